def matmul_kernel(
    a_ptr,
    b_ptr,
    c_ptr,
    M,
    N,
    K,
    stride_am,
    stride_ak,
    stride_bk,
    stride_bn,
    stride_cm,
    stride_cn,
    BLOCK_M: tl.constexpr,
    BLOCK_N: tl.constexpr,
    BLOCK_K: tl.constexpr,
    GROUP_M: tl.constexpr,
):
    pid = tl.program_id(axis=0)
    num_pid_m = tl.cdiv(M, BLOCK_M)
    num_pid_n = tl.cdiv(N, BLOCK_N)
    num_pid_in_group = GROUP_M * num_pid_n
    group_id = pid // num_pid_in_group
    first_pid_m = group_id * GROUP_M
    group_size_m = min(num_pid_m - first_pid_m, GROUP_M)
    pid_m = first_pid_m + ((pid % num_pid_in_group) % group_size_m)
    pid_n = (pid % num_pid_in_group) // group_size_m

    offs_am = (pid_m * BLOCK_M + tl.arange(0, BLOCK_M)) % M
    offs_bn = (pid_n * BLOCK_N + tl.arange(0, BLOCK_N)) % N
    offs_k = tl.arange(0, BLOCK_K)
    a_ptrs = a_ptr + offs_am[:, None] * stride_am + offs_k[None, :] * stride_ak
    b_ptrs = b_ptr + offs_k[:, None] * stride_bk + offs_bn[None, :] * stride_bn

    acc = tl.zeros((BLOCK_M, BLOCK_N), dtype=tl.float32)
    for kk in range(0, tl.cdiv(K, BLOCK_K)):
        a = tl.load(a_ptrs, mask=offs_k[None, :] < K - kk * BLOCK_K, other=0.0)
        b = tl.load(b_ptrs, mask=offs_k[:, None] < K - kk * BLOCK_K, other=0.0)
        acc = tl.dot(a, b, acc)
        a_ptrs += BLOCK_K * stride_ak
        b_ptrs += BLOCK_K * stride_bk

    c = acc.to(c_ptr.dtype.element_ty)
    offs_cm = pid_m * BLOCK_M + tl.arange(0, BLOCK_M)
    offs_cn = pid_n * BLOCK_N + tl.arange(0, BLOCK_N)
    c_ptrs = c_ptr + offs_cm[:, None] * stride_cm + offs_cn[None, :] * stride_cn
    mask = (offs_cm[:, None] < M) & (offs_cn[None, :] < N)
    tl.store(c_ptrs, c, mask=mask)

# config = {"BLOCK_K": 64, "BLOCK_M": 256, "BLOCK_N": 128, "GROUP_M": 1, "arch": "sm_90", "dtype": "fp8e4m3", "num_ctas": 1, "num_stages": 3, "num_warps": 4}
# arch = sm_90


// ===== COMPILED SASS (sm_90a) =====

	.target	sm_90a

	.elftype	@"ET_EXEC"


//--------------------- .note.nv.tkinfo           --------------------------
	.section	.note.nv.tkinfo,"",@"SHT_NOTE"
	.sectionflags	@"SHF_NOTE_NV_TKINFO"
	.tkinfo
        /*0018*/ 	.word	0x00000002
        /*0030*/ 	.string	""
        /*0030*/ 	.string	"ptxas"
        /*0030*/ 	.string	"Cuda compilation tools, release 13.0, V13.0.88"
        /*0030*/ 	.string	"Build cuda_13.0.r13.0/compiler.36424714_0"
        /*0030*/ 	.string	"-v  -suppress-debug-info  -lineinfo  -arch sm_90a "



//--------------------- .note.nv.cuinfo           --------------------------
	.section	.note.nv.cuinfo,"",@"SHT_NOTE"
	.sectionflags	@"SHF_NOTE_NV_CUINFO"
        /*0018*/ 	.short	0x0002
        /*001a*/ 	.short	0x005a
        /*001c*/ 	.short	0x0082
	.zero		2


//--------------------- .nv.info                  --------------------------
	.section	.nv.info,"",@"SHT_CUDA_INFO"
	.align	4


	//----- nvinfo : EIATTR_REGCOUNT
	.align		4
        /*0000*/ 	.byte	0x04, 0x2f
        /*0002*/ 	.short	(.L_1 - .L_0)
	.align		4
.L_0:
        /*0004*/ 	.word	index@(matmul_kernel)
        /*0008*/ 	.word	0x000000ff


	//----- nvinfo : EIATTR_FRAME_SIZE
	.align		4
.L_1:
        /*000c*/ 	.byte	0x04, 0x11
        /*000e*/ 	.short	(.L_3 - .L_2)
	.align		4
.L_2:
        /*0010*/ 	.word	index@(matmul_kernel)
        /*0014*/ 	.word	0x00000a98


	//----- nvinfo : EIATTR_MIN_STACK_SIZE
	.align		4
.L_3:
        /*0018*/ 	.byte	0x04, 0x12
        /*001a*/ 	.short	(.L_5 - .L_4)
	.align		4
.L_4:
        /*001c*/ 	.word	index@(matmul_kernel)
        /*0020*/ 	.word	0x00000a98
.L_5:


//--------------------- .nv.compat                --------------------------
	.section	.nv.compat,"",@"SHT_CUDA_COMPAT_INFO"
	.align	4
        /*0000*/ 	.byte	0x02, 0x09, 0x01, 0x00, 0x02, 0x02, 0x04, 0x00, 0x02, 0x05, 0x05, 0x00, 0x03, 0x07, 0x01, 0x01
        /*0010*/ 	.byte	0x02, 0x03, 0x00, 0x00, 0x02, 0x06, 0x01, 0x00, 0x04, 0x0b, 0x08, 0x00, 0x00, 0x00, 0x00, 0x00
        /*0020*/ 	.byte	0x00, 0x00, 0x00, 0x00


//--------------------- .nv.info.matmul_kernel    --------------------------
	.section	.nv.info.matmul_kernel,"",@"SHT_CUDA_INFO"
	.sectionflags	@""
	.align	4


	//----- nvinfo : EIATTR_CUDA_API_VERSION
	.align		4
        /*0000*/ 	.byte	0x04, 0x37
        /*0002*/ 	.short	(.L_7 - .L_6)
.L_6:
        /*0004*/ 	.word	0x00000082


	//----- nvinfo : EIATTR_KPARAM_INFO
	.align		4
.L_7:
        /*0008*/ 	.byte	0x04, 0x17
        /*000a*/ 	.short	(.L_9 - .L_8)
.L_8:
        /*000c*/ 	.word	0x00000000
        /*0010*/ 	.short	0x000d
        /*0012*/ 	.short	0x0048
        /*0014*/ 	.byte	0x00, 0xf4, 0x21, 0x00


	//----- nvinfo : EIATTR_KPARAM_INFO
	.align		4
.L_9:
        /*0018*/ 	.byte	0x04, 0x17
        /*001a*/ 	.short	(.L_11 - .L_10)
.L_10:
        /*001c*/ 	.word	0x00000000
        /*0020*/ 	.short	0x000c
        /*0022*/ 	.short	0x0040
        /*0024*/ 	.byte	0x00, 0xf4, 0x21, 0x00


	//----- nvinfo : EIATTR_KPARAM_INFO
	.align		4
.L_11:
        /*0028*/ 	.byte	0x04, 0x17
        /*002a*/ 	.short	(.L_13 - .L_12)
.L_12:
        /*002c*/ 	.word	0x00000000
        /*0030*/ 	.short	0x000b
        /*0032*/ 	.short	0x0038
        /*0034*/ 	.byte	0x00, 0xf0, 0x11, 0x00


	//----- nvinfo : EIATTR_KPARAM_INFO
	.align		4
.L_13:
        /*0038*/ 	.byte	0x04, 0x17
        /*003a*/ 	.short	(.L_15 - .L_14)
.L_14:
        /*003c*/ 	.word	0x00000000
        /*0040*/ 	.short	0x000a
        /*0042*/ 	.short	0x0034
        /*0044*/ 	.byte	0x00, 0xf0, 0x11, 0x00


	//----- nvinfo : EIATTR_KPARAM_INFO
	.align		4
.L_15:
        /*0048*/ 	.byte	0x04, 0x17
        /*004a*/ 	.short	(.L_17 - .L_16)
.L_16:
        /*004c*/ 	.word	0x00000000
        /*0050*/ 	.short	0x0009
        /*0052*/ 	.short	0x0030
        /*0054*/ 	.byte	0x00, 0xf0, 0x11, 0x00


	//----- nvinfo : EIATTR_KPARAM_INFO
	.align		4
.L_17:
        /*0058*/ 	.byte	0x04, 0x17
        /*005a*/ 	.short	(.L_19 - .L_18)
.L_18:
        /*005c*/ 	.word	0x00000000
        /*0060*/ 	.short	0x0008
        /*0062*/ 	.short	0x002c
        /*0064*/ 	.byte	0x00, 0xf0, 0x11, 0x00


	//----- nvinfo : EIATTR_KPARAM_INFO
	.align		4
.L_19:
        /*0068*/ 	.byte	0x04, 0x17
        /*006a*/ 	.short	(.L_21 - .L_20)
.L_20:
        /*006c*/ 	.word	0x00000000
        /*0070*/ 	.short	0x0007
        /*0072*/ 	.short	0x0028
        /*0074*/ 	.byte	0x00, 0xf0, 0x11, 0x00


	//----- nvinfo : EIATTR_KPARAM_INFO
	.align		4
.L_21:
        /*0078*/ 	.byte	0x04, 0x17
        /*007a*/ 	.short	(.L_23 - .L_22)
.L_22:
        /*007c*/ 	.word	0x00000000
        /*0080*/ 	.short	0x0006
        /*0082*/ 	.short	0x0024
        /*0084*/ 	.byte	0x00, 0xf0, 0x11, 0x00


	//----- nvinfo : EIATTR_KPARAM_INFO
	.align		4
.L_23:
        /*0088*/ 	.byte	0x04, 0x17
        /*008a*/ 	.short	(.L_25 - .L_24)
.L_24:
        /*008c*/ 	.word	0x00000000
        /*0090*/ 	.short	0x0005
        /*0092*/ 	.short	0x0020
        /*0094*/ 	.byte	0x00, 0xf0, 0x11, 0x00


	//----- nvinfo : EIATTR_KPARAM_INFO
	.align		4
.L_25:
        /*0098*/ 	.byte	0x04, 0x17
        /*009a*/ 	.short	(.L_27 - .L_26)
.L_26:
        /*009c*/ 	.word	0x00000000
        /*00a0*/ 	.short	0x0004
        /*00a2*/ 	.short	0x001c
        /*00a4*/ 	.byte	0x00, 0xf0, 0x11, 0x00


	//----- nvinfo : EIATTR_KPARAM_INFO
	.align		4
.L_27:
        /*00a8*/ 	.byte	0x04, 0x17
        /*00aa*/ 	.short	(.L_29 - .L_28)
.L_28:
        /*00ac*/ 	.word	0x00000000
        /*00b0*/ 	.short	0x0003
        /*00b2*/ 	.short	0x0018
        /*00b4*/ 	.byte	0x00, 0xf0, 0x11, 0x00


	//----- nvinfo : EIATTR_KPARAM_INFO
	.align		4
.L_29:
        /*00b8*/ 	.byte	0x04, 0x17
        /*00ba*/ 	.short	(.L_31 - .L_30)
.L_30:
        /*00bc*/ 	.word	0x00000000
        /*00c0*/ 	.short	0x0002
        /*00c2*/ 	.short	0x0010
        /*00c4*/ 	.byte	0x00, 0xf4, 0x21, 0x00


	//----- nvinfo : EIATTR_KPARAM_INFO
	.align		4
.L_31:
        /*00c8*/ 	.byte	0x04, 0x17
        /*00ca*/ 	.short	(.L_33 - .L_32)
.L_32:
        /*00cc*/ 	.word	0x00000000
        /*00d0*/ 	.short	0x0001
        /*00d2*/ 	.short	0x0008
        /*00d4*/ 	.byte	0x00, 0xf4, 0x21, 0x00


	//----- nvinfo : EIATTR_KPARAM_INFO
	.align		4
.L_33:
        /*00d8*/ 	.byte	0x04, 0x17
        /*00da*/ 	.short	(.L_35 - .L_34)
.L_34:
        /*00dc*/ 	.word	0x00000000
        /*00e0*/ 	.short	0x0000
        /*00e2*/ 	.short	0x0000
        /*00e4*/ 	.byte	0x00, 0xf4, 0x21, 0x00


	//----- nvinfo : EIATTR_SPARSE_MMA_MASK
	.align		4
.L_35:
        /*00e8*/ 	.byte	0x03, 0x50
        /*00ea*/ 	.short	0x0000


	//----- nvinfo : EIATTR_MAXREG_COUNT
	.align		4
        /*00ec*/ 	.byte	0x03, 0x1b
        /*00ee*/ 	.short	0x00ff


	//----- nvinfo : EIATTR_NUM_BARRIERS
	.align		4
        /*00f0*/ 	.byte	0x02, 0x4c
        /*00f2*/ 	.byte	0x01
	.zero		1


	//----- nvinfo : EIATTR_ANNOTATIONS
	.align		4
        /*00f4*/ 	.byte	0x04, 0x55
        /*00f6*/ 	.short	(.L_37 - .L_36)


	//   ....[0]....
.L_36:
        /*00f8*/ 	.word	0x00000001
        /*00fc*/ 	.byte	0x40, 0x05, 0x00, 0x00, 0x01, 0x00, 0x00, 0x00, 0x80, 0x05, 0x00, 0x00, 0x01, 0x00, 0x00, 0x00
        /* <DEDUP_REMOVED lines=1031> */
        /*417c*/ 	.byte	0x50, 0x59, 0x01, 0x00


	//----- nvinfo : EIATTR_MERCURY_ISA_VERSION
	.align		4
.L_37:
        /*4180*/ 	.byte	0x03, 0x5f
        /*4182*/ 	.short	0x0101


	//----- nvinfo : EIATTR_EXIT_INSTR_OFFSETS
	.align		4
        /*4184*/ 	.byte	0x04, 0x1c
        /*4186*/ 	.short	(.L_39 - .L_38)


	//   ....[0]....
.L_38:
        /*4188*/ 	.word	0x000211b0


	//   ....[1]....
        /*418c*/ 	.word	0x000211d0


	//----- nvinfo : EIATTR_REQNTID
	.align		4
.L_39:
        /*4190*/ 	.byte	0x04, 0x10
        /*4192*/ 	.short	(.L_41 - .L_40)
.L_40:
        /*4194*/ 	.word	0x00000080
        /*4198*/ 	.word	0x00000001
        /*419c*/ 	.word	0x00000001


	//----- nvinfo : EIATTR_CBANK_PARAM_SIZE
	.align		4
.L_41:
        /*41a0*/ 	.byte	0x03, 0x19
        /*41a2*/ 	.short	0x0050


	//----- nvinfo : EIATTR_PARAM_CBANK
	.align		4
        /*41a4*/ 	.byte	0x04, 0x0a
        /*41a6*/ 	.short	(.L_43 - .L_42)
	.align		4
.L_42:
        /*41a8*/ 	.word	index@(.nv.constant0.matmul_kernel)
        /*41ac*/ 	.short	0x0210
        /*41ae*/ 	.short	0x0050


	//----- nvinfo : EIATTR_SW_WAR
	.align		4
.L_43:
        /*41b0*/ 	.byte	0x04, 0x36
        /*41b2*/ 	.short	(.L_45 - .L_44)
.L_44:
        /*41b4*/ 	.word	0x00000008
.L_45:


//--------------------- .nv.callgraph             --------------------------
	.section	.nv.callgraph,"",@"SHT_CUDA_CALLGRAPH"
	.align	4
	.sectionentsize	8
	.align		4
        /*0000*/ 	.word	0x00000000
	.align		4
        /*0004*/ 	.word	0xffffffff
	.align		4
        /*0008*/ 	.word	0x00000000
	.align		4
        /*000c*/ 	.word	0xfffffffe
	.align		4
        /*0010*/ 	.word	0x00000000
	.align		4
        /*0014*/ 	.word	0xfffffffd
	.align		4
        /*0018*/ 	.word	0x00000000
	.align		4
        /*001c*/ 	.word	0xfffffffc


//--------------------- .text.matmul_kernel       --------------------------
	.section	.text.matmul_kernel,"ax",@progbits
	.align	128
        .global         matmul_kernel
        .type           matmul_kernel,@function
        .size           matmul_kernel,(.L_x_4 - matmul_kernel)
        .other          matmul_kernel,@"STO_CUDA_ENTRY STV_DEFAULT"
matmul_kernel:
.text.matmul_kernel:
[----:B------:R-:W0:Y:S08]  /*0000*/  LDC R1, c[0x0][0x28] ;  /* 0x00000a00ff017b82 */ /* 0x000e300000000800 */
[----:B------:R-:W1:Y:S01]  /*0010*/  LDC.64 R4, c[0x0][0x228] ;  /* 0x00008a00ff047b82 */ /* 0x000e620000000a00 */
[----:B------:R-:W2:Y:S01]  /*0020*/  S2R R7, SR_CTAID.X ;  /* 0x0000000000077919 */ /* 0x000ea20000002500 */
[----:B------:R-:W-:Y:S01]  /*0030*/  UMOV UR7, 0x400 ;  /* 0x0000040000077882 */ /* 0x000fe20000000000 */
[----:B------:R-:W-:Y:S01]  /*0040*/  ULDC.64 UR44, c[0x0][0x208] ;  /* 0x00008200002c7ab9 */ /* 0x000fe20000000a00 */
[----:B0-----:R-:W-:-:S04]  /*0050*/  VIADD R1, R1, 0xfffff568 ;  /* 0xfffff56801017836 */ /* 0x001fc80000000000 */
[----:B------:R-:W0:Y:S01]  /*0060*/  S2UR UR4, SR_CgaCtaId ;  /* 0x00000000000479c3 */ /* 0x000e220000008800 */
[----:B-1----:R-:W-:-:S05]  /*0070*/  VIADD R0, R5, 0x7f ;  /* 0x0000007f05007836 */ /* 0x002fca0000000000 */
[----:B------:R-:W-:Y:S01]  /*0080*/  SHF.R.S32.HI R3, RZ, 0x1f, R0 ;  /* 0x0000001fff037819 */ /* 0x000fe20000011400 */
[----:B0-----:R-:W-:-:S03]  /*0090*/  ULEA UR7, UR4, UR7, 0x18 ;  /* 0x0000000704077291 */ /* 0x001fc6000f8ec03f */
[----:B------:R-:W-:Y:S02]  /*00a0*/  LEA.HI R3, R3, R0, RZ, 0x7 ;  /* 0x0000000003037211 */ /* 0x000fe400078f38ff */
[----:B--2---:R-:W-:Y:S02]  /*00b0*/  IABS R10, R7 ;  /* 0x00000007000a7213 */ /* 0x004fe40000000000 */
[----:B------:R-:W-:-:S04]  /*00c0*/  SHF.R.S32.HI R6, RZ, 0x7, R3 ;  /* 0x00000007ff067819 */ /* 0x000fc80000011403 */
[-C--:B------:R-:W-:Y:S02]  /*00d0*/  IABS R9, R6.reuse ;  /* 0x0000000600097213 */ /* 0x080fe40000000000 */
[----:B------:R-:W-:Y:S02]  /*00e0*/  IABS R12, R6 ;  /* 0x00000006000c7213 */ /* 0x000fe40000000000 */
[----:B------:R-:W0:Y:S08]  /*00f0*/  I2F.RP R0, R9 ;  /* 0x0000000900007306 */ /* 0x000e300000209400 */
[----:B0-----:R-:W0:Y:S02]  /*0100*/  MUFU.RCP R0, R0 ;  /* 0x0000000000007308 */ /* 0x001e240000001000 */
[----:B0-----:R-:W-:-:S02]  /*0110*/  VIADD R2, R0, 0xffffffe ;  /* 0x0ffffffe00027836 */ /* 0x001fc40000000000 */
[----:B------:R-:W-:-:S04]  /*0120*/  IMAD.MOV R0, RZ, RZ, -R12 ;  /* 0x000000ffff007224 */ /* 0x000fc800078e0a0c */
[----:B------:R0:W1:Y:S02]  /*0130*/  F2I.FTZ.U32.TRUNC.NTZ R3, R2 ;  /* 0x0000000200037305 */ /* 0x000064000021f000 */
[----:B0-----:R-:W-:Y:S02]  /*0140*/  IMAD.MOV.U32 R2, RZ, RZ, RZ ;  /* 0x000000ffff027224 */ /* 0x001fe400078e00ff */
[----:B-1----:R-:W-:-:S04]  /*0150*/  IMAD.MOV R8, RZ, RZ, -R3 ;  /* 0x000000ffff087224 */ /* 0x002fc800078e0a03 */
[----:B------:R-:W-:Y:S02]  /*0160*/  IMAD R11, R8, R9, RZ ;  /* 0x00000009080b7224 */ /* 0x000fe400078e02ff */
[----:B------:R-:W-:Y:S02]  /*0170*/  IMAD.MOV.U32 R8, RZ, RZ, R10 ;  /* 0x000000ffff087224 */ /* 0x000fe400078e000a */
[----:B------:R-:W-:-:S06]  /*0180*/  IMAD.HI.U32 R3, R3, R11, R2 ;  /* 0x0000000b03037227 */ /* 0x000fcc00078e0002 */
[----:B------:R-:W-:-:S04]  /*0190*/  IMAD.HI.U32 R3, R3, R8, RZ ;  /* 0x0000000803037227 */ /* 0x000fc800078e00ff */
[----:B------:R-:W-:-:S05]  /*01a0*/  IMAD R0, R3, R0, R8 ;  /* 0x0000000003007224 */ /* 0x000fca00078e0208 */
[----:B------:R-:W-:-:S13]  /*01b0*/  ISETP.GT.U32.AND P1, PT, R9, R0, PT ;  /* 0x000000000900720c */ /* 0x000fda0003f24070 */
[----:B------:R-:W-:Y:S02]  /*01c0*/  @!P1 IMAD.IADD R0, R0, 0x1, -R9 ;  /* 0x0000000100009824 */ /* 0x000fe400078e0a09 */
[----:B------:R-:W-:Y:S01]  /*01d0*/  @!P1 VIADD R3, R3, 0x1 ;  /* 0x0000000103039836 */ /* 0x000fe20000000000 */
[----:B------:R-:W-:Y:S02]  /*01e0*/  ISETP.NE.AND P1, PT, R6, RZ, PT ;  /* 0x000000ff0600720c */ /* 0x000fe40003f25270 */
[----:B------:R-:W-:Y:S02]  /*01f0*/  ISETP.GE.U32.AND P0, PT, R0, R9, PT ;  /* 0x000000090000720c */ /* 0x000fe40003f06070 */
[----:B------:R-:W-:-:S04]  /*0200*/  LOP3.LUT R0, R7, R6, RZ, 0x3c, !PT ;  /* 0x0000000607007212 */ /* 0x000fc800078e3cff */
[----:B------:R-:W-:Y:S01]  /*0210*/  ISETP.GE.AND P2, PT, R0, RZ, PT ;  /* 0x000000ff0000720c */ /* 0x000fe20003f46270 */
[----:B------:R-:W-:-:S06]  /*0220*/  VIADD R0, R4, 0xff ;  /* 0x000000ff04007836 */ /* 0x000fcc0000000000 */
[----:B------:R-:W-:-:S04]  /*0230*/  @P0 VIADD R3, R3, 0x1 ;  /* 0x0000000103030836 */ /* 0x000fc80000000000 */
[----:B------:R-:W-:Y:S01]  /*0240*/  IMAD.MOV.U32 R10, RZ, RZ, R3 ;  /* 0x000000ffff0a7224 */ /* 0x000fe200078e0003 */
[----:B------:R-:W-:-:S03]  /*0250*/  SHF.R.S32.HI R3, RZ, 0x1f, R0 ;  /* 0x0000001fff037819 */ /* 0x000fc60000011400 */
[----:B------:R-:W-:Y:S01]  /*0260*/  @!P2 IMAD.MOV R10, RZ, RZ, -R10 ;  /* 0x000000ffff0aa224 */ /* 0x000fe200078e0a0a */
[----:B------:R-:W-:Y:S02]  /*0270*/  LEA.HI R3, R3, R0, RZ, 0x8 ;  /* 0x0000000003037211 */ /* 0x000fe400078f40ff */
[----:B------:R-:W-:-:S04]  /*0280*/  @!P1 LOP3.LUT R10, RZ, R6, RZ, 0x33, !PT ;  /* 0x00000006ff0a9212 */ /* 0x000fc800078e33ff */
[----:B------:R-:W-:Y:S01]  /*0290*/  LEA.HI.SX32 R3, R3, -R10, 0x18 ;  /* 0x8000000a03037211 */ /* 0x000fe200078fc2ff */
[----:B------:R-:W-:-:S03]  /*02a0*/  IMAD.MOV R8, RZ, RZ, -R10 ;  /* 0x000000ffff087224 */ /* 0x000fc600078e0a0a */
[----:B------:R-:W-:Y:S01]  /*02b0*/  VIMNMX R11, R3, 0x1, PT ;  /* 0x00000001030b7848 */ /* 0x000fe20003fe0100 */
[----:B------:R-:W-:-:S03]  /*02c0*/  IMAD R8, R6, R8, R7 ;  /* 0x0000000806087224 */ /* 0x000fc600078e0207 */
[-C--:B------:R-:W-:Y:S02]  /*02d0*/  IABS R9, R11.reuse ;  /* 0x0000000b00097213 */ /* 0x080fe40000000000 */
[----:B------:R-:W-:Y:S02]  /*02e0*/  IABS R13, R11 ;  /* 0x0000000b000d7213 */ /* 0x000fe40000000000 */
[----:B------:R-:W0:Y:S08]  /*02f0*/  I2F.RP R0, R9 ;  /* 0x0000000900007306 */ /* 0x000e300000209400 */
[----:B0-----:R-:W0:Y:S02]  /*0300*/  MUFU.RCP R0, R0 ;  /* 0x0000000000007308 */ /* 0x001e240000001000 */
[----:B0-----:R-:W-:-:S06]  /*0310*/  VIADD R2, R0, 0xffffffe ;  /* 0x0ffffffe00027836 */ /* 0x001fcc0000000000 */
[----:B------:R0:W1:Y:S02]  /*0320*/  F2I.FTZ.U32.TRUNC.NTZ R3, R2 ;  /* 0x0000000200037305 */ /* 0x000064000021f000 */
[----:B0-----:R-:W-:Y:S02]  /*0330*/  IMAD.MOV.U32 R2, RZ, RZ, RZ ;  /* 0x000000ffff027224 */ /* 0x001fe400078e00ff */
[----:B-1----:R-:W-:-:S04]  /*0340*/  IMAD.MOV R12, RZ, RZ, -R3 ;  /* 0x000000ffff0c7224 */ /* 0x002fc800078e0a03 */
[----:B------:R-:W-:Y:S01]  /*0350*/  IMAD.MOV.U32 R6, RZ, RZ, R12 ;  /* 0x000000ffff067224 */ /* 0x000fe200078e000c */
[----:B------:R-:W-:-:S03]  /*0360*/  IABS R12, R8 ;  /* 0x00000008000c7213 */ /* 0x000fc60000000000 */
[----:B------:R-:W-:Y:S02]  /*0370*/  IMAD R7, R6, R9, RZ ;  /* 0x0000000906077224 */ /* 0x000fe400078e02ff */
[----:B------:R-:W-:Y:S02]  /*0380*/  IMAD.MOV.U32 R6, RZ, RZ, R12 ;  /* 0x000000ffff067224 */ /* 0x000fe400078e000c */
[----:B------:R-:W-:Y:S01]  /*0390*/  IMAD.HI.U32 R3, R3, R7, R2 ;  /* 0x0000000703037227 */ /* 0x000fe200078e0002 */
[----:B------:R-:W0:Y:S03]  /*03a0*/  LDC R12, c[0x0][0x230] ;  /* 0x00008c00ff0c7b82 */ /* 0x000e260000000800 */
[----:B------:R-:W-:Y:S02]  /*03b0*/  IMAD.MOV R7, RZ, RZ, -R13 ;  /* 0x000000ffff077224 */ /* 0x000fe400078e0a0d */
[----:B------:R-:W-:-:S02]  /*03c0*/  IMAD.HI.U32 R0, R3, R6, RZ ;  /* 0x0000000603007227 */ /* 0x000fc400078e00ff */
[----:B------:R-:W1:Y:S02]  /*03d0*/  S2R R3, SR_TID.X ;  /* 0x0000000000037919 */ /* 0x000e640000002100 */
[----:B------:R-:W-:-:S05]  /*03e0*/  IMAD R2, R0, R7, R6 ;  /* 0x0000000700027224 */ /* 0x000fca00078e0206 */
[----:B------:R-:W-:Y:S01]  /*03f0*/  ISETP.GT.U32.AND P1, PT, R9, R2, PT ;  /* 0x000000020900720c */ /* 0x000fe20003f24070 */
[----:B0-----:R-:W-:-:S12]  /*0400*/  VIADD R12, R12, 0x3f ;  /* 0x0000003f0c0c7836 */ /* 0x001fd80000000000 */
[----:B------:R-:W-:Y:S02]  /*0410*/  @!P1 IMAD.IADD R2, R2, 0x1, -R9 ;  /* 0x0000000102029824 */ /* 0x000fe400078e0a09 */
[----:B------:R-:W-:Y:S01]  /*0420*/  @!P1 VIADD R0, R0, 0x1 ;  /* 0x0000000100009836 */ /* 0x000fe20000000000 */
[----:B------:R-:W-:Y:S02]  /*0430*/  ISETP.NE.AND P1, PT, R11, RZ, PT ;  /* 0x000000ff0b00720c */ /* 0x000fe40003f25270 */
[----:B------:R-:W-:Y:S02]  /*0440*/  ISETP.GE.U32.AND P0, PT, R2, R9, PT ;  /* 0x000000090200720c */ /* 0x000fe40003f06070 */
[----:B------:R-:W-:-:S04]  /*0450*/  LOP3.LUT R2, R8, R11, RZ, 0x3c, !PT ;  /* 0x0000000b08027212 */ /* 0x000fc800078e3cff */
[----:B------:R-:W-:Y:S02]  /*0460*/  ISETP.GE.AND P2, PT, R2, RZ, PT ;  /* 0x000000ff0200720c */ /* 0x000fe40003f46270 */
[----:B-1----:R-:W-:-:S05]  /*0470*/  LOP3.LUT R218, R3, 0x7f, RZ, 0xc0, !PT ;  /* 0x0000007f03da7812 */ /* 0x002fca00078ec0ff */
[----:B------:R-:W-:Y:S01]  /*0480*/  @P0 VIADD R0, R0, 0x1 ;  /* 0x0000000100000836 */ /* 0x000fe20000000000 */
[----:B------:R-:W-:-:S05]  /*0490*/  ISETP.GT.AND P0, PT, R12, 0x3f, PT ;  /* 0x0000003f0c00780c */ /* 0x000fca0003f04270 */
[----:B------:R-:W-:Y:S01]  /*04a0*/  @!P2 IMAD.MOV R0, RZ, RZ, -R0 ;  /* 0x000000ffff00a224 */ /* 0x000fe200078e0a00 */
[----:B------:R-:W-:-:S05]  /*04b0*/  @!P1 LOP3.LUT R0, RZ, R11, RZ, 0x33, !PT ;  /* 0x0000000bff009212 */ /* 0x000fca00078e33ff */
[----:B------:R-:W-:Y:S02]  /*04c0*/  IMAD.MOV R2, RZ, RZ, -R0 ;  /* 0x000000ffff027224 */ /* 0x000fe400078e0a00 */
[----:B------:R-:W-:Y:S02]  /*04d0*/  IMAD.SHL.U32 R16, R0, 0x80, RZ ;  /* 0x0000008000107824 */ /* 0x000fe400078e00ff */
[----:B------:R-:W-:-:S04]  /*04e0*/  IMAD R2, R11, R2, R8 ;  /* 0x000000020b027224 */ /* 0x000fc800078e0208 */
[----:B------:R-:W-:-:S04]  /*04f0*/  IMAD.IADD R2, R10, 0x1, R2 ;  /* 0x000000010a027824 */ /* 0x000fc800078e0202 */
[----:B------:R-:W-:-:S04]  /*0500*/  IMAD R17, R2, 0x100, R218 ;  /* 0x0000010002117824 */ /* 0x000fc800078e02da */
[----:B------:R-:W-:Y:S01]  /*0510*/  VIADD R18, R17, 0x80 ;  /* 0x0000008011127836 */ /* 0x000fe20000000000 */
[----:B------:R-:W-:Y:S06]  /*0520*/  @P0 BRA `(.L_x_0) ;  /* 0x00000008008c0947 */ /* 0x000fec0003800000 */
[----:B------:R-:W-:Y:S01]  /*0530*/  IMAD.SHL.U32 R0, R3, 0x8, RZ ;  /* 0x0000000803007824 */ /* 0x000fe200078e00ff */
[----:B------:R0:W-:Y:S01]  /*0540*/  STL [R1], RZ ;  /* 0x000000ff01007387 */ /* 0x0001e20000100800 */
[----:B------:R-:W-:Y:S02]  /*0550*/  CS2R R152, SRZ ;  /* 0x0000000000987805 */ /* 0x000fe4000001ff00 */
[----:B------:R-:W-:Y:S02]  /*0560*/  CS2R R154, SRZ ;  /* 0x00000000009a7805 */ /* 0x000fe4000001ff00 */
[----:B------:R-:W-:Y:S01]  /*0570*/  CS2R R156, SRZ ;  /* 0x00000000009c7805 */ /* 0x000fe2000001ff00 */
[----:B------:R0:W-:Y:S01]  /*0580*/  STL [R1+0x71c], R0 ;  /* 0x00071c0001007387 */ /* 0x0001e20000100800 */
[----:B------:R-:W-:Y:S02]  /*0590*/  CS2R R158, SRZ ;  /* 0x00000000009e7805 */ /* 0x000fe4000001ff00 */
[----:B------:R-:W-:-:S02]  /*05a0*/  CS2R R160, SRZ ;  /* 0x0000000000a07805 */ /* 0x000fc4000001ff00 */
[----:B------:R-:W-:Y:S01]  /*05b0*/  CS2R R162, SRZ ;  /* 0x0000000000a27805 */ /* 0x000fe2000001ff00 */
[----:B------:R0:W-:Y:S01]  /*05c0*/  STL [R1+0x4], RZ ;  /* 0x000004ff01007387 */ /* 0x0001e20000100800 */
[----:B------:R-:W-:Y:S02]  /*05d0*/  CS2R R164, SRZ ;  /* 0x0000000000a47805 */ /* 0x000fe4000001ff00 */
[----:B------:R-:W-:Y:S02]  /*05e0*/  CS2R R166, SRZ ;  /* 0x0000000000a67805 */ /* 0x000fe4000001ff00 */
[----:B------:R-:W-:Y:S01]  /*05f0*/  CS2R R168, SRZ ;  /* 0x0000000000a87805 */ /* 0x000fe2000001ff00 */
[----:B------:R0:W-:Y:S01]  /*0600*/  STL [R1+0x8], RZ ;  /* 0x000008ff01007387 */ /* 0x0001e20000100800 */
        /* <DEDUP_REMOVED lines=115> */
[----:B------:R0:W-:Y:S04]  /*0d40*/  STL [R1+0x7c], RZ ;  /* 0x00007cff01007387 */ /* 0x0001e80000100800 */
        /* <DEDUP_REMOVED lines=31> */
[----:B------:R0:W-:Y:S01]  /*0f40*/  STL [R1+0xfc], RZ ;  /* 0x0000fcff01007387 */ /* 0x0001e20000100800 */
[----:B------:R-:W-:Y:S05]  /*0f50*/  BRA `(.L_x_1) ;  /* 0x0000013c003c7947 */ /* 0x000fea0003800000 */
.L_x_0:
[----:B------:R-:W-:Y:S01]  /*0f60*/  IABS R23, R4 ;  /* 0x0000000400177213 */ /* 0x000fe20000000000 */
[----:B------:R-:W-:Y:S01]  /*0f70*/  ULDC UR8, c[0x0][0x23c] ;  /* 0x00008f0000087ab9 */ /* 0x000fe20000000800 */
[----:B------:R-:W-:Y:S01]  /*0f80*/  IABS R2, R5 ;  /* 0x0000000500027213 */ /* 0x000fe20000000000 */
[----:B------:R-:W-:Y:S01]  /*0f90*/  ULDC.64 UR4, c[0x0][0x218] ;  /* 0x0000860000047ab9 */ /* 0x000fe20000000a00 */
[----:B------:R-:W0:Y:S01]  /*0fa0*/  I2F.RP R0, R23 ;  /* 0x0000001700007306 */ /* 0x000e220000209400 */
[----:B------:R-:W-:Y:S01]  /*0fb0*/  SHF.R.U32.HI R7, RZ, 0x6, R3 ;  /* 0x00000006ff077819 */ /* 0x000fe20000011603 */
[----:B------:R-:W-:Y:S01]  /*0fc0*/  ULDC.64 UR10, c[0x0][0x210] ;  /* 0x00008400000a7ab9 */ /* 0x000fe20000000a00 */
[----:B------:R-:W-:Y:S01]  /*0fd0*/  ISETP.GE.AND P6, PT, R17, RZ, PT ;  /* 0x000000ff1100720c */ /* 0x000fe20003fc6270 */
[----:B------:R-:W-:Y:S01]  /*0fe0*/  UMOV UR38, 0xfffffffe ;  /* 0xfffffffe00267882 */ /* 0x000fe20000000000 */
[----:B------:R-:W-:Y:S01]  /*0ff0*/  SGXT.U32 R7, R7, 0x1 ;  /* 0x000000010707781a */ /* 0x000fe20000000000 */
[----:B------:R-:W-:Y:S01]  /*1000*/  UMOV UR39, 0x7fffffdf ;  /* 0x7fffffdf00277882 */ /* 0x000fe20000000000 */
[----:B------:R-:W-:Y:S01]  /*1010*/  LOP3.LUT R76, R3, 0x3f, RZ, 0xc0, !PT ;  /* 0x0000003f034c7812 */ /* 0x000fe200078ec0ff */
[----:B------:R-:W1:Y:S01]  /*1020*/  I2F.RP R13, R2 ;  /* 0x00000002000d7306 */ /* 0x000e620000209400 */
[----:B------:R-:W-:-:S02]  /*1030*/  LOP3.LUT R6, R16, R7, RZ, 0xfc, !PT ;  /* 0x0000000710067212 */ /* 0x000fc400078efcff */
[----:B------:R-:W-:Y:S02]  /*1040*/  CS2R R152, SRZ ;  /* 0x0000000000987805 */ /* 0x000fe4000001ff00 */
[----:B------:R-:W-:Y:S02]  /*1050*/  CS2R R154, SRZ ;  /* 0x00000000009a7805 */ /* 0x000fe4000001ff00 */
[----:B------:R-:W-:Y:S02]  /*1060*/  CS2R R156, SRZ ;  /* 0x00000000009c7805 */ /* 0x000fe4000001ff00 */
[C---:B------:R-:W-:Y:S02]  /*1070*/  LOP3.LUT R29, R6.reuse, 0x76, RZ, 0xfc, !PT ;  /* 0x00000076061d7812 */ /* 0x040fe400078efcff */
[----:B------:R-:W-:Y:S02]  /*1080*/  CS2R R158, SRZ ;  /* 0x00000000009e7805 */ /* 0x000fe4000001ff00 */
[----:B------:R-:W-:Y:S01]  /*1090*/  LOP3.LUT R28, R6, 0x78, RZ, 0xfc, !PT ;  /* 0x00000078061c7812 */ /* 0x000fe200078efcff */
[----:B0-----:R-:W0:Y:S01]  /*10a0*/  MUFU.RCP R0, R0 ;  /* 0x0000000000007308 */ /* 0x001e220000001000 */
[----:B------:R-:W-:-:S02]  /*10b0*/  IABS R22, R29 ;  /* 0x0000001d00167213 */ /* 0x000fc40000000000 */
[----:B------:R-:W-:Y:S02]  /*10c0*/  CS2R R160, SRZ ;  /* 0x0000000000a07805 */ /* 0x000fe4000001ff00 */
[C---:B------:R-:W-:Y:S02]  /*10d0*/  LOP3.LUT R31, R6.reuse, 0x72, RZ, 0xfc, !PT ;  /* 0x00000072061f7812 */ /* 0x040fe400078efcff */
[----:B------:R-:W-:Y:S02]  /*10e0*/  CS2R R162, SRZ ;  /* 0x0000000000a27805 */ /* 0x000fe4000001ff00 */
[----:B------:R-:W-:Y:S02]  /*10f0*/  LOP3.LUT R30, R6, 0x74, RZ, 0xfc, !PT ;  /* 0x00000074061e7812 */ /* 0x000fe400078efcff */
[----:B------:R-:W-:Y:S02]  /*1100*/  CS2R R164, SRZ ;  /* 0x0000000000a47805 */ /* 0x000fe4000001ff00 */
[----:B------:R-:W-:Y:S01]  /*1110*/  IABS R26, R31 ;  /* 0x0000001f001a7213 */ /* 0x000fe20000000000 */
[----:B-1----:R-:W1:Y:S01]  /*1120*/  MUFU.RCP R13, R13 ;  /* 0x0000000d000d7308 */ /* 0x002e620000001000 */
[----:B------:R-:W-:-:S02]  /*1130*/  IABS R24, R30 ;  /* 0x0000001e00187213 */ /* 0x000fc40000000000 */
[----:B------:R-:W-:Y:S02]  /*1140*/  CS2R R166, SRZ ;  /* 0x0000000000a67805 */ /* 0x000fe4000001ff00 */
[C---:B------:R-:W-:Y:S02]  /*1150*/  LOP3.LUT R32, R6.reuse, 0x5a, RZ, 0xfc, !PT ;  /* 0x0000005a06207812 */ /* 0x040fe400078efcff */
[----:B------:R-:W-:Y:S02]  /*1160*/  CS2R R168, SRZ ;  /* 0x0000000000a87805 */ /* 0x000fe4000001ff00 */
[C---:B------:R-:W-:Y:S02]  /*1170*/  LOP3.LUT R33, R6.reuse, 0x58, RZ, 0xfc, !PT ;  /* 0x0000005806217812 */ /* 0x040fe400078efcff */
[----:B------:R-:W-:Y:S02]  /*1180*/  CS2R R170, SRZ ;  /* 0x0000000000aa7805 */ /* 0x000fe4000001ff00 */
[----:B------:R-:W-:-:S02]  /*1190*/  LOP3.LUT R37, R6, 0x50, RZ, 0xfc, !PT ;  /* 0x0000005006257812 */ /* 0x000fc400078efcff */
[----:B------:R-:W-:Y:S01]  /*11a0*/  CS2R R172, SRZ ;  /* 0x0000000000ac7805 */ /* 0x000fe2000001ff00 */
[----:B0-----:R-:W-:Y:S01]  /*11b0*/  VIADD R8, R0, 0xffffffe ;  /* 0x0ffffffe00087836 */ /* 0x001fe20000000000 */
[----:B------:R-:W-:Y:S02]  /*11c0*/  IABS R0, R17 ;  /* 0x0000001100007213 */ /* 0x000fe40000000000 */
[----:B------:R-:W-:Y:S02]  /*11d0*/  CS2R R174, SRZ ;  /* 0x0000000000ae7805 */ /* 0x000fe4000001ff00 */
[----:B------:R-:W-:Y:S01]  /*11e0*/  LOP3.LUT R38, R6, 0x4c, RZ, 0xfc, !PT ;  /* 0x0000004c06267812 */ /* 0x000fe200078efcff */
[----:B------:R0:W2:Y:S01]  /*11f0*/  F2I.FTZ.U32.TRUNC.NTZ R9, R8 ;  /* 0x0000000800097305 */ /* 0x0000a2000021f000 */
[----:B------:R-:W-:Y:S02]  /*1200*/  IABS R34, R37 ;  /* 0x0000002500227213 */ /* 0x000fe40000000000 */
[----:B------:R-:W-:-:S02]  /*1210*/  CS2R R176, SRZ ;  /* 0x0000000000b07805 */ /* 0x000fc4000001ff00 */
[C---:B------:R-:W-:Y:S01]  /*1220*/  LOP3.LUT R36, R6.reuse, 0x52, RZ, 0xfc, !PT ;  /* 0x0000005206247812 */ /* 0x040fe200078efcff */
[----:B-1----:R-:W-:Y:S01]  /*1230*/  VIADD R10, R13, 0xffffffe ;  /* 0x0ffffffe0d0a7836 */ /* 0x002fe20000000000 */
[----:B------:R-:W-:Y:S02]  /*1240*/  LOP3.LUT R13, R6, 0x7c, RZ, 0xfc, !PT ;  /* 0x0000007c060d7812 */ /* 0x000fe400078efcff */
[----:B------:R-:W-:Y:S02]  /*1250*/  CS2R R178, SRZ ;  /* 0x0000000000b27805 */ /* 0x000fe4000001ff00 */
[----:B------:R-:W-:Y:S01]  /*1260*/  IABS R35, R38 ;  /* 0x0000002600237213 */ /* 0x000fe20000000000 */
[----:B------:R1:W3:Y:S01]  /*1270*/  F2I.FTZ.U32.TRUNC.NTZ R11, R10 ;  /* 0x0000000a000b7305 */ /* 0x0002e2000021f000 */
[----:B0-----:R-:W-:Y:S01]  /*1280*/  IMAD.MOV.U32 R8, RZ, RZ, RZ ;  /* 0x000000ffff087224 */ /* 0x001fe200078e00ff */
[----:B------:R-:W-:Y:S02]  /*1290*/  IABS R19, R13 ;  /* 0x0000000d00137213 */ /* 0x000fe40000000000 */
[----:B------:R-:W-:-:S02]  /*12a0*/  CS2R R180, SRZ ;  /* 0x0000000000b47805 */ /* 0x000fc4000001ff00 */
[----:B------:R-:W-:Y:S02]  /*12b0*/  ISETP.GE.AND P4, PT, R13, RZ, PT ;  /* 0x000000ff0d00720c */ /* 0x000fe40003f86270 */
[----:B------:R-:W-:Y:S02]  /*12c0*/  CS2R R182, SRZ ;  /* 0x0000000000b67805 */ /* 0x000fe4000001ff00 */
[C---:B------:R-:W-:Y:S01]  /*12d0*/  LOP3.LUT R39, R6.reuse, 0x4a, RZ, 0xfc, !PT ;  /* 0x0000004a06277812 */ /* 0x040fe200078efcff */
[----:B--2---:R-:W-:Y:S01]  /*12e0*/  IMAD.MOV R14, RZ, RZ, -R9 ;  /* 0x000000ffff0e7224 */ /* 0x004fe200078e0a09 */
[C---:B------:R-:W-:Y:S01]  /*12f0*/  LOP3.LUT R41, R6.reuse, 0x48, RZ, 0xfc, !PT ;  /* 0x0000004806297812 */ /* 0x040fe200078efcff */
[----:B-1----:R-:W-:Y:S01]  /*1300*/  IMAD.MOV.U32 R10, RZ, RZ, RZ ;  /* 0x000000ffff0a7224 */ /* 0x002fe200078e00ff */
[----:B------:R-:W-:Y:S01]  /*1310*/  LOP3.LUT R42, R6, 0x46, RZ, 0xfc, !PT ;  /* 0x00000046062a7812 */ /* 0x000fe200078efcff */
[----:B------:R-:W-:Y:S01]  /*1320*/  IMAD R7, R14, R23, RZ ;  /* 0x000000170e077224 */ /* 0x000fe200078e02ff */
[----:B------:R-:W-:-:S02]  /*1330*/  LOP3.LUT R43, R6, 0x44, RZ, 0xfc, !PT ;  /* 0x00000044062b7812 */ /* 0x000fc400078efcff */
[----:B------:R-:W-:Y:S02]  /*1340*/  CS2R R184, SRZ ;  /* 0x0000000000b87805 */ /* 0x000fe4000001ff00 */
[C---:B------:R-:W-:Y:S01]  /*1350*/  LOP3.LUT R44, R6.reuse, 0x42, RZ, 0xfc, !PT ;  /* 0x00000042062c7812 */ /* 0x040fe200078efcff */
[----:B---3--:R-:W-:Y:S01]  /*1360*/  IMAD.MOV R15, RZ, RZ, -R11 ;  /* 0x000000ffff0f7224 */ /* 0x008fe200078e0a0b */
[C---:B------:R-:W-:Y:S01]  /*1370*/  LOP3.LUT R45, R6.reuse, 0x38, RZ, 0xfc, !PT ;  /* 0x00000038062d7812 */ /* 0x040fe200078efcff */
[----:B------:R-:W-:Y:S01]  /*1380*/  IMAD.HI.U32 R8, R9, R7, R8 ;  /* 0x0000000709087227 */ /* 0x000fe200078e0008 */
[----:B------:R-:W-:Y:S02]  /*1390*/  IABS R40, R44 ;  /* 0x0000002c00287213 */ /* 0x000fe40000000000 */
[----:B------:R-:W-:Y:S02]  /*13a0*/  CS2R R186, SRZ ;  /* 0x0000000000ba7805 */ /* 0x000fe4000001ff00 */
[----:B------:R-:W-:Y:S01]  /*13b0*/  LOP3.LUT R48, R6, 0x36, RZ, 0xfc, !PT ;  /* 0x0000003606307812 */ /* 0x000fe200078efcff */
[----:B------:R-:W-:Y:S01]  /*13c0*/  IMAD R7, R15, R2, RZ ;  /* 0x000000020f077224 */ /* 0x000fe200078e02ff */
[----:B------:R-:W-:-:S02]  /*13d0*/  IABS R15, R18 ;  /* 0x00000012000f7213 */ /* 0x000fc40000000000 */
[----:B------:R-:W-:Y:S02]  /*13e0*/  CS2R R188, SRZ ;  /* 0x0000000000bc7805 */ /* 0x000fe4000001ff00 */
[C---:B------:R-:W-:Y:S01]  /*13f0*/  LOP3.LUT R49, R6.reuse, 0x34, RZ, 0xfc, !PT ;  /* 0x0000003406317812 */ /* 0x040fe200078efcff */
[----:B------:R-:W-:Y:S01]  /*1400*/  IMAD.HI.U32 R7, R11, R7, R10 ;  /* 0x000000070b077227 */ /* 0x000fe200078e000a */
[----:B------:R-:W-:Y:S02]  /*1410*/  SHF.R.S32.HI R11, RZ, 0x1f, R12 ;  /* 0x0000001fff0b7819 */ /* 0x000fe4000001140c */
[----:B------:R-:W-:Y:S02]  /*1420*/  CS2R R190, SRZ ;  /* 0x0000000000be7805 */ /* 0x000fe4000001ff00 */
[----:B------:R-:W-:Y:S01]  /*1430*/  IABS R46, R49 ;  /* 0x00000031002e7213 */ /* 0x000fe20000000000 */
[----:B------:R-:W-:Y:S01]  /*1440*/  IMAD.MOV.U32 R10, RZ, RZ, R0 ;  /* 0x000000ffff0a7224 */ /* 0x000fe200078e0000 */
[C---:B------:R-:W-:Y:S01]  /*1450*/  LOP3.LUT R50, R6.reuse, 0x32, RZ, 0xfc, !PT ;  /* 0x0000003206327812 */ /* 0x040fe200078efcff */
[----:B------:R-:W-:Y:S01]  /*1460*/  IMAD.HI.U32 R9, R7, R19, RZ ;  /* 0x0000001307097227 */ /* 0x000fe200078e00ff */
[----:B------:R-:W-:-:S02]  /*1470*/  LOP3.LUT R51, R6, 0x2c, RZ, 0xfc, !PT ;  /* 0x0000002c06337812 */ /* 0x000fc400078efcff */
[----:B------:R-:W-:Y:S02]  /*1480*/  CS2R R192, SRZ ;  /* 0x0000000000c07805 */ /* 0x000fe4000001ff00 */
[----:B------:R-:W-:Y:S01]  /*1490*/  IABS R47, R50 ;  /* 0x00000032002f7213 */ /* 0x000fe20000000000 */
[----:B------:R-:W-:Y:S01]  /*14a0*/  IMAD.HI.U32 R0, R8, R10, RZ ;  /* 0x0000000a08007227 */ /* 0x000fe200078e00ff */
[C---:B------:R-:W-:Y:S02]  /*14b0*/  LOP3.LUT R53, R6.reuse, 0x2a, RZ, 0xfc, !PT ;  /* 0x0000002a06357812 */ /* 0x040fe400078efcff */
[----:B------:R-:W-:Y:S02]  /*14c0*/  CS2R R194, SRZ ;  /* 0x0000000000c27805 */ /* 0x000fe4000001ff00 */
[----:B------:R-:W-:Y:S01]  /*14d0*/  LOP3.LUT R54, R6, 0x28, RZ, 0xfc, !PT ;  /* 0x0000002806367812 */ /* 0x000fe200078efcff */
[----:B------:R-:W-:Y:S01]  /*14e0*/  IMAD.HI.U32 R8, R8, R15, RZ ;  /* 0x0000000f08087227 */ /* 0x000fe200078e00ff */
[----:B------:R-:W-:-:S02]  /*14f0*/  LOP3.LUT R55, R6, 0x26, RZ, 0xfc, !PT ;  /* 0x0000002606377812 */ /* 0x000fc400078efcff */
[----:B------:R-:W-:Y:S02]  /*1500*/  CS2R R196, SRZ ;  /* 0x0000000000c47805 */ /* 0x000fe4000001ff00 */
[C---:B------:R-:W-:Y:S01]  /*1510*/  LOP3.LUT R58, R6.reuse, 0x1a, RZ, 0xfc, !PT ;  /* 0x0000001a063a7812 */ /* 0x040fe200078efcff */
[----:B------:R-:W-:Y:S01]  /*1520*/  IMAD.MOV R14, RZ, RZ, -R0 ;  /* 0x000000ffff0e7224 */ /* 0x000fe200078e0a00 */
[----:B------:R-:W-:Y:S01]  /*1530*/  LEA.HI R0, R11, R12, RZ, 0x6 ;  /* 0x0000000c0b007211 */ /* 0x000fe200078f30ff */
[----:B------:R-:W-:Y:S01]  /*1540*/  IMAD.MOV R20, RZ, RZ, -R8 ;  /* 0x000000ffff147224 */ /* 0x000fe200078e0a08 */
[----:B------:R-:W-:Y:S01]  /*1550*/  IABS R52, R55 ;  /* 0x0000003700347213 */ /* 0x000fe20000000000 */
[C---:B------:R-:W-:Y:S01]  /*1560*/  IMAD R8, R23.reuse, R14, R10 ;  /* 0x0000000e17087224 */ /* 0x040fe200078e020a */
[----:B------:R-:W-:Y:S01]  /*1570*/  LOP3.LUT R56, R6, 0x1c, RZ, 0xfc, !PT ;  /* 0x0000001c06387812 */ /* 0x000fe200078efcff */
[C---:B------:R-:W-:Y:S01]  /*1580*/  IMAD R10, R23.reuse, R20, R15 ;  /* 0x00000014170a7224 */ /* 0x040fe200078e020f */
[----:B------:R-:W-:Y:S01]  /*1590*/  IABS R20, R28 ;  /* 0x0000001c00147213 */ /* 0x000fe20000000000 */
[----:B------:R-:W-:Y:S01]  /*15a0*/  IMAD.MOV R9, RZ, RZ, -R9 ;  /* 0x000000ffff097224 */ /* 0x000fe200078e0a09 */
[----:B------:R-:W-:Y:S01]  /*15b0*/  ISETP.GT.U32.AND P0, PT, R23, R8, PT ;  /* 0x000000081700720c */ /* 0x000fe20003f04070 */
[----:B------:R-:W-:Y:S01]  /*15c0*/  IMAD.HI.U32 R13, R7, R22, RZ ;  /* 0x00000016070d7227 */ /* 0x000fe200078e00ff */
[----:B------:R-:W-:-:S02]  /*15d0*/  ISETP.GT.U32.AND P1, PT, R23, R10, PT ;  /* 0x0000000a1700720c */ /* 0x000fc40003f24070 */
[----:B------:R-:W-:Y:S02]  /*15e0*/  CS2R R198, SRZ ;  /* 0x0000000000c67805 */ /* 0x000fe4000001ff00 */
[----:B------:R-:W-:Y:S01]  /*15f0*/  LOP3.LUT R60, R6, 0x18, RZ, 0xfc, !PT ;  /* 0x00000018063c7812 */ /* 0x000fe200078efcff */
[----:B------:R-:W-:Y:S01]  /*1600*/  IMAD R11, R2, R9, R19 ;  /* 0x00000009020b7224 */ /* 0x000fe200078e0213 */
[----:B------:R-:W-:Y:S01]  /*1610*/  LOP3.LUT R9, R6, 0x7a, RZ, 0xfc, !PT ;  /* 0x0000007a06097812 */ /* 0x000fe200078efcff */
[----:B------:R-:W-:Y:S01]  /*1620*/  IMAD.HI.U32 R12, R7, R20, RZ ;  /* 0x00000014070c7227 */ /* 0x000fe200078e00ff */
[----:B------:R-:W-:Y:S02]  /*1630*/  IABS R59, R56 ;  /* 0x00000038003b7213 */ /* 0x000fe40000000000 */
[----:B------:R-:W-:Y:S02]  /*1640*/  CS2R R200, SRZ ;  /* 0x0000000000c87805 */ /* 0x000fe4000001ff00 */
[----:B------:R-:W-:Y:S01]  /*1650*/  IABS R19, R9 ;  /* 0x0000000900137213 */ /* 0x000fe20000000000 */
[----:B------:R-:W-:Y:S01]  /*1660*/  IMAD.MOV R25, RZ, RZ, -R13 ;  /* 0x000000ffff197224 */ /* 0x000fe200078e0a0d */
[----:B------:R-:W-:Y:S01]  /*1670*/  ISETP.GE.AND P3, PT, R9, RZ, PT ;  /* 0x000000ff0900720c */ /* 0x000fe20003f66270 */
[----:B------:R-:W-:Y:S01]  /*1680*/  IMAD.HI.U32 R15, R7, R26, RZ ;  /* 0x0000001a070f7227 */ /* 0x000fe200078e00ff */
[----:B------:R-:W-:-:S02]  /*1690*/  ISETP.GT.U32.AND P2, PT, R2, R11, PT ;  /* 0x0000000b0200720c */ /* 0x000fc40003f44070 */
[----:B------:R-:W-:Y:S02]  /*16a0*/  CS2R R202, SRZ ;  /* 0x0000000000ca7805 */ /* 0x000fe4000001ff00 */
[----:B------:R-:W-:Y:S01]  /*16b0*/  LOP3.LUT R72, R6, 0x4, RZ, 0xfc, !PT ;  /* 0x0000000406487812 */ /* 0x000fe200078efcff */
[----:B------:R-:W-:Y:S01]  /*16c0*/  @!P1 IMAD.IADD R10, R10, 0x1, -R23 ;  /* 0x000000010a0a9824 */ /* 0x000fe200078e0a17 */
[----:B------:R-:W-:Y:S01]  /*16d0*/  LOP3.LUT R74, R6, 0x2, RZ, 0xfc, !PT ;  /* 0x00000002064a7812 */ /* 0x000fe200078efcff */
[----:B------:R-:W-:Y:S01]  /*16e0*/  IMAD.HI.U32 R9, R7, R19, RZ ;  /* 0x0000001307097227 */ /* 0x000fe200078e00ff */
[----:B------:R-:W-:Y:S02]  /*16f0*/  IABS R103, R72 ;  /* 0x0000004800677213 */ /* 0x000fe40000000000 */
[----:B------:R-:W-:Y:S02]  /*1700*/  CS2R R204, SRZ ;  /* 0x0000000000cc7805 */ /* 0x000fe4000001ff00 */
[C---:B------:R-:W-:Y:S01]  /*1710*/  ISETP.GT.U32.AND P1, PT, R23.reuse, R10, PT ;  /* 0x0000000a1700720c */ /* 0x040fe20003f24070 */
[----:B------:R-:W-:Y:S01]  /*1720*/  IMAD.MOV R9, RZ, RZ, -R9 ;  /* 0x000000ffff097224 */ /* 0x000fe200078e0a09 */
[----:B------:R-:W-:Y:S01]  /*1730*/  IABS R105, R74 ;  /* 0x0000004a00697213 */ /* 0x000fe20000000000 */
[----:B------:R-:W-:Y:S01]  /*1740*/  @!P0 IMAD.IADD R8, R8, 0x1, -R23 ;  /* 0x0000000108088824 */ /* 0x000fe200078e0a17 */
[----:B------:R-:W-:Y:S01]  /*1750*/  IABS R107, R6 ;  /* 0x00000006006b7213 */ /* 0x000fe20000000000 */
[C---:B------:R-:W-:Y:S01]  /*1760*/  IMAD R13, R2.reuse, R9, R19 ;  /* 0x00000009020d7224 */ /* 0x040fe200078e0213 */
[----:B------:R-:W-:Y:S01]  /*1770*/  CS2R R206, SRZ ;  /* 0x0000000000ce7805 */ /* 0x000fe2000001ff00 */
[----:B------:R-:W-:Y:S01]  /*1780*/  IMAD.MOV R21, RZ, RZ, -R12 ;  /* 0x000000ffff157224 */ /* 0x000fe200078e0a0c */
[----:B------:R-:W-:Y:S01]  /*1790*/  ISETP.GT.U32.AND P0, PT, R23, R8, PT ;  /* 0x000000081700720c */ /* 0x000fe20003f04070 */
[----:B------:R-:W-:Y:S01]  /*17a0*/  IMAD.MOV R9, RZ, RZ, -R15 ;  /* 0x000000ffff097224 */ /* 0x000fe200078e0a0f */
[C---:B------:R-:W-:Y:S01]  /*17b0*/  ISETP.GT.U32.AND P5, PT, R2.reuse, R13, PT ;  /* 0x0000000d0200720c */ /* 0x040fe20003fa4070 */
[----:B------:R-:W-:Y:S01]  /*17c0*/  IMAD R15, R2, R21, R20 ;  /* 0x00000015020f7224 */ /* 0x000fe200078e0214 */
[----:B------:R-:W-:Y:S01]  /*17d0*/  CS2R R208, SRZ ;  /* 0x0000000000d07805 */ /* 0x000fe2000001ff00 */
[----:B------:R-:W-:Y:S01]  /*17e0*/  @!P1 IMAD.IADD R10, R10, 0x1, -R23 ;  /* 0x000000010a0a9824 */ /* 0x000fe200078e0a17 */
[----:B------:R-:W-:Y:S01]  /*17f0*/  ISETP.GE.AND P1, PT, R18, RZ, PT ;  /* 0x000000ff1200720c */ /* 0x000fe20003f26270 */
[----:B------:R-:W-:Y:S01]  /*1800*/  @!P2 IMAD.IADD R11, R11, 0x1, -R2 ;  /* 0x000000010b0ba824 */ /* 0x000fe200078e0a02 */
[----:B------:R-:W-:Y:S01]  /*1810*/  ISETP.GT.U32.AND P2, PT, R2, R15, PT ;  /* 0x0000000f0200720c */ /* 0x000fe20003f44070 */
[----:B------:R-:W-:Y:S01]  /*1820*/  IMAD.HI.U32 R14, R7, R24, RZ ;  /* 0x00000018070e7227 */ /* 0x000fe200078e00ff */
[----:B------:R-:W-:-:S02]  /*1830*/  CS2R R210, SRZ ;  /* 0x0000000000d27805 */ /* 0x000fc4000001ff00 */
[----:B------:R-:W-:Y:S02]  /*1840*/  CS2R R212, SRZ ;  /* 0x0000000000d47805 */ /* 0x000fe4000001ff00 */
[----:B------:R-:W-:Y:S01]  /*1850*/  CS2R R214, SRZ ;  /* 0x0000000000d67805 */ /* 0x000fe2000001ff00 */
[----:B------:R-:W-:Y:S01]  /*1860*/  IMAD R19, R2, R25, R22 ;  /* 0x0000001902137224 */ /* 0x000fe200078e0216 */
[----:B------:R-:W-:Y:S01]  /*1870*/  LOP3.LUT R25, R6, 0x6c, RZ, 0xfc, !PT ;  /* 0x0000006c06197812 */ /* 0x000fe200078efcff */
[----:B------:R-:W-:Y:S01]  /*1880*/  IMAD.MOV R27, RZ, RZ, -R14 ;  /* 0x000000ffff1b7224 */ /* 0x000fe200078e0a0e */
[----:B------:R-:W-:Y:S01]  /*1890*/  CS2R R134, SRZ ;  /* 0x0000000000867805 */ /* 0x000fe2000001ff00 */
[----:B------:R-:W-:Y:S01]  /*18a0*/  @!P0 IMAD.IADD R8, R8, 0x1, -R23 ;  /* 0x0000000108088824 */ /* 0x000fe200078e0a17 */
[----:B------:R-:W-:Y:S01]  /*18b0*/  ISETP.NE.AND P0, PT, R4, RZ, PT ;  /* 0x000000ff0400720c */ /* 0x000fe20003f05270 */
[----:B------:R-:W-:Y:S01]  /*18c0*/  @!P5 IMAD.IADD R13, R13, 0x1, -R2 ;  /* 0x000000010d0dd824 */ /* 0x000fe200078e0a02 */
[C---:B------:R-:W-:Y:S01]  /*18d0*/  ISETP.GT.U32.AND P5, PT, R2.reuse, R11, PT ;  /* 0x0000000b0200720c */ /* 0x040fe20003fa4070 */
[C---:B------:R-:W-:Y:S01]  /*18e0*/  IMAD R12, R2.reuse, R9, R26 ;  /* 0x00000009020c7224 */ /* 0x040fe200078e021a */
[----:B------:R-:W-:Y:S01]  /*18f0*/  LOP3.LUT R9, RZ, R4, RZ, 0x33, !PT ;  /* 0x00000004ff097212 */ /* 0x000fe200078e33ff */
[----:B------:R-:W-:Y:S01]  /*1900*/  @!P1 IMAD.MOV R10, RZ, RZ, -R10 ;  /* 0x000000ffff0a9224 */ /* 0x000fe200078e0a0a */
[C---:B------:R-:W-:Y:S01]  /*1910*/  ISETP.GT.U32.AND P1, PT, R2.reuse, R19, PT ;  /* 0x000000130200720c */ /* 0x040fe20003f24070 */
[----:B------:R-:W-:Y:S01]  /*1920*/  IMAD R21, R2, R27, R24 ;  /* 0x0000001b02157224 */ /* 0x000fe200078e0218 */
[----:B------:R-:W-:Y:S01]  /*1930*/  LOP3.LUT R24, R6, 0x70, RZ, 0xfc, !PT ;  /* 0x0000007006187812 */ /* 0x000fe200078efcff */
[----:B------:R-:W-:Y:S01]  /*1940*/  @!P6 IMAD.MOV R8, RZ, RZ, -R8 ;  /* 0x000000ffff08e224 */ /* 0x000fe200078e0a08 */
[C---:B------:R-:W-:Y:S01]  /*1950*/  ISETP.GT.U32.AND P6, PT, R2.reuse, R13, PT ;  /* 0x0000000d0200720c */ /* 0x040fe20003fc4070 */
[----:B------:R-:W-:Y:S01]  /*1960*/  @!P2 IMAD.IADD R15, R15, 0x1, -R2 ;  /* 0x000000010f0fa824 */ /* 0x000fe200078e0a02 */
[----:B------:R-:W-:-:S02]  /*1970*/  ISETP.GT.U32.AND P2, PT, R2, R12, PT ;  /* 0x0000000c0200720c */ /* 0x000fc40003f44070 */
[----:B------:R-:W-:Y:S02]  /*1980*/  CS2R R136, SRZ ;  /* 0x0000000000887805 */ /* 0x000fe4000001ff00 */
[----:B------:R-:W-:Y:S01]  /*1990*/  IABS R14, R24 ;  /* 0x00000018000e7213 */ /* 0x000fe20000000000 */
[----:B------:R-:W-:Y:S01]  /*19a0*/  @!P5 IMAD.IADD R11, R11, 0x1, -R2 ;  /* 0x000000010b0bd824 */ /* 0x000fe200078e0a02 */
[C---:B------:R-:W-:Y:S02]  /*19b0*/  SEL R22, R9.reuse, R8, !P0 ;  /* 0x0000000809167207 */ /* 0x040fe40004000000 */
[----:B------:R-:W-:Y:S02]  /*19c0*/  CS2R R138, SRZ ;  /* 0x00000000008a7805 */ /* 0x000fe4000001ff00 */
[----:B------:R-:W-:Y:S01]  /*19d0*/  SEL R216, R9, R10, !P0 ;  /* 0x0000000a09d87207 */ /* 0x000fe20004000000 */
[----:B------:R-:W-:Y:S01]  /*19e0*/  IMAD.HI.U32 R4, R7, R14, RZ ;  /* 0x0000000e07047227 */ /* 0x000fe200078e00ff */
[----:B------:R-:W-:-:S02]  /*19f0*/  ISETP.GT.U32.AND P0, PT, R2, R21, PT ;  /* 0x000000150200720c */ /* 0x000fc40003f04070 */
[----:B------:R-:W-:Y:S02]  /*1a00*/  CS2R R140, SRZ ;  /* 0x00000000008c7805 */ /* 0x000fe4000001ff00 */
[----:B------:R-:W-:Y:S01]  /*1a10*/  IABS R23, R25 ;  /* 0x0000001900177213 */ /* 0x000fe20000000000 */
[--C-:B------:R-:W-:Y:S01]  /*1a20*/  @!P1 IMAD.IADD R19, R19, 0x1, -R2.reuse ;  /* 0x0000000113139824 */ /* 0x100fe200078e0a02 */
[----:B------:R-:W-:Y:S01]  /*1a30*/  ISETP.GT.U32.AND P5, PT, R2, R15, PT ;  /* 0x0000000f0200720c */ /* 0x000fe20003fa4070 */
[----:B------:R-:W-:Y:S01]  /*1a40*/  @!P6 IMAD.IADD R13, R13, 0x1, -R2 ;  /* 0x000000010d0de824 */ /* 0x000fe200078e0a02 */
[----:B------:R-:W-:Y:S01]  /*1a50*/  ISETP.GE.AND P6, PT, R28, RZ, PT ;  /* 0x000000ff1c00720c */ /* 0x000fe20003fc6270 */
[----:B------:R-:W-:Y:S01]  /*1a60*/  IMAD.MOV R9, RZ, RZ, -R4 ;  /* 0x000000ffff097224 */ /* 0x000fe200078e0a04 */
[----:B------:R-:W-:Y:S01]  /*1a70*/  LOP3.LUT R4, R6, 0x6a, RZ, 0xfc, !PT ;  /* 0x0000006a06047812 */ /* 0x000fe200078efcff */
[----:B------:R-:W-:Y:S01]  /*1a80*/  @!P2 IMAD.IADD R12, R12, 0x1, -R2 ;  /* 0x000000010c0ca824 */ /* 0x000fe200078e0a02 */
[----:B------:R-:W-:Y:S01]  /*1a90*/  ISETP.GT.U32.AND P2, PT, R2, R19, PT ;  /* 0x000000130200720c */ /* 0x000fe20003f44070 */
[----:B------:R-:W-:Y:S01]  /*1aa0*/  IMAD.HI.U32 R8, R7, R23, RZ ;  /* 0x0000001707087227 */ /* 0x000fe200078e00ff */
[----:B------:R-:W-:-:S02]  /*1ab0*/  LOP3.LUT R26, R6, 0x68, RZ, 0xfc, !PT ;  /* 0x00000068061a7812 */ /* 0x000fc400078efcff */
[----:B------:R-:W-:Y:S02]  /*1ac0*/  CS2R R142, SRZ ;  /* 0x00000000008e7805 */ /* 0x000fe4000001ff00 */
[----:B------:R-:W-:Y:S01]  /*1ad0*/  ISETP.GE.AND P1, PT, R29, RZ, PT ;  /* 0x000000ff1d00720c */ /* 0x000fe20003f26270 */
[----:B------:R-:W-:Y:S01]  /*1ae0*/  IMAD R14, R2, R9, R14 ;  /* 0x00000009020e7224 */ /* 0x000fe200078e020e */
[----:B------:R-:W-:Y:S01]  /*1af0*/  IABS R20, R26 ;  /* 0x0000001a00147213 */ /* 0x000fe20000000000 */
[----:B------:R-:W-:Y:S01]  /*1b00*/  IMAD.MOV.U32 R10, RZ, RZ, R13 ;  /* 0x000000ffff0a7224 */ /* 0x000fe200078e000d */
[----:B------:R-:W-:Y:S01]  /*1b10*/  LOP3.LUT R28, R6, 0x62, RZ, 0xfc, !PT ;  /* 0x00000062061c7812 */ /* 0x000fe200078efcff */
[----:B------:R-:W-:Y:S01]  /*1b20*/  IMAD.MOV R8, RZ, RZ, -R8 ;  /* 0x000000ffff087224 */ /* 0x000fe200078e0a08 */
[----:B------:R-:W-:Y:S01]  /*1b30*/  IABS R29, R32 ;  /* 0x00000020001d7213 */ /* 0x000fe20000000000 */
[----:B------:R-:W-:Y:S01]  /*1b40*/  @!P0 IMAD.IADD R21, R21, 0x1, -R2 ;  /* 0x0000000115158824 */ /* 0x000fe200078e0a02 */
[----:B------:R-:W-:Y:S01]  /*1b50*/  ISETP.GE.AND P0, PT, R30, RZ, PT ;  /* 0x000000ff1e00720c */ /* 0x000fe20003f06270 */
[----:B------:R-:W-:Y:S01]  /*1b60*/  IMAD.MOV.U32 R9, RZ, RZ, R11 ;  /* 0x000000ffff097224 */ /* 0x000fe200078e000b */
[----:B------:R-:W-:Y:S01]  /*1b70*/  IABS R27, R28 ;  /* 0x0000001c001b7213 */ /* 0x000fe20000000000 */
[----:B------:R-:W-:Y:S01]  /*1b80*/  @!P3 IMAD.MOV R10, RZ, RZ, -R10 ;  /* 0x000000ffff0ab224 */ /* 0x000fe200078e0a0a */
[C---:B------:R-:W-:Y:S01]  /*1b90*/  ISETP.GT.U32.AND P3, PT, R2.reuse, R14, PT ;  /* 0x0000000e0200720c */ /* 0x040fe20003f64070 */
[C---:B------:R-:W-:Y:S01]  /*1ba0*/  IMAD R23, R2.reuse, R8, R23 ;  /* 0x0000000802177224 */ /* 0x040fe200078e0217 */
[----:B------:R-:W-:Y:S01]  /*1bb0*/  IABS R30, R33 ;  /* 0x00000021001e7213 */ /* 0x000fe20000000000 */
[--C-:B------:R-:W-:Y:S01]  /*1bc0*/  @!P5 IMAD.IADD R15, R15, 0x1, -R2.reuse ;  /* 0x000000010f0fd824 */ /* 0x100fe200078e0a02 */
[C---:B------:R-:W-:Y:S01]  /*1bd0*/  ISETP.GT.U32.AND P5, PT, R2.reuse, R12, PT ;  /* 0x0000000c0200720c */ /* 0x040fe20003fa4070 */
[----:B------:R-:W-:Y:S01]  /*1be0*/  @!P4 IMAD.MOV R9, RZ, RZ, -R9 ;  /* 0x000000ffff09c224 */ /* 0x000fe200078e0a09 */
[C---:B------:R-:W-:Y:S01]  /*1bf0*/  ISETP.GT.U32.AND P4, PT, R2.reuse, R21, PT ;  /* 0x000000150200720c */ /* 0x040fe20003f84070 */
[----:B------:R-:W-:Y:S01]  /*1c00*/  IMAD.MOV.U32 R8, RZ, RZ, R15 ;  /* 0x000000ffff087224 */ /* 0x000fe200078e000f */
[----:B------:R-:W-:Y:S01]  /*1c10*/  IABS R15, R4 ;  /* 0x00000004000f7213 */ /* 0x000fe20000000000 */
[----:B------:R-:W-:Y:S01]  /*1c20*/  @!P2 IMAD.IADD R19, R19, 0x1, -R2 ;  /* 0x000000011313a824 */ /* 0x000fe200078e0a02 */
[----:B------:R-:W-:Y:S01]  /*1c30*/  ISETP.GT.U32.AND P2, PT, R2, R23, PT ;  /* 0x000000170200720c */ /* 0x000fe20003f44070 */
[----:B------:R-:W-:Y:S01]  /*1c40*/  @!P6 IMAD.MOV R8, RZ, RZ, -R8 ;  /* 0x000000ffff08e224 */ /* 0x000fe200078e0a08 */
[----:B------:R-:W-:Y:S01]  /*1c50*/  ISETP.GE.AND P6, PT, R31, RZ, PT ;  /* 0x000000ff1f00720c */ /* 0x000fe20003fc6270 */
[----:B------:R-:W-:Y:S01]  /*1c60*/  IMAD.HI.U32 R11, R7, R15, RZ ;  /* 0x0000000f070b7227 */ /* 0x000fe200078e00ff */
[----:B------:R-:W-:-:S02]  /*1c70*/  LOP3.LUT R31, R6, 0x5c, RZ, 0xfc, !PT ;  /* 0x0000005c061f7812 */ /* 0x000fc400078efcff */
[----:B------:R-:W-:Y:S02]  /*1c80*/  CS2R R144, SRZ ;  /* 0x0000000000907805 */ /* 0x000fe4000001ff00 */
[----:B------:R-:W-:Y:S01]  /*1c90*/  CS2R R146, SRZ ;  /* 0x0000000000927805 */ /* 0x000fe2000001ff00 */
[--C-:B------:R-:W-:Y:S01]  /*1ca0*/  @!P3 IMAD.IADD R14, R14, 0x1, -R2.reuse ;  /* 0x000000010e0eb824 */ /* 0x100fe200078e0a02 */
[----:B------:R-:W-:Y:S01]  /*1cb0*/  ISETP.GE.AND P3, PT, R4, RZ, PT ;  /* 0x000000ff0400720c */ /* 0x000fe20003f66270 */
[----:B------:R-:W-:Y:S01]  /*1cc0*/  IMAD.MOV.U32 R4, RZ, RZ, R19 ;  /* 0x000000ffff047224 */ /* 0x000fe200078e0013 */
[----:B------:R-:W-:Y:S01]  /*1cd0*/  CS2R R148, SRZ ;  /* 0x0000000000947805 */ /* 0x000fe2000001ff00 */
[--C-:B------:R-:W-:Y:S01]  /*1ce0*/  @!P4 IMAD.IADD R21, R21, 0x1, -R2.reuse ;  /* 0x000000011515c824 */ /* 0x100fe200078e0a02 */
[----:B------:R-:W-:Y:S01]  /*1cf0*/  ISETP.GE.AND P4, PT, R24, RZ, PT ;  /* 0x000000ff1800720c */ /* 0x000fe20003f86270 */
[----:B------:R-:W-:Y:S01]  /*1d00*/  IMAD.MOV R19, RZ, RZ, -R11 ;  /* 0x000000ffff137224 */ /* 0x000fe200078e0a0b */
[----:B------:R-:W-:Y:S01]  /*1d10*/  CS2R R150, SRZ ;  /* 0x0000000000967805 */ /* 0x000fe2000001ff00 */
[--C-:B------:R-:W-:Y:S01]  /*1d20*/  @!P5 IMAD.IADD R12, R12, 0x1, -R2.reuse ;  /* 0x000000010c0cd824 */ /* 0x100fe200078e0a02 */
[----:B------:R-:W-:Y:S01]  /*1d30*/  ISETP.GE.AND P5, PT, R25, RZ, PT ;  /* 0x000000ff1900720c */ /* 0x000fe20003fa6270 */
[----:B------:R-:W-:Y:S01]  /*1d40*/  @!P2 IMAD.IADD R23, R23, 0x1, -R2 ;  /* 0x000000011717a824 */ /* 0x000fe200078e0a02 */
[----:B------:R-:W-:Y:S01]  /*1d50*/  ISETP.GT.U32.AND P2, PT, R2, R14, PT ;  /* 0x0000000e0200720c */ /* 0x000fe20003f44070 */
[----:B------:R-:W-:-:S02]  /*1d60*/  IMAD.MOV.U32 R11, RZ, RZ, R21 ;  /* 0x000000ffff0b7224 */ /* 0x000fc400078e0015 */
[C---:B------:R-:W-:Y:S02]  /*1d70*/  IMAD R15, R2.reuse, R19, R15 ;  /* 0x00000013020f7224 */ /* 0x040fe400078e020f */
[----:B------:R-:W-:Y:S01]  /*1d80*/  @!P0 IMAD.MOV R11, RZ, RZ, -R11 ;  /* 0x000000ffff0b8224 */ /* 0x000fe200078e0a0b */
[C---:B------:R-:W-:Y:S01]  /*1d90*/  ISETP.GT.U32.AND P0, PT, R2.reuse, R23, PT ;  /* 0x000000170200720c */ /* 0x040fe20003f04070 */
[----:B------:R-:W-:Y:S01]  /*1da0*/  @!P6 IMAD.MOV R12, RZ, RZ, -R12 ;  /* 0x000000ffff0ce224 */ /* 0x000fe200078e0a0c */
[----:B------:R-:W-:Y:S01]  /*1db0*/  ISETP.GT.U32.AND P6, PT, R2, R15, PT ;  /* 0x0000000f0200720c */ /* 0x000fe20003fc4070 */
[----:B------:R-:W-:-:S04]  /*1dc0*/  IMAD.HI.U32 R13, R7, R20, RZ ;  /* 0x00000014070d7227 */ /* 0x000fc800078e00ff */
[----:B------:R-:W-:Y:S02]  /*1dd0*/  IMAD.MOV R13, RZ, RZ, -R13 ;  /* 0x000000ffff0d7224 */ /* 0x000fe400078e0a0d */
[----:B------:R-:W-:Y:S02]  /*1de0*/  @!P2 IMAD.IADD R14, R14, 0x1, -R2 ;  /* 0x000000010e0ea824 */ /* 0x000fe400078e0a02 */
[----:B------:R-:W-:Y:S01]  /*1df0*/  IMAD R19, R2, R13, R20 ;  /* 0x0000000d02137224 */ /* 0x000fe200078e0214 */
[C---:B------:R-:W-:Y:S01]  /*1e00*/  LOP3.LUT R13, R6.reuse, 0x66, RZ, 0xfc, !PT ;  /* 0x00000066060d7812 */ /* 0x040fe200078efcff */
[--C-:B------:R-:W-:Y:S01]  /*1e10*/  @!P0 IMAD.IADD R23, R23, 0x1, -R2.reuse ;  /* 0x0000000117178824 */ /* 0x100fe200078e0a02 */
[----:B------:R-:W-:Y:S01]  /*1e20*/  LOP3.LUT R20, R6, 0x64, RZ, 0xfc, !PT ;  /* 0x0000006406147812 */ /* 0x000fe200078efcff */
[----:B------:R-:W-:Y:S01]  /*1e30*/  @!P6 IMAD.IADD R15, R15, 0x1, -R2 ;  /* 0x000000010f0fe824 */ /* 0x000fe200078e0a02 */
[----:B------:R-:W-:Y:S01]  /*1e40*/  IABS R25, R13 ;  /* 0x0000000d00197213 */ /* 0x000fe20000000000 */
[----:B------:R-:W-:Y:S01]  /*1e50*/  @!P1 IMAD.MOV R4, RZ, RZ, -R4 ;  /* 0x000000ffff049224 */ /* 0x000fe200078e0a04 */
[----:B------:R-:W-:Y:S01]  /*1e60*/  ISETP.GT.U32.AND P0, PT, R2, R19, PT ;  /* 0x000000130200720c */ /* 0x000fe20003f04070 */
[----:B------:R-:W-:Y:S01]  /*1e70*/  @!P4 IMAD.MOV R14, RZ, RZ, -R14 ;  /* 0x000000ffff0ec224 */ /* 0x000fe200078e0a0e */
[----:B------:R-:W-:Y:S01]  /*1e80*/  ISETP.GE.AND P1, PT, R26, RZ, PT ;  /* 0x000000ff1a00720c */ /* 0x000fe20003f26270 */
[----:B------:R-:W-:Y:S01]  /*1e90*/  IMAD.HI.U32 R24, R7, R27, RZ ;  /* 0x0000001b07187227 */ /* 0x000fe200078e00ff */
[----:B------:R-:W-:-:S02]  /*1ea0*/  IABS R26, R20 ;  /* 0x00000014001a7213 */ /* 0x000fc40000000000 */
[----:B------:R-:W-:Y:S01]  /*1eb0*/  ISETP.GE.AND P4, PT, R20, RZ, PT ;  /* 0x000000ff1400720c */ /* 0x000fe20003f86270 */
[----:B------:R-:W-:Y:S01]  /*1ec0*/  IMAD.HI.U32 R20, R7, R25, RZ ;  /* 0x0000001907147227 */ /* 0x000fe200078e00ff */
[C---:B------:R-:W-:Y:S02]  /*1ed0*/  ISETP.GT.U32.AND P6, PT, R2.reuse, R15, PT ;  /* 0x0000000f0200720c */ /* 0x040fe40003fc4070 */
[----:B------:R-:W-:Y:S01]  /*1ee0*/  ISETP.GE.AND P2, PT, R13, RZ, PT ;  /* 0x000000ff0d00720c */ /* 0x000fe20003f46270 */
[----:B------:R-:W-:Y:S02]  /*1ef0*/  IMAD.MOV R20, RZ, RZ, -R20 ;  /* 0x000000ffff147224 */ /* 0x000fe400078e0a14 */
[----:B------:R-:W-:Y:S02]  /*1f00*/  @!P0 IMAD.IADD R19, R19, 0x1, -R2 ;  /* 0x0000000113138824 */ /* 0x000fe400078e0a02 */
[C---:B------:R-:W-:Y:S02]  /*1f10*/  IMAD R20, R2.reuse, R20, R25 ;  /* 0x0000001402147224 */ /* 0x040fe400078e0219 */
[----:B------:R-:W-:Y:S01]  /*1f20*/  IMAD.HI.U32 R21, R7, R26, RZ ;  /* 0x0000001a07157227 */ /* 0x000fe200078e00ff */
[----:B------:R-:W-:-:S03]  /*1f30*/  ISETP.GT.U32.AND P0, PT, R2, R19, PT ;  /* 0x000000130200720c */ /* 0x000fc60003f04070 */
[----:B------:R-:W-:Y:S01]  /*1f40*/  @!P6 IMAD.IADD R15, R15, 0x1, -R2 ;  /* 0x000000010f0fe824 */ /* 0x000fe200078e0a02 */
[C---:B------:R-:W-:Y:S01]  /*1f50*/  ISETP.GT.U32.AND P6, PT, R2.reuse, R20, PT ;  /* 0x000000140200720c */ /* 0x040fe20003fc4070 */
[----:B------:R-:W-:Y:S02]  /*1f60*/  IMAD.MOV R21, RZ, RZ, -R21 ;  /* 0x000000ffff157224 */ /* 0x000fe400078e0a15 */
[----:B------:R-:W-:Y:S02]  /*1f70*/  IMAD.MOV R24, RZ, RZ, -R24 ;  /* 0x000000ffff187224 */ /* 0x000fe400078e0a18 */
[----:B------:R-:W-:Y:S02]  /*1f80*/  IMAD.MOV.U32 R13, RZ, RZ, R23 ;  /* 0x000000ffff0d7224 */ /* 0x000fe400078e0017 */
[----:B------:R-:W-:Y:S01]  /*1f90*/  IMAD R21, R2, R21, R26 ;  /* 0x0000001502157224 */ /* 0x000fe200078e021a */
[----:B------:R-:W-:Y:S01]  /*1fa0*/  LOP3.LUT R26, R6, 0x60, RZ, 0xfc, !PT ;  /* 0x00000060061a7812 */ /* 0x000fe200078efcff */
[----:B------:R-:W-:-:S02]  /*1fb0*/  IMAD R23, R2, R24, R27 ;  /* 0x0000001802177224 */ /* 0x000fc400078e021b */
[--C-:B------:R-:W-:Y:S01]  /*1fc0*/  @!P0 IMAD.IADD R19, R19, 0x1, -R2.reuse ;  /* 0x0000000113138824 */ /* 0x100fe200078e0a02 */
[----:B------:R-:W-:Y:S01]  /*1fd0*/  ISETP.GT.U32.AND P0, PT, R2, R21, PT ;  /* 0x000000150200720c */ /* 0x000fe20003f04070 */
[----:B------:R-:W-:Y:S01]  /*1fe0*/  @!P6 IMAD.IADD R20, R20, 0x1, -R2 ;  /* 0x000000011414e824 */ /* 0x000fe200078e0a02 */
[C---:B------:R-:W-:Y:S01]  /*1ff0*/  ISETP.GT.U32.AND P6, PT, R2.reuse, R23, PT ;  /* 0x000000170200720c */ /* 0x040fe20003fc4070 */
[----:B------:R-:W-:Y:S01]  /*2000*/  @!P3 IMAD.MOV R15, RZ, RZ, -R15 ;  /* 0x000000ffff0fb224 */ /* 0x000fe200078e0a0f */
[----:B------:R-:W-:Y:S01]  /*2010*/  IABS R25, R26 ;  /* 0x0000001a00197213 */ /* 0x000fe20000000000 */
[----:B------:R-:W-:Y:S01]  /*2020*/  @!P1 IMAD.MOV R19, RZ, RZ, -R19 ;  /* 0x000000ffff139224 */ /* 0x000fe200078e0a13 */
[----:B------:R-:W-:Y:S01]  /*2030*/  ISETP.GT.U32.AND P3, PT, R2, R20, PT ;  /* 0x000000140200720c */ /* 0x000fe20003f64070 */
[----:B------:R-:W-:Y:S01]  /*2040*/  @!P5 IMAD.MOV R13, RZ, RZ, -R13 ;  /* 0x000000ffff0dd224 */ /* 0x000fe200078e0a0d */
[----:B------:R-:W-:Y:S01]  /*2050*/  ISETP.GE.AND P1, PT, R26, RZ, PT ;  /* 0x000000ff1a00720c */ /* 0x000fe20003f26270 */
[----:B------:R-:W-:Y:S01]  /*2060*/  IMAD.HI.U32 R24, R7, R25, RZ ;  /* 0x0000001907187227 */ /* 0x000fe200078e00ff */
[----:B------:R-:W-:-:S02]  /*2070*/  ISETP.GE.AND P5, PT, R28, RZ, PT ;  /* 0x000000ff1c00720c */ /* 0x000fc40003fa6270 */
[----:B------:R-:W-:Y:S01]  /*2080*/  IABS R28, R31 ;  /* 0x0000001f001c7213 */ /* 0x000fe20000000000 */
[--C-:B------:R-:W-:Y:S02]  /*2090*/  @!P0 IMAD.IADD R21, R21, 0x1, -R2.reuse ;  /* 0x0000000115158824 */ /* 0x100fe400078e0a02 */
[----:B------:R-:W-:Y:S02]  /*20a0*/  @!P6 IMAD.IADD R23, R23, 0x1, -R2 ;  /* 0x000000011717e824 */ /* 0x000fe400078e0a02 */
[C---:B------:R-:W-:Y:S01]  /*20b0*/  IMAD.HI.U32 R26, R7.reuse, R29, RZ ;  /* 0x0000001d071a7227 */ /* 0x040fe200078e00ff */
[C---:B------:R-:W-:Y:S02]  /*20c0*/  ISETP.GT.U32.AND P0, PT, R2.reuse, R21, PT ;  /* 0x000000150200720c */ /* 0x040fe40003f04070 */
[----:B------:R-:W-:Y:S01]  /*20d0*/  ISETP.GT.U32.AND P6, PT, R2, R23, PT ;  /* 0x000000170200720c */ /* 0x000fe20003fc4070 */
[----:B------:R-:W-:Y:S02]  /*20e0*/  IMAD.MOV R24, RZ, RZ, -R24 ;  /* 0x000000ffff187224 */ /* 0x000fe400078e0a18 */
[----:B------:R-:W-:-:S04]  /*20f0*/  IMAD.HI.U32 R27, R7, R30, RZ ;  /* 0x0000001e071b7227 */ /* 0x000fc800078e00ff */
[----:B------:R-:W-:Y:S02]  /*2100*/  IMAD.MOV R26, RZ, RZ, -R26 ;  /* 0x000000ffff1a7224 */ /* 0x000fe400078e0a1a */
[C---:B------:R-:W-:Y:S02]  /*2110*/  IMAD R24, R2.reuse, R24, R25 ;  /* 0x0000001802187224 */ /* 0x040fe400078e0219 */
[----:B------:R-:W-:Y:S02]  /*2120*/  IMAD.MOV R27, RZ, RZ, -R27 ;  /* 0x000000ffff1b7224 */ /* 0x000fe400078e0a1b */
[----:B------:R-:W-:Y:S02]  /*2130*/  IMAD R26, R2, R26, R29 ;  /* 0x0000001a021a7224 */ /* 0x000fe400078e021d */
[--C-:B------:R-:W-:Y:S01]  /*2140*/  @!P3 IMAD.IADD R20, R20, 0x1, -R2.reuse ;  /* 0x000000011414b824 */ /* 0x100fe200078e0a02 */
[C---:B------:R-:W-:Y:S01]  /*2150*/  ISETP.GT.U32.AND P3, PT, R2.reuse, R24, PT ;  /* 0x000000180200720c */ /* 0x040fe20003f64070 */
[----:B------:R-:W-:Y:S01]  /*2160*/  @!P0 IMAD.IADD R21, R21, 0x1, -R2 ;  /* 0x0000000115158824 */ /* 0x000fe200078e0a02 */
[----:B------:R-:W-:Y:S01]  /*2170*/  ISETP.GE.AND P0, PT, R31, RZ, PT ;  /* 0x000000ff1f00720c */ /* 0x000fe20003f06270 */
[----:B------:R-:W-:Y:S01]  /*2180*/  IMAD R27, R2, R27, R30 ;  /* 0x0000001b021b7224 */ /* 0x000fe200078e021e */
[----:B------:R-:W-:Y:S01]  /*2190*/  LOP3.LUT R31, R6, 0x56, RZ, 0xfc, !PT ;  /* 0x00000056061f7812 */ /* 0x000fe200078efcff */
[----:B------:R-:W-:Y:S01]  /*21a0*/  @!P6 IMAD.IADD R23, R23, 0x1, -R2 ;  /* 0x000000011717e824 */ /* 0x000fe200078e0a02 */
[----:B------:R-:W-:Y:S01]  /*21b0*/  ISETP.GT.U32.AND P6, PT, R2, R26, PT ;  /* 0x0000001a0200720c */ /* 0x000fe20003fc4070 */
[----:B------:R-:W-:Y:S01]  /*21c0*/  IMAD.HI.U32 R25, R7, R28, RZ ;  /* 0x0000001c07197227 */ /* 0x000fe200078e00ff */
[----:B------:R-:W-:-:S03]  /*21d0*/  IABS R29, R31 ;  /* 0x0000001f001d7213 */ /* 0x000fc60000000000 */
[----:B------:R-:W-:Y:S01]  /*21e0*/  @!P5 IMAD.MOV R23, RZ, RZ, -R23 ;  /* 0x000000ffff17d224 */ /* 0x000fe200078e0a17 */
[----:B------:R-:W-:Y:S01]  /*21f0*/  ISETP.GT.U32.AND P5, PT, R2, R27, PT ;  /* 0x0000001b0200720c */ /* 0x000fe20003fa4070 */
[----:B------:R-:W-:Y:S02]  /*2200*/  IMAD.MOV R25, RZ, RZ, -R25 ;  /* 0x000000ffff197224 */ /* 0x000fe400078e0a19 */
[----:B------:R-:W-:Y:S01]  /*2210*/  @!P4 IMAD.MOV R21, RZ, RZ, -R21 ;  /* 0x000000ffff15c224 */ /* 0x000fe200078e0a15 */
[----:B------:R-:W-:Y:S01]  /*2220*/  ISETP.GE.AND P4, PT, R32, RZ, PT ;  /* 0x000000ff2000720c */ /* 0x000fe20003f86270 */
[----:B------:R-:W-:Y:S01]  /*2230*/  IMAD R25, R2, R25, R28 ;  /* 0x0000001902197224 */ /* 0x000fe200078e021c */
[----:B------:R-:W-:Y:S01]  /*2240*/  LOP3.LUT R32, R6, 0x54, RZ, 0xfc, !PT ;  /* 0x0000005406207812 */ /* 0x000fe200078efcff */
[----:B------:R-:W-:-:S03]  /*2250*/  IMAD.HI.U32 R28, R7, R29, RZ ;  /* 0x0000001d071c7227 */ /* 0x000fc600078e00ff */
[----:B------:R-:W-:Y:S01]  /*2260*/  IABS R30, R32 ;  /* 0x00000020001e7213 */ /* 0x000fe20000000000 */
[--C-:B------:R-:W-:Y:S02]  /*2270*/  @!P3 IMAD.IADD R24, R24, 0x1, -R2.reuse ;  /* 0x000000011818b824 */ /* 0x100fe400078e0a02 */
[----:B------:R-:W-:Y:S02]  /*2280*/  @!P6 IMAD.IADD R26, R26, 0x1, -R2 ;  /* 0x000000011a1ae824 */ /* 0x000fe400078e0a02 */
[----:B------:R-:W-:Y:S01]  /*2290*/  IMAD.MOV R28, RZ, RZ, -R28 ;  /* 0x000000ffff1c7224 */ /* 0x000fe200078e0a1c */
[C---:B------:R-:W-:Y:S01]  /*22a0*/  ISETP.GT.U32.AND P3, PT, R2.reuse, R24, PT ;  /* 0x000000180200720c */ /* 0x040fe20003f64070 */
[----:B------:R-:W-:Y:S01]  /*22b0*/  @!P5 IMAD.IADD R27, R27, 0x1, -R2 ;  /* 0x000000011b1bd824 */ /* 0x000fe200078e0a02 */
[C---:B------:R-:W-:Y:S01]  /*22c0*/  ISETP.GT.U32.AND P5, PT, R2.reuse, R26, PT ;  /* 0x0000001a0200720c */ /* 0x040fe20003fa4070 */
[----:B------:R-:W-:Y:S02]  /*22d0*/  IMAD R28, R2, R28, R29 ;  /* 0x0000001c021c7224 */ /* 0x000fe400078e021d */
[----:B------:R-:W-:-:S04]  /*22e0*/  IMAD.HI.U32 R29, R7, R30, RZ ;  /* 0x0000001e071d7227 */ /* 0x000fc800078e00ff */
[----:B------:R-:W-:Y:S02]  /*22f0*/  IMAD.MOV R29, RZ, RZ, -R29 ;  /* 0x000000ffff1d7224 */ /* 0x000fe400078e0a1d */
[----:B------:R-:W-:Y:S01]  /*2300*/  @!P2 IMAD.MOV R20, RZ, RZ, -R20 ;  /* 0x000000ffff14a224 */ /* 0x000fe200078e0a14 */
[C---:B------:R-:W-:Y:S01]  /*2310*/  ISETP.GT.U32.AND P2, PT, R2.reuse, R25, PT ;  /* 0x000000190200720c */ /* 0x040fe20003f44070 */
[----:B------:R-:W-:Y:S02]  /*2320*/  IMAD R29, R2, R29, R30 ;  /* 0x0000001d021d7224 */ /* 0x000fe400078e021e */
[--C-:B------:R-:W-:Y:S01]  /*2330*/  @!P3 IMAD.IADD R24, R24, 0x1, -R2.reuse ;  /* 0x000000011818b824 */ /* 0x100fe200078e0a02 */
[----:B------:R-:W-:Y:S01]  /*2340*/  ISETP.GE.AND P3, PT, R33, RZ, PT ;  /* 0x000000ff2100720c */ /* 0x000fe20003f66270 */
[----:B------:R-:W-:Y:S01]  /*2350*/  @!P5 IMAD.IADD R26, R26, 0x1, -R2 ;  /* 0x000000011a1ad824 */ /* 0x000fe200078e0a02 */
[C---:B------:R-:W-:Y:S01]  /*2360*/  ISETP.GT.U32.AND P5, PT, R2.reuse, R29, PT ;  /* 0x0000001d0200720c */ /* 0x040fe20003fa4070 */
[----:B------:R-:W-:Y:S01]  /*2370*/  @!P1 IMAD.MOV R24, RZ, RZ, -R24 ;  /* 0x000000ffff189224 */ /* 0x000fe200078e0a18 */
[----:B------:R-:W-:Y:S01]  /*2380*/  ISETP.GT.U32.AND P1, PT, R2, R27, PT ;  /* 0x0000001b0200720c */ /* 0x000fe20003f24070 */
[----:B------:R-:W-:Y:S01]  /*2390*/  @!P4 IMAD.MOV R26, RZ, RZ, -R26 ;  /* 0x000000ffff1ac224 */ /* 0x000fe200078e0a1a */
[----:B------:R-:W-:-:S03]  /*23a0*/  IABS R33, R36 ;  /* 0x0000002400217213 */ /* 0x000fc60000000000 */
[----:B------:R-:W-:Y:S01]  /*23b0*/  @!P2 IMAD.IADD R25, R25, 0x1, -R2 ;  /* 0x000000011919a824 */ /* 0x000fe200078e0a02 */
[----:B------:R-:W-:Y:S01]  /*23c0*/  ISETP.GE.AND P2, PT, R31, RZ, PT ;  /* 0x000000ff1f00720c */ /* 0x000fe20003f46270 */
[----:B------:R-:W-:-:S03]  /*23d0*/  IMAD.HI.U32 R31, R7, R34, RZ ;  /* 0x00000022071f7227 */ /* 0x000fc600078e00ff */
[----:B------:R-:W-:Y:S01]  /*23e0*/  ISETP.GT.U32.AND P6, PT, R2, R25, PT ;  /* 0x000000190200720c */ /* 0x000fe20003fc4070 */
[--C-:B------:R-:W-:Y:S02]  /*23f0*/  @!P5 IMAD.IADD R29, R29, 0x1, -R2.reuse ;  /* 0x000000011d1dd824 */ /* 0x100fe400078e0a02 */
[----:B------:R-:W-:Y:S01]  /*2400*/  @!P1 IMAD.IADD R27, R27, 0x1, -R2 ;  /* 0x000000011b1b9824 */ /* 0x000fe200078e0a02 */
[----:B------:R-:W-:Y:S01]  /*2410*/  ISETP.GE.AND P1, PT, R32, RZ, PT ;  /* 0x000000ff2000720c */ /* 0x000fe20003f26270 */
[----:B------:R-:W-:Y:S01]  /*2420*/  IMAD.HI.U32 R32, R7, R35, RZ ;  /* 0x0000002307207227 */ /* 0x000fe200078e00ff */
[----:B------:R-:W-:-:S03]  /*2430*/  ISETP.GT.U32.AND P5, PT, R2, R29, PT ;  /* 0x0000001d0200720c */ /* 0x000fc60003fa4070 */
[----:B------:R-:W-:Y:S02]  /*2440*/  IMAD.MOV R31, RZ, RZ, -R31 ;  /* 0x000000ffff1f7224 */ /* 0x000fe400078e0a1f */
[----:B------:R-:W-:-:S04]  /*2450*/  IMAD.HI.U32 R30, R7, R33, RZ ;  /* 0x00000021071e7227 */ /* 0x000fc800078e00ff */
[----:B------:R-:W-:Y:S02]  /*2460*/  IMAD.MOV R32, RZ, RZ, -R32 ;  /* 0x000000ffff207224 */ /* 0x000fe400078e0a20 */
[C---:B------:R-:W-:Y:S02]  /*2470*/  IMAD R31, R2.reuse, R31, R34 ;  /* 0x0000001f021f7224 */ /* 0x040fe400078e0222 */
[----:B------:R-:W-:Y:S01]  /*2480*/  @!P6 IMAD.IADD R25, R25, 0x1, -R2 ;  /* 0x000000011919e824 */ /* 0x000fe200078e0a02 */
[C---:B------:R-:W-:Y:S01]  /*2490*/  ISETP.GT.U32.AND P6, PT, R2.reuse, R28, PT ;  /* 0x0000001c0200720c */ /* 0x040fe20003fc4070 */
[----:B------:R-:W-:Y:S02]  /*24a0*/  IMAD.MOV R30, RZ, RZ, -R30 ;  /* 0x000000ffff1e7224 */ /* 0x000fe400078e0a1e */
[C---:B------:R-:W-:Y:S01]  /*24b0*/  IMAD R32, R2.reuse, R32, R35 ;  /* 0x0000002002207224 */ /* 0x040fe200078e0223 */
[----:B------:R-:W-:Y:S01]  /*24c0*/  IABS R35, R39 ;  /* 0x0000002700237213 */ /* 0x000fe20000000000 */
[----:B------:R-:W-:Y:S01]  /*24d0*/  @!P3 IMAD.MOV R27, RZ, RZ, -R27 ;  /* 0x000000ffff1bb224 */ /* 0x000fe200078e0a1b */
[C---:B------:R-:W-:Y:S01]  /*24e0*/  ISETP.GT.U32.AND P3, PT, R2.reuse, R31, PT ;  /* 0x0000001f0200720c */ /* 0x040fe20003f64070 */
[----:B------:R-:W-:-:S02]  /*24f0*/  IMAD R30, R2, R30, R33 ;  /* 0x0000001e021e7224 */ /* 0x000fc400078e0221 */
[----:B------:R-:W-:Y:S01]  /*2500*/  @!P5 IMAD.IADD R29, R29, 0x1, -R2 ;  /* 0x000000011d1dd824 */ /* 0x000fe200078e0a02 */
[C---:B------:R-:W-:Y:S01]  /*2510*/  ISETP.GT.U32.AND P5, PT, R2.reuse, R32, PT ;  /* 0x000000200200720c */ /* 0x040fe20003fa4070 */
[----:B------:R-:W-:Y:S01]  /*2520*/  IMAD.HI.U32 R33, R7, R35, RZ ;  /* 0x0000002307217227 */ /* 0x000fe200078e00ff */
[----:B------:R-:W-:-:S03]  /*2530*/  ISETP.GT.U32.AND P4, PT, R2, R30, PT ;  /* 0x0000001e0200720c */ /* 0x000fc60003f84070 */
[--C-:B------:R-:W-:Y:S01]  /*2540*/  @!P6 IMAD.IADD R28, R28, 0x1, -R2.reuse ;  /* 0x000000011c1ce824 */ /* 0x100fe200078e0a02 */
[----:B------:R-:W-:Y:S01]  /*2550*/  ISETP.GE.AND P6, PT, R36, RZ, PT ;  /* 0x000000ff2400720c */ /* 0x000fe20003fc6270 */
[----:B------:R-:W-:Y:S01]  /*2560*/  IMAD.MOV R33, RZ, RZ, -R33 ;  /* 0x000000ffff217224 */ /* 0x000fe200078e0a21 */
[----:B------:R-:W-:Y:S01]  /*2570*/  IABS R36, R41 ;  /* 0x0000002900247213 */ /* 0x000fe20000000000 */
[--C-:B------:R-:W-:Y:S02]  /*2580*/  @!P3 IMAD.IADD R31, R31, 0x1, -R2.reuse ;  /* 0x000000011f1fb824 */ /* 0x100fe400078e0a02 */
[----:B------:R-:W-:Y:S01]  /*2590*/  @!P0 IMAD.MOV R25, RZ, RZ, -R25 ;  /* 0x000000ffff198224 */ /* 0x000fe200078e0a19 */
[----:B------:R-:W-:Y:S01]  /*25a0*/  ISETP.GT.U32.AND P0, PT, R2, R28, PT ;  /* 0x0000001c0200720c */ /* 0x000fe20003f04070 */
[----:B------:R-:W-:Y:S01]  /*25b0*/  @!P5 IMAD.IADD R32, R32, 0x1, -R2 ;  /* 0x000000012020d824 */ /* 0x000fe200078e0a02 */
[----:B------:R-:W-:Y:S01]  /*25c0*/  ISETP.GT.U32.AND P5, PT, R2, R31, PT ;  /* 0x0000001f0200720c */ /* 0x000fe20003fa4070 */
[----:B------:R-:W-:-:S04]  /*25d0*/  IMAD.HI.U32 R34, R7, R36, RZ ;  /* 0x0000002407227227 */ /* 0x000fc800078e00ff */
[----:B------:R-:W-:Y:S01]  /*25e0*/  @!P4 IMAD.IADD R30, R30, 0x1, -R2 ;  /* 0x000000011e1ec824 */ /* 0x000fe200078e0a02 */
[----:B------:R-:W-:Y:S01]  /*25f0*/  ISETP.GE.AND P4, PT, R38, RZ, PT ;  /* 0x000000ff2600720c */ /* 0x000fe20003f86270 */
[C---:B------:R-:W-:Y:S01]  /*2600*/  IMAD R33, R2.reuse, R33, R35 ;  /* 0x0000002102217224 */ /* 0x040fe200078e0223 */
[----:B------:R-:W-:Y:S01]  /*2610*/  IABS R38, R43 ;  /* 0x0000002b00267213 */ /* 0x000fe20000000000 */
[----:B------:R-:W-:Y:S01]  /*2620*/  IMAD.MOV R35, RZ, RZ, -R34 ;  /* 0x000000ffff237224 */ /* 0x000fe200078e0a22 */
[----:B------:R-:W-:Y:S01]  /*2630*/  ISETP.GT.U32.AND P3, PT, R2, R30, PT ;  /* 0x0000001e0200720c */ /* 0x000fe20003f64070 */
[----:B------:R-:W-:Y:S01]  /*2640*/  @!P0 IMAD.IADD R28, R28, 0x1, -R2 ;  /* 0x000000011c1c8824 */ /* 0x000fe200078e0a02 */
[----:B------:R-:W-:Y:S01]  /*2650*/  ISETP.GE.AND P0, PT, R37, RZ, PT ;  /* 0x000000ff2500720c */ /* 0x000fe20003f06270 */
[----:B------:R-:W-:Y:S01]  /*2660*/  IMAD R34, R2, R35, R36 ;  /* 0x0000002302227224 */ /* 0x000fe200078e0224 */
[----:B------:R-:W-:Y:S01]  /*2670*/  IABS R37, R42 ;  /* 0x0000002a00257213 */ /* 0x000fe20000000000 */
[----:B------:R-:W-:-:S02]  /*2680*/  @!P5 IMAD.IADD R31, R31, 0x1, -R2 ;  /* 0x000000011f1fd824 */ /* 0x000fc400078e0a02 */
[----:B------:R-:W-:Y:S01]  /*2690*/  @!P2 IMAD.MOV R28, RZ, RZ, -R28 ;  /* 0x000000ffff1ca224 */ /* 0x000fe200078e0a1c */
[C---:B------:R-:W-:Y:S01]  /*26a0*/  ISETP.GT.U32.AND P5, PT, R2.reuse, R34, PT ;  /* 0x000000220200720c */ /* 0x040fe20003fa4070 */
[----:B------:R-:W-:Y:S01]  /*26b0*/  IMAD.HI.U32 R35, R7, R37, RZ ;  /* 0x0000002507237227 */ /* 0x000fe200078e00ff */
[----:B------:R-:W-:-:S03]  /*26c0*/  ISETP.GT.U32.AND P2, PT, R2, R32, PT ;  /* 0x000000200200720c */ /* 0x000fc60003f44070 */
[----:B------:R-:W-:Y:S01]  /*26d0*/  @!P3 IMAD.IADD R30, R30, 0x1, -R2 ;  /* 0x000000011e1eb824 */ /* 0x000fe200078e0a02 */
[----:B------:R-:W-:Y:S01]  /*26e0*/  ISETP.GT.U32.AND P3, PT, R2, R33, PT ;  /* 0x000000210200720c */ /* 0x000fe20003f64070 */
[----:B------:R-:W-:Y:S02]  /*26f0*/  IMAD.MOV R35, RZ, RZ, -R35 ;  /* 0x000000ffff237224 */ /* 0x000fe400078e0a23 */
[----:B------:R-:W-:-:S04]  /*2700*/  IMAD.HI.U32 R36, R7, R38, RZ ;  /* 0x0000002607247227 */ /* 0x000fc800078e00ff */
[----:B------:R-:W-:Y:S02]  /*2710*/  @!P5 IMAD.IADD R34, R34, 0x1, -R2 ;  /* 0x000000012222d824 */ /* 0x000fe400078e0a02 */
[C---:B------:R-:W-:Y:S02]  /*2720*/  IMAD R35, R2.reuse, R35, R37 ;  /* 0x0000002302237224 */ /* 0x040fe400078e0225 */
[----:B------:R-:W-:Y:S01]  /*2730*/  @!P6 IMAD.MOV R30, RZ, RZ, -R30 ;  /* 0x000000ffff1ee224 */ /* 0x000fe200078e0a1e */
[C---:B------:R-:W-:Y:S01]  /*2740*/  ISETP.GT.U32.AND P5, PT, R2.reuse, R34, PT ;  /* 0x000000220200720c */ /* 0x040fe20003fa4070 */
[--C-:B------:R-:W-:Y:S01]  /*2750*/  @!P3 IMAD.IADD R33, R33, 0x1, -R2.reuse ;  /* 0x000000012121b824 */ /* 0x100fe200078e0a02 */
[----:B------:R-:W-:Y:S01]  /*2760*/  ISETP.GT.U32.AND P6, PT, R2, R35, PT ;  /* 0x000000230200720c */ /* 0x000fe20003fc4070 */
[----:B------:R-:W-:Y:S01]  /*2770*/  @!P2 IMAD.IADD R32, R32, 0x1, -R2 ;  /* 0x000000012020a824 */ /* 0x000fe200078e0a02 */
[----:B------:R-:W-:Y:S01]  /*2780*/  ISETP.GE.AND P2, PT, R39, RZ, PT ;  /* 0x000000ff2700720c */ /* 0x000fe20003f46270 */
[----:B------:R-:W-:Y:S01]  /*2790*/  IMAD.MOV R39, RZ, RZ, -R36 ;  /* 0x000000ffff277224 */ /* 0x000fe200078e0a24 */
[----:B------:R-:W-:Y:S01]  /*27a0*/  ISETP.GE.AND P3, PT, R41, RZ, PT ;  /* 0x000000ff2900720c */ /* 0x000fe20003f66270 */
[----:B------:R-:W-:Y:S01]  /*27b0*/  @!P1 IMAD.MOV R29, RZ, RZ, -R29 ;  /* 0x000000ffff1d9224 */ /* 0x000fe200078e0a1d */
[----:B------:R-:W-:Y:S01]  /*27c0*/  ISETP.GT.U32.AND P1, PT, R2, R33, PT ;  /* 0x000000210200720c */ /* 0x000fe20003f24070 */
[----:B------:R-:W-:-:S04]  /*27d0*/  IMAD.HI.U32 R37, R7, R40, RZ ;  /* 0x0000002807257227 */ /* 0x000fc800078e00ff */
[----:B------:R-:W-:Y:S01]  /*27e0*/  IMAD R36, R2, R39, R38 ;  /* 0x0000002702247224 */ /* 0x000fe200078e0226 */
[----:B------:R-:W-:Y:S01]  /*27f0*/  LOP3.LUT R38, R6, 0x40, RZ, 0xfc, !PT ;  /* 0x0000004006267812 */ /* 0x000fe200078efcff */
[----:B------:R-:W-:Y:S02]  /*2800*/  IMAD.MOV R37, RZ, RZ, -R37 ;  /* 0x000000ffff257224 */ /* 0x000fe400078e0a25 */
[----:B------:R-:W-:Y:S01]  /*2810*/  @!P5 IMAD.IADD R34, R34, 0x1, -R2 ;  /* 0x000000012222d824 */ /* 0x000fe200078e0a02 */
[C---:B------:R-:W-:Y:S01]  /*2820*/  ISETP.GT.U32.AND P5, PT, R2.reuse, R36, PT ;  /* 0x000000240200720c */ /* 0x040fe20003fa4070 */
[----:B------:R-:W-:Y:S01]  /*2830*/  IMAD R37, R2, R37, R40 ;  /* 0x0000002502257224 */ /* 0x000fe200078e0228 */
[----:B------:R-:W-:Y:S01]  /*2840*/  IABS R39, R38 ;  /* 0x0000002600277213 */ /* 0x000fe20000000000 */
[----:B------:R-:W-:Y:S01]  /*2850*/  @!P6 IMAD.IADD R35, R35, 0x1, -R2 ;  /* 0x000000012323e824 */ /* 0x000fe200078e0a02 */
[----:B------:R-:W-:Y:S01]  /*2860*/  LOP3.LUT R40, R6, 0x3c, RZ, 0xfc, !PT ;  /* 0x0000003c06287812 */ /* 0x000fe200078efcff */
[----:B------:R-:W-:Y:S01]  /*2870*/  @!P3 IMAD.MOV R34, RZ, RZ, -R34 ;  /* 0x000000ffff22b224 */ /* 0x000fe200078e0a22 */
[C---:B------:R-:W-:Y:S01]  /*2880*/  ISETP.GT.U32.AND P3, PT, R2.reuse, R37, PT ;  /* 0x000000250200720c */ /* 0x040fe20003f64070 */
[----:B------:R-:W-:Y:S01]  /*2890*/  @!P1 IMAD.IADD R33, R33, 0x1, -R2 ;  /* 0x0000000121219824 */ /* 0x000fe200078e0a02 */
[----:B------:R-:W-:Y:S01]  /*28a0*/  ISETP.GT.U32.AND P6, PT, R2, R35, PT ;  /* 0x000000230200720c */ /* 0x000fe20003fc4070 */
[----:B------:R-:W-:Y:S01]  /*28b0*/  @!P0 IMAD.MOV R31, RZ, RZ, -R31 ;  /* 0x000000ffff1f8224 */ /* 0x000fe200078e0a1f */
[----:B------:R-:W-:Y:S01]  /*28c0*/  ISETP.GE.AND P0, PT, R42, RZ, PT ;  /* 0x000000ff2a00720c */ /* 0x000fe20003f06270 */
[----:B------:R-:W-:Y:S01]  /*28d0*/  @!P2 IMAD.MOV R33, RZ, RZ, -R33 ;  /* 0x000000ffff21a224 */ /* 0x000fe200078e0a21 */
[----:B------:R-:W-:Y:S01]  /*28e0*/  ISETP.GE.AND P2, PT, R38, RZ, PT ;  /* 0x000000ff2600720c */ /* 0x000fe20003f46270 */
[----:B------:R-:W-:Y:S01]  /*28f0*/  IMAD.HI.U32 R38, R7, R39, RZ ;  /* 0x0000002707267227 */ /* 0x000fe200078e00ff */
[----:B------:R-:W-:-:S02]  /*2900*/  IABS R41, R40 ;  /* 0x0000002800297213 */ /* 0x000fc40000000000 */
[----:B------:R-:W-:Y:S01]  /*2910*/  ISETP.GE.AND P1, PT, R44, RZ, PT ;  /* 0x000000ff2c00720c */ /* 0x000fe20003f26270 */
[----:B------:R-:W-:Y:S01]  /*2920*/  @!P5 IMAD.IADD R36, R36, 0x1, -R2 ;  /* 0x000000012424d824 */ /* 0x000fe200078e0a02 */
[----:B------:R-:W-:Y:S01]  /*2930*/  IABS R44, R45 ;  /* 0x0000002d002c7213 */ /* 0x000fe20000000000 */
[----:B------:R-:W-:Y:S02]  /*2940*/  IMAD.MOV R38, RZ, RZ, -R38 ;  /* 0x000000ffff267224 */ /* 0x000fe400078e0a26 */
[----:B------:R-:W-:Y:S01]  /*2950*/  @!P4 IMAD.MOV R32, RZ, RZ, -R32 ;  /* 0x000000ffff20c224 */ /* 0x000fe200078e0a20 */
[----:B------:R-:W-:Y:S01]  /*2960*/  ISETP.GT.U32.AND P5, PT, R2, R36, PT ;  /* 0x000000240200720c */ /* 0x000fe20003fa4070 */
[--C-:B------:R-:W-:Y:S01]  /*2970*/  @!P3 IMAD.IADD R37, R37, 0x1, -R2.reuse ;  /* 0x000000012525b824 */ /* 0x100fe200078e0a02 */
[----:B------:R-:W-:Y:S01]  /*2980*/  ISETP.GE.AND P4, PT, R43, RZ, PT ;  /* 0x000000ff2b00720c */ /* 0x000fe20003f86270 */
[----:B------:R-:W-:Y:S01]  /*2990*/  @!P6 IMAD.IADD R35, R35, 0x1, -R2 ;  /* 0x000000012323e824 */ /* 0x000fe200078e0a02 */
[----:B------:R-:W-:Y:S01]  /*29a0*/  LOP3.LUT R43, R6, 0x3a, RZ, 0xfc, !PT ;  /* 0x0000003a062b7812 */ /* 0x000fe200078efcff */
[C---:B------:R-:W-:Y:S01]  /*29b0*/  IMAD R38, R2.reuse, R38, R39 ;  /* 0x0000002602267224 */ /* 0x040fe200078e0227 */
[C---:B------:R-:W-:Y:S01]  /*29c0*/  ISETP.GT.U32.AND P3, PT, R2.reuse, R37, PT ;  /* 0x000000250200720c */ /* 0x040fe20003f64070 */
[----:B------:R-:W-:Y:S01]  /*29d0*/  @!P0 IMAD.MOV R35, RZ, RZ, -R35 ;  /* 0x000000ffff238224 */ /* 0x000fe200078e0a23 */
[----:B------:R-:W-:Y:S01]  /*29e0*/  IABS R42, R43 ;  /* 0x0000002b002a7213 */ /* 0x000fe20000000000 */
[----:B------:R-:W-:Y:S01]  /*29f0*/  IMAD.HI.U32 R39, R7, R41, RZ ;  /* 0x0000002907277227 */ /* 0x000fe200078e00ff */
[----:B------:R-:W-:-:S02]  /*2a00*/  ISETP.GT.U32.AND P0, PT, R2, R38, PT ;  /* 0x000000260200720c */ /* 0x000fc40003f04070 */
[----:B------:R-:W-:Y:S01]  /*2a10*/  ISETP.GE.AND P6, PT, R40, RZ, PT ;  /* 0x000000ff2800720c */ /* 0x000fe20003fc6270 */
[----:B------:R-:W-:-:S04]  /*2a20*/  IMAD.HI.U32 R40, R7, R42, RZ ;  /* 0x0000002a07287227 */ /* 0x000fc800078e00ff */
[----:B------:R-:W-:Y:S02]  /*2a30*/  IMAD.MOV R39, RZ, RZ, -R39 ;  /* 0x000000ffff277224 */ /* 0x000fe400078e0a27 */
[----:B------:R-:W-:Y:S01]  /*2a40*/  @!P5 IMAD.IADD R36, R36, 0x1, -R2 ;  /* 0x000000012424d824 */ /* 0x000fe200078e0a02 */
[----:B------:R-:W-:Y:S01]  /*2a50*/  ISETP.GE.AND P5, PT, R43, RZ, PT ;  /* 0x000000ff2b00720c */ /* 0x000fe20003fa6270 */
[----:B------:R-:W-:Y:S02]  /*2a60*/  IMAD.MOV R43, RZ, RZ, -R40 ;  /* 0x000000ffff2b7224 */ /* 0x000fe400078e0a28 */
[C---:B------:R-:W-:Y:S02]  /*2a70*/  IMAD R40, R2.reuse, R39, R41 ;  /* 0x0000002702287224 */ /* 0x040fe400078e0229 */
[C---:B------:R-:W-:Y:S02]  /*2a80*/  IMAD R39, R2.reuse, R43, R42 ;  /* 0x0000002b02277224 */ /* 0x040fe400078e022a */
[--C-:B------:R-:W-:Y:S01]  /*2a90*/  @!P3 IMAD.IADD R37, R37, 0x1, -R2.reuse ;  /* 0x000000012525b824 */ /* 0x100fe200078e0a02 */
[----:B------:R-:W-:Y:S01]  /*2aa0*/  ISETP.GT.U32.AND P3, PT, R2, R40, PT ;  /* 0x000000280200720c */ /* 0x000fe20003f64070 */
[----:B------:R-:W-:-:S02]  /*2ab0*/  @!P0 IMAD.IADD R38, R38, 0x1, -R2 ;  /* 0x0000000126268824 */ /* 0x000fc400078e0a02 */
[----:B------:R-:W-:Y:S01]  /*2ac0*/  @!P1 IMAD.MOV R37, RZ, RZ, -R37 ;  /* 0x000000ffff259224 */ /* 0x000fe200078e0a25 */
[C---:B------:R-:W-:Y:S01]  /*2ad0*/  ISETP.GT.U32.AND P1, PT, R2.reuse, R39, PT ;  /* 0x000000270200720c */ /* 0x040fe20003f24070 */
[----:B------:R-:W-:Y:S01]  /*2ae0*/  IMAD.HI.U32 R41, R7, R44, RZ ;  /* 0x0000002c07297227 */ /* 0x000fe200078e00ff */
[----:B------:R-:W-:-:S03]  /*2af0*/  ISETP.GT.U32.AND P0, PT, R2, R38, PT ;  /* 0x000000260200720c */ /* 0x000fc60003f04070 */
[----:B------:R-:W-:Y:S02]  /*2b00*/  IMAD.MOV R41, RZ, RZ, -R41 ;  /* 0x000000ffff297224 */ /* 0x000fe400078e0a29 */
[----:B------:R-:W-:Y:S01]  /*2b10*/  @!P4 IMAD.MOV R36, RZ, RZ, -R36 ;  /* 0x000000ffff24c224 */ /* 0x000fe200078e0a24 */
[----:B------:R-:W-:Y:S01]  /*2b20*/  ISETP.GE.AND P4, PT, R45, RZ, PT ;  /* 0x000000ff2d00720c */ /* 0x000fe20003f86270 */
[----:B------:R-:W-:Y:S01]  /*2b30*/  IMAD R41, R2, R41, R44 ;  /* 0x0000002902297224 */ /* 0x000fe200078e022c */
[----:B------:R-:W-:Y:S01]  /*2b40*/  IABS R45, R48 ;  /* 0x00000030002d7213 */ /* 0x000fe20000000000 */
[--C-:B------:R-:W-:Y:S02]  /*2b50*/  @!P3 IMAD.IADD R40, R40, 0x1, -R2.reuse ;  /* 0x000000012828b824 */ /* 0x100fe400078e0a02 */
[--C-:B------:R-:W-:Y:S02]  /*2b60*/  @!P1 IMAD.IADD R39, R39, 0x1, -R2.reuse ;  /* 0x0000000127279824 */ /* 0x100fe400078e0a02 */
[----:B------:R-:W-:Y:S01]  /*2b70*/  @!P0 IMAD.IADD R38, R38, 0x1, -R2 ;  /* 0x0000000126268824 */ /* 0x000fe200078e0a02 */
[C---:B------:R-:W-:Y:S01]  /*2b80*/  ISETP.GT.U32.AND P3, PT, R2.reuse, R40, PT ;  /* 0x000000280200720c */ /* 0x040fe20003f64070 */
[----:B------:R-:W-:Y:S01]  /*2b90*/  IMAD.HI.U32 R42, R7, R45, RZ ;  /* 0x0000002d072a7227 */ /* 0x000fe200078e00ff */
[----:B------:R-:W-:-:S02]  /*2ba0*/  ISETP.GT.U32.AND P0, PT, R2, R41, PT ;  /* 0x000000290200720c */ /* 0x000fc40003f04070 */
[----:B------:R-:W-:Y:S01]  /*2bb0*/  ISETP.GT.U32.AND P1, PT, R2, R39, PT ;  /* 0x000000270200720c */ /* 0x000fe20003f24070 */
[----:B------:R-:W-:-:S04]  /*2bc0*/  IMAD.HI.U32 R43, R7, R46, RZ ;  /* 0x0000002e072b7227 */ /* 0x000fc800078e00ff */
[----:B------:R-:W-:Y:S02]  /*2bd0*/  IMAD.MOV R42, RZ, RZ, -R42 ;  /* 0x000000ffff2a7224 */ /* 0x000fe400078e0a2a */
[----:B------:R-:W-:Y:S02]  /*2be0*/  IMAD.MOV R43, RZ, RZ, -R43 ;  /* 0x000000ffff2b7224 */ /* 0x000fe400078e0a2b */
[----:B------:R-:W-:Y:S01]  /*2bf0*/  IMAD R42, R2, R42, R45 ;  /* 0x0000002a022a7224 */ /* 0x000fe200078e022d */
[----:B------:R-:W-:Y:S01]  /*2c00*/  LOP3.LUT R45, R6, 0x30, RZ, 0xfc, !PT ;  /* 0x00000030062d7812 */ /* 0x000fe200078efcff */
[--C-:B------:R-:W-:Y:S01]  /*2c10*/  @!P3 IMAD.IADD R40, R40, 0x1, -R2.reuse ;  /* 0x000000012828b824 */ /* 0x100fe200078e0a02 */
[----:B------:R-:W-:Y:S01]  /*2c20*/  ISETP.GE.AND P3, PT, R49, RZ, PT ;  /* 0x000000ff3100720c */ /* 0x000fe20003f66270 */
[----:B------:R-:W-:Y:S01]  /*2c30*/  @!P0 IMAD.IADD R41, R41, 0x1, -R2 ;  /* 0x0000000129298824 */ /* 0x000fe200078e0a02 */
[----:B------:R-:W-:Y:S01]  /*2c40*/  IABS R49, R53 ;  /* 0x0000003500317213 */ /* 0x000fe20000000000 */
[----:B------:R-:W-:-:S02]  /*2c50*/  IMAD R43, R2, R43, R46 ;  /* 0x0000002b022b7224 */ /* 0x000fc400078e022e */
[----:B------:R-:W-:Y:S01]  /*2c60*/  @!P1 IMAD.IADD R39, R39, 0x1, -R2 ;  /* 0x0000000127279824 */ /* 0x000fe200078e0a02 */
[C---:B------:R-:W-:Y:S01]  /*2c70*/  ISETP.GT.U32.AND P1, PT, R2.reuse, R42, PT ;  /* 0x0000002a0200720c */ /* 0x040fe20003f24070 */
        /* <DEDUP_REMOVED lines=9> */
[--C-:B------:R-:W-:Y:S01]  /*2d10*/  @!P1 IMAD.IADD R42, R42, 0x1, -R2.reuse ;  /* 0x000000012a2a9824 */ /* 0x100fe200078e0a02 */
[----:B------:R-:W-:Y:S01]  /*2d20*/  ISETP.GE.AND P1, PT, R45, RZ, PT ;  /* 0x000000ff2d00720c */ /* 0x000fe20003f26270 */
[--C-:B------:R-:W-:Y:S01]  /*2d30*/  @!P0 IMAD.IADD R41, R41, 0x1, -R2.reuse ;  /* 0x0000000129298824 */ /* 0x100fe200078e0a02 */
[----:B------:R-:W-:Y:S01]  /*2d40*/  IABS R48, R51 ;  /* 0x0000003300307213 */ /* 0x000fe20000000000 */
[----:B------:R-:W-:Y:S01]  /*2d50*/  @!P6 IMAD.IADD R43, R43, 0x1, -R2 ;  /* 0x000000012b2be824 */ /* 0x000fe200078e0a02 */
[C---:B------:R-:W-:Y:S01]  /*2d60*/  ISETP.GT.U32.AND P0, PT, R2.reuse, R44, PT ;  /* 0x0000002c0200720c */ /* 0x040fe20003f04070 */
[----:B------:R-:W-:Y:S01]  /*2d70*/  IMAD.HI.U32 R45, R7, R47, RZ ;  /* 0x0000002f072d7227 */ /* 0x000fe200078e00ff */
[----:B------:R-:W-:-:S03]  /*2d80*/  ISETP.GT.U32.AND P6, PT, R2, R42, PT ;  /* 0x0000002a0200720c */ /* 0x000fc60003fc4070 */
[----:B------:R-:W-:Y:S01]  /*2d90*/  @!P4 IMAD.MOV R41, RZ, RZ, -R41 ;  /* 0x000000ffff29c224 */ /* 0x000fe200078e0a29 */
[----:B------:R-:W-:Y:S01]  /*2da0*/  ISETP.GT.U32.AND P4, PT, R2, R43, PT ;  /* 0x0000002b0200720c */ /* 0x000fe20003f84070 */
[----:B------:R-:W-:Y:S02]  /*2db0*/  IMAD.MOV R45, RZ, RZ, -R45 ;  /* 0x000000ffff2d7224 */ /* 0x000fe400078e0a2d */
[----:B------:R-:W-:-:S04]  /*2dc0*/  IMAD.HI.U32 R46, R7, R48, RZ ;  /* 0x00000030072e7227 */ /* 0x000fc800078e00ff */
[----:B------:R-:W-:Y:S02]  /*2dd0*/  IMAD R45, R2, R45, R47 ;  /* 0x0000002d022d7224 */ /* 0x000fe400078e022f */
[----:B------:R-:W-:Y:S02]  /*2de0*/  IMAD.MOV R47, RZ, RZ, -R46 ;  /* 0x000000ffff2f7224 */ /* 0x000fe400078e0a2e */
[----:B------:R-:W-:Y:S02]  /*2df0*/  @!P0 IMAD.IADD R44, R44, 0x1, -R2 ;  /* 0x000000012c2c8824 */ /* 0x000fe400078e0a02 */
[C---:B------:R-:W-:Y:S02]  /*2e00*/  IMAD R46, R2.reuse, R47, R48 ;  /* 0x0000002f022e7224 */ /* 0x040fe400078e0230 */
[--C-:B------:R-:W-:Y:S01]  /*2e10*/  @!P4 IMAD.IADD R43, R43, 0x1, -R2.reuse ;  /* 0x000000012b2bc824 */ /* 0x100fe200078e0a02 */
[----:B------:R-:W-:Y:S01]  /*2e20*/  ISETP.GT.U32.AND P0, PT, R2, R44, PT ;  /* 0x0000002c0200720c */ /* 0x000fe20003f04070 */
[----:B------:R-:W-:Y:S01]  /*2e30*/  @!P6 IMAD.IADD R42, R42, 0x1, -R2 ;  /* 0x000000012a2ae824 */ /* 0x000fe200078e0a02 */
[C---:B------:R-:W-:Y:S01]  /*2e40*/  ISETP.GT.U32.AND P4, PT, R2.reuse, R46, PT ;  /* 0x0000002e0200720c */ /* 0x040fe20003f84070 */
[----:B------:R-:W-:Y:S01]  /*2e50*/  @!P5 IMAD.MOV R39, RZ, RZ, -R39 ;  /* 0x000000ffff27d224 */ /* 0x000fe200078e0a27 */
[----:B------:R-:W-:Y:S01]  /*2e60*/  ISETP.GT.U32.AND P6, PT, R2, R45, PT ;  /* 0x0000002d0200720c */ /* 0x000fe20003fc4070 */
[----:B------:R-:W-:Y:S01]  /*2e70*/  IMAD.HI.U32 R47, R7, R49, RZ ;  /* 0x00000031072f7227 */ /* 0x000fe200078e00ff */
[----:B------:R-:W-:-:S02]  /*2e80*/  ISETP.GE.AND P5, PT, R50, RZ, PT ;  /* 0x000000ff3200720c */ /* 0x000fc40003fa6270 */
[----:B------:R-:W-:Y:S01]  /*2e90*/  IABS R50, R54 ;  /* 0x0000003600327213 */ /* 0x000fe20000000000 */
[----:B------:R-:W-:Y:S02]  /*2ea0*/  IMAD.MOV R47, RZ, RZ, -R47 ;  /* 0x000000ffff2f7224 */ /* 0x000fe400078e0a2f */
[----:B------:R-:W-:Y:S02]  /*2eb0*/  @!P2 IMAD.MOV R42, RZ, RZ, -R42 ;  /* 0x000000ffff2aa224 */ /* 0x000fe400078e0a2a */
[----:B------:R-:W-:-:S04]  /*2ec0*/  IMAD.HI.U32 R48, R7, R50, RZ ;  /* 0x0000003207307227 */ /* 0x000fc800078e00ff */
[--C-:B------:R-:W-:Y:S02]  /*2ed0*/  @!P4 IMAD.IADD R46, R46, 0x1, -R2.reuse ;  /* 0x000000012e2ec824 */ /* 0x100fe400078e0a02 */
[----:B------:R-:W-:Y:S01]  /*2ee0*/  @!P0 IMAD.IADD R44, R44, 0x1, -R2 ;  /* 0x000000012c2c8824 */ /* 0x000fe200078e0a02 */
[----:B------:R-:W-:Y:S01]  /*2ef0*/  ISETP.GE.AND P0, PT, R51, RZ, PT ;  /* 0x000000ff3300720c */ /* 0x000fe20003f06270 */
[C---:B------:R-:W-:Y:S01]  /*2f00*/  IMAD R47, R2.reuse, R47, R49 ;  /* 0x0000002f022f7224 */ /* 0x040fe200078e0231 */
[----:B------:R-:W-:Y:S01]  /*2f10*/  ISETP.GT.U32.AND P4, PT, R2, R46, PT ;  /* 0x0000002e0200720c */ /* 0x000fe20003f84070 */
[----:B------:R-:W-:-:S04]  /*2f20*/  IMAD.HI.U32 R49, R7, R52, RZ ;  /* 0x0000003407317227 */ /* 0x000fc800078e00ff */
[----:B------:R-:W-:Y:S01]  /*2f30*/  IMAD.MOV R51, RZ, RZ, -R48 ;  /* 0x000000ffff337224 */ /* 0x000fe200078e0a30 */
[----:B------:R-:W-:Y:S01]  /*2f40*/  LOP3.LUT R48, R6, 0x24, RZ, 0xfc, !PT ;  /* 0x0000002406307812 */ /* 0x000fe200078efcff */
[----:B------:R-:W-:Y:S01]  /*2f50*/  @!P6 IMAD.IADD R45, R45, 0x1, -R2 ;  /* 0x000000012d2de824 */ /* 0x000fe200078e0a02 */
[----:B------:R-:W-:Y:S01]  /*2f60*/  ISETP.GE.AND P6, PT, R53, RZ, PT ;  /* 0x000000ff3500720c */ /* 0x000fe20003fc6270 */
[----:B------:R-:W-:Y:S02]  /*2f70*/  IMAD.MOV R53, RZ, RZ, -R49 ;  /* 0x000000ffff357224 */ /* 0x000fe400078e0a31 */
[C---:B------:R-:W-:Y:S01]  /*2f80*/  IMAD R49, R2.reuse, R51, R50 ;  /* 0x0000003302317224 */ /* 0x040fe200078e0232 */
[----:B------:R-:W-:Y:S01]  /*2f90*/  ISETP.GT.U32.AND P2, PT, R2, R45, PT ;  /* 0x0000002d0200720c */ /* 0x000fe20003f44070 */
[----:B------:R-:W-:Y:S02]  /*2fa0*/  @!P4 IMAD.IADD R46, R46, 0x1, -R2 ;  /* 0x000000012e2ec824 */ /* 0x000fe400078e0a02 */
[----:B------:R-:W-:Y:S01]  /*2fb0*/  @!P3 IMAD.MOV R43, RZ, RZ, -R43 ;  /* 0x000000ffff2bb224 */ /* 0x000fe200078e0a2b */
[C---:B------:R-:W-:Y:S01]  /*2fc0*/  ISETP.GT.U32.AND P4, PT, R2.reuse, R49, PT ;  /* 0x000000310200720c */ /* 0x040fe20003f84070 */
[C---:B------:R-:W-:Y:S01]  /*2fd0*/  IMAD R51, R2.reuse, R53, R52 ;  /* 0x0000003502337224 */ /* 0x040fe200078e0234 */
[----:B------:R-:W-:Y:S01]  /*2fe0*/  ISETP.GT.U32.AND P3, PT, R2, R47, PT ;  /* 0x0000002f0200720c */ /* 0x000fe20003f64070 */
[----:B------:R-:W-:Y:S01]  /*2ff0*/  @!P0 IMAD.MOV R46, RZ, RZ, -R46 ;  /* 0x000000ffff2e8224 */ /* 0x000fe200078e0a2e */
[----:B------:R-:W-:Y:S01]  /*3000*/  LOP3.LUT R52, R6, 0x22, RZ, 0xfc, !PT ;  /* 0x0000002206347812 */ /* 0x000fe200078efcff */
[----:B------:R-:W-:Y:S01]  /*3010*/  @!P5 IMAD.MOV R44, RZ, RZ, -R44 ;  /* 0x000000ffff2cd224 */ /* 0x000fe200078e0a2c */
[----:B------:R-:W-:-:S02]  /*3020*/  IABS R53, R48 ;  /* 0x0000003000357213 */ /* 0x000fc40000000000 */
[----:B------:R-:W-:Y:S01]  /*3030*/  ISETP.GT.U32.AND P0, PT, R2, R51, PT ;  /* 0x000000330200720c */ /* 0x000fe20003f04070 */
[--C-:B------:R-:W-:Y:S01]  /*3040*/  @!P2 IMAD.IADD R45, R45, 0x1, -R2.reuse ;  /* 0x000000012d2da824 */ /* 0x100fe200078e0a02 */
[----:B------:R-:W-:Y:S02]  /*3050*/  ISETP.GE.AND P2, PT, R55, RZ, PT ;  /* 0x000000ff3700720c */ /* 0x000fe40003f46270 */
[----:B------:R-:W-:Y:S01]  /*3060*/  IABS R55, R52 ;  /* 0x0000003400377213 */ /* 0x000fe20000000000 */
[--C-:B------:R-:W-:Y:S01]  /*3070*/  @!P4 IMAD.IADD R49, R49, 0x1, -R2.reuse ;  /* 0x000000013131c824 */ /* 0x100fe200078e0a02 */
[----:B------:R-:W-:Y:S01]  /*3080*/  ISETP.GE.AND P5, PT, R54, RZ, PT ;  /* 0x000000ff3600720c */ /* 0x000fe20003fa6270 */
[----:B------:R-:W-:Y:S01]  /*3090*/  @!P3 IMAD.IADD R47, R47, 0x1, -R2 ;  /* 0x000000012f2fb824 */ /* 0x000fe200078e0a02 */
[----:B------:R-:W-:Y:S01]  /*30a0*/  ISETP.GE.AND P3, PT, R48, RZ, PT ;  /* 0x000000ff3000720c */ /* 0x000fe20003f66270 */
[----:B------:R-:W-:Y:S01]  /*30b0*/  @!P1 IMAD.MOV R45, RZ, RZ, -R45 ;  /* 0x000000ffff2d9224 */ /* 0x000fe200078e0a2d */
[C---:B------:R-:W-:Y:S01]  /*30c0*/  ISETP.GT.U32.AND P1, PT, R2.reuse, R49, PT ;  /* 0x000000310200720c */ /* 0x040fe20003f24070 */
[----:B------:R-:W-:Y:S01]  /*30d0*/  IMAD.HI.U32 R50, R7, R55, RZ ;  /* 0x0000003707327227 */ /* 0x000fe200078e00ff */
[----:B------:R-:W-:-:S02]  /*30e0*/  ISETP.GT.U32.AND P4, PT, R2, R47, PT ;  /* 0x0000002f0200720c */ /* 0x000fc40003f84070 */
[----:B------:R-:W-:Y:S01]  /*30f0*/  LOP3.LUT R54, R6, 0x20, RZ, 0xfc, !PT ;  /* 0x0000002006367812 */ /* 0x000fe200078efcff */
[----:B------:R-:W-:-:S03]  /*3100*/  IMAD.HI.U32 R48, R7, R53, RZ ;  /* 0x0000003507307227 */ /* 0x000fc600078e00ff */
[----:B------:R-:W-:Y:S01]  /*3110*/  IABS R57, R54 ;  /* 0x0000003600397213 */ /* 0x000fe20000000000 */
[----:B------:R-:W-:Y:S02]  /*3120*/  IMAD.MOV R50, RZ, RZ, -R50 ;  /* 0x000000ffff327224 */ /* 0x000fe400078e0a32 */
[----:B------:R-:W-:Y:S02]  /*3130*/  IMAD.MOV R48, RZ, RZ, -R48 ;  /* 0x000000ffff307224 */ /* 0x000fe400078e0a30 */
[C---:B------:R-:W-:Y:S02]  /*3140*/  IMAD R55, R2.reuse, R50, R55 ;  /* 0x0000003202377224 */ /* 0x040fe400078e0237 */
[C---:B------:R-:W-:Y:S02]  /*3150*/  IMAD R53, R2.reuse, R48, R53 ;  /* 0x0000003002357224 */ /* 0x040fe400078e0235 */
[--C-:B------:R-:W-:Y:S01]  /*3160*/  @!P1 IMAD.IADD R49, R49, 0x1, -R2.reuse ;  /* 0x0000000131319824 */ /* 0x100fe200078e0a02 */
[C---:B------:R-:W-:Y:S01]  /*3170*/  ISETP.GT.U32.AND P1, PT, R2.reuse, R55, PT ;  /* 0x000000370200720c */ /* 0x040fe20003f24070 */
[----:B------:R-:W-:Y:S01]  /*3180*/  @!P4 IMAD.IADD R47, R47, 0x1, -R2 ;  /* 0x000000012f2fc824 */ /* 0x000fe200078e0a02 */
[----:B------:R-:W-:Y:S01]  /*3190*/  ISETP.GT.U32.AND P4, PT, R2, R53, PT ;  /* 0x000000350200720c */ /* 0x000fe20003f84070 */
[----:B------:R-:W-:-:S04]  /*31a0*/  IMAD.HI.U32 R48, R7, R57, RZ ;  /* 0x0000003907307227 */ /* 0x000fc800078e00ff */
[----:B------:R-:W-:Y:S01]  /*31b0*/  @!P0 IMAD.IADD R51, R51, 0x1, -R2 ;  /* 0x0000000133338824 */ /* 0x000fe200078e0a02 */
[----:B------:R-:W-:Y:S01]  /*31c0*/  ISETP.GE.AND P0, PT, R52, RZ, PT ;  /* 0x000000ff3400720c */ /* 0x000fe20003f06270 */
[----:B------:R-:W-:Y:S01]  /*31d0*/  IMAD.MOV R48, RZ, RZ, -R48 ;  /* 0x000000ffff307224 */ /* 0x000fe200078e0a30 */
[----:B------:R-:W-:Y:S01]  /*31e0*/  IABS R52, R58 ;  /* 0x0000003a00347213 */ /* 0x000fe20000000000 */
[----:B------:R-:W-:Y:S01]  /*31f0*/  IMAD.MOV.U32 R67, RZ, RZ, R49 ;  /* 0x000000ffff437224 */ /* 0x000fe200078e0031 */
[----:B------:R-:W-:Y:S01]  /*3200*/  IABS R49, R60 ;  /* 0x0000003c00317213 */ /* 0x000fe20000000000 */
[----:B------:R-:W-:Y:S02]  /*3210*/  @!P1 IMAD.IADD R55, R55, 0x1, -R2 ;  /* 0x0000000137379824 */ /* 0x000fe400078e0a02 */
[C---:B------:R-:W-:Y:S02]  /*3220*/  IMAD R57, R2.reuse, R48, R57 ;  /* 0x0000003002397224 */ /* 0x040fe400078e0239 */
[----:B------:R-:W-:Y:S01]  /*3230*/  IMAD.MOV.U32 R48, RZ, RZ, R52 ;  /* 0x000000ffff307224 */ /* 0x000fe200078e0034 */
[C---:B------:R-:W-:Y:S01]  /*3240*/  ISETP.GT.U32.AND P1, PT, R2.reuse, R55, PT ;  /* 0x000000370200720c */ /* 0x040fe20003f24070 */
[----:B------:R-:W-:Y:S01]  /*3250*/  @!P4 IMAD.IADD R53, R53, 0x1, -R2 ;  /* 0x000000013535c824 */ /* 0x000fe200078e0a02 */
[----:B------:R-:W-:Y:S01]  /*3260*/  ISETP.GT.U32.AND P4, PT, R2, R51, PT ;  /* 0x000000330200720c */ /* 0x000fe20003f84070 */
[----:B------:R-:W-:Y:S01]  /*3270*/  IMAD.MOV.U32 R65, RZ, RZ, R47 ;  /* 0x000000ffff417224 */ /* 0x000fe200078e002f */
[----:B------:R-:W-:Y:S01]  /*3280*/  LOP3.LUT R52, R6, 0x16, RZ, 0xfc, !PT ;  /* 0x0000001606347812 */ /* 0x000fe200078efcff */
[----:B------:R-:W-:-:S04]  /*3290*/  IMAD.HI.U32 R47, R7, R48, RZ ;  /* 0x00000030072f7227 */ /* 0x000fc800078e00ff */
[----:B------:R-:W-:Y:S01]  /*32a0*/  @!P5 IMAD.MOV R67, RZ, RZ, -R67 ;  /* 0x000000ffff43d224 */ /* 0x000fe200078e0a43 */
[C---:B------:R-:W-:Y:S01]  /*32b0*/  ISETP.GT.U32.AND P5, PT, R2.reuse, R57, PT ;  /* 0x000000390200720c */ /* 0x040fe20003fa4070 */
[----:B------:R-:W-:Y:S02]  /*32c0*/  IMAD.MOV R47, RZ, RZ, -R47 ;  /* 0x000000ffff2f7224 */ /* 0x000fe400078e0a2f */
[----:B------:R-:W-:Y:S01]  /*32d0*/  @!P6 IMAD.MOV R65, RZ, RZ, -R65 ;  /* 0x000000ffff41e224 */ /* 0x000fe200078e0a41 */
[C---:B------:R-:W-:Y:S01]  /*32e0*/  ISETP.GT.U32.AND P6, PT, R2.reuse, R53, PT ;  /* 0x000000350200720c */ /* 0x040fe20003fc4070 */
[----:B------:R-:W-:Y:S02]  /*32f0*/  IMAD R47, R2, R47, R48 ;  /* 0x0000002f022f7224 */ /* 0x000fe400078e0230 */
[----:B------:R-:W-:-:S04]  /*3300*/  IMAD.HI.U32 R50, R7, R59, RZ ;  /* 0x0000003b07327227 */ /* 0x000fc800078e00ff */
[----:B------:R-:W-:Y:S02]  /*3310*/  @!P4 IMAD.IADD R51, R51, 0x1, -R2 ;  /* 0x000000013333c824 */ /* 0x000fe400078e0a02 */
[----:B------:R-:W-:-:S04]  /*3320*/  IMAD.HI.U32 R48, R7, R49, RZ ;  /* 0x0000003107307227 */ /* 0x000fc800078e00ff */
[----:B------:R-:W-:Y:S01]  /*3330*/  @!P1 IMAD.IADD R55, R55, 0x1, -R2 ;  /* 0x0000000137379824 */ /* 0x000fe200078e0a02 */
[----:B------:R-:W-:Y:S01]  /*3340*/  ISETP.GT.U32.AND P1, PT, R2, R47, PT ;  /* 0x0000002f0200720c */ /* 0x000fe20003f24070 */
[----:B------:R-:W-:Y:S02]  /*3350*/  IMAD.MOV R50, RZ, RZ, -R50 ;  /* 0x000000ffff327224 */ /* 0x000fe400078e0a32 */
[----:B------:R-:W-:Y:S01]  /*3360*/  @!P5 IMAD.IADD R57, R57, 0x1, -R2 ;  /* 0x000000013939d824 */ /* 0x000fe200078e0a02 */
[----:B------:R-:W-:Y:S01]  /*3370*/  ISETP.GE.AND P5, PT, R56, RZ, PT ;  /* 0x000000ff3800720c */ /* 0x000fe20003fa6270 */
[----:B------:R-:W-:Y:S02]  /*3380*/  IMAD.MOV.U32 R69, RZ, RZ, R51 ;  /* 0x000000ffff457224 */ /* 0x000fe400078e0033 */
[----:B------:R-:W-:Y:S02]  /*3390*/  IMAD.MOV R48, RZ, RZ, -R48 ;  /* 0x000000ffff307224 */ /* 0x000fe400078e0a30 */
[C---:B------:R-:W-:Y:S01]  /*33a0*/  IMAD R59, R2.reuse, R50, R59 ;  /* 0x00000032023b7224 */ /* 0x040fe200078e023b */
[----:B------:R-:W-:Y:S01]  /*33b0*/  IABS R50, R52 ;  /* 0x0000003400327213 */ /* 0x000fe20000000000 */
[----:B------:R-:W-:Y:S01]  /*33c0*/  @!P2 IMAD.MOV R69, RZ, RZ, -R69 ;  /* 0x000000ffff45a224 */ /* 0x000fe200078e0a45 */
[C---:B------:R-:W-:Y:S01]  /*33d0*/  ISETP.GT.U32.AND P2, PT, R2.reuse, R57, PT ;  /* 0x000000390200720c */ /* 0x040fe20003f44070 */
[C---:B------:R-:W-:Y:S01]  /*33e0*/  IMAD R49, R2.reuse, R48, R49 ;  /* 0x0000003002317224 */ /* 0x040fe200078e0231 */
[----:B------:R-:W-:Y:S01]  /*33f0*/  ISETP.GT.U32.AND P4, PT, R2, R59, PT ;  /* 0x0000003b0200720c */ /* 0x000fe20003f84070 */
[----:B------:R-:W-:Y:S01]  /*3400*/  IMAD.MOV.U32 R73, RZ, RZ, R55 ;  /* 0x000000ffff497224 */ /* 0x000fe200078e0037 */
[----:B------:R-:W-:Y:S01]  /*3410*/  LOP3.LUT R55, R6, 0xc, RZ, 0xfc, !PT ;  /* 0x0000000c06377812 */ /* 0x000fe200078efcff */
[--C-:B------:R-:W-:Y:S01]  /*3420*/  @!P6 IMAD.IADD R53, R53, 0x1, -R2.reuse ;  /* 0x000000013535e824 */ /* 0x100fe200078e0a02 */
[----:B------:R-:W-:Y:S01]  /*3430*/  ISETP.GE.AND P6, PT, R54, RZ, PT ;  /* 0x000000ff3600720c */ /* 0x000fe20003fc6270 */
[----:B------:R-:W-:Y:S01]  /*3440*/  @!P0 IMAD.MOV R73, RZ, RZ, -R73 ;  /* 0x000000ffff498224 */ /* 0x000fe200078e0a49 */
[----:B------:R-:W-:Y:S01]  /*3450*/  ISETP.GT.U32.AND P0, PT, R2, R49, PT ;  /* 0x000000310200720c */ /* 0x000fe20003f04070 */
[----:B------:R-:W-:Y:S01]  /*3460*/  IMAD.MOV.U32 R71, RZ, RZ, R53 ;  /* 0x000000ffff477224 */ /* 0x000fe200078e0035 */
[----:B------:R-:W-:Y:S01]  /*3470*/  IABS R61, R55 ;  /* 0x00000037003d7213 */ /* 0x000fe20000000000 */
[----:B------:R-:W-:Y:S01]  /*3480*/  @!P1 IMAD.IADD R47, R47, 0x1, -R2 ;  /* 0x000000012f2f9824 */ /* 0x000fe200078e0a02 */
[----:B------:R-:W-:Y:S01]  /*3490*/  ISETP.GE.AND P1, PT, R58, RZ, PT ;  /* 0x000000ff3a00720c */ /* 0x000fe20003f26270 */
[----:B------:R-:W-:Y:S01]  /*34a0*/  IMAD.MOV.U32 R51, RZ, RZ, R50 ;  /* 0x000000ffff337224 */ /* 0x000fe200078e0032 */
[----:B------:R-:W-:Y:S01]  /*34b0*/  LOP3.LUT R50, R6, 0x12, RZ, 0xfc, !PT ;  /* 0x0000001206327812 */ /* 0x000fe200078efcff */
[----:B------:R-:W-:Y:S01]  /*34c0*/  @!P3 IMAD.MOV R71, RZ, RZ, -R71 ;  /* 0x000000ffff47b224 */ /* 0x000fe200078e0a47 */
[----:B------:R-:W-:Y:S01]  /*34d0*/  ISETP.GT.U32.AND P3, PT, R2, R47, PT ;  /* 0x0000002f0200720c */ /* 0x000fe20003f64070 */
[----:B------:R-:W-:Y:S01]  /*34e0*/  IMAD.HI.U32 R48, R7, R51, RZ ;  /* 0x0000003307307227 */ /* 0x000fe200078e00ff */
[----:B------:R-:W-:-:S02]  /*34f0*/  IABS R54, R50 ;  /* 0x0000003200367213 */ /* 0x000fc40000000000 */
[----:B------:R-:W-:Y:S01]  /*3500*/  LOP3.LUT R58, R6, 0x6, RZ, 0xfc, !PT ;  /* 0x00000006063a7812 */ /* 0x000fe200078efcff */
[--C-:B------:R-:W-:Y:S01]  /*3510*/  @!P2 IMAD.IADD R57, R57, 0x1, -R2.reuse ;  /* 0x000000013939a824 */ /* 0x100fe200078e0a02 */
[----:B------:R-:W-:Y:S01]  /*3520*/  ISETP.GE.AND P2, PT, R60, RZ, PT ;  /* 0x000000ff3c00720c */ /* 0x000fe20003f46270 */
[----:B------:R-:W-:Y:S01]  /*3530*/  @!P4 IMAD.IADD R59, R59, 0x1, -R2 ;  /* 0x000000013b3bc824 */ /* 0x000fe200078e0a02 */
[----:B------:R-:W-:Y:S01]  /*3540*/  IABS R101, R58 ;  /* 0x0000003a00657213 */ /* 0x000fe20000000000 */
[----:B------:R-:W-:Y:S02]  /*3550*/  IMAD.MOV R48, RZ, RZ, -R48 ;  /* 0x000000ffff307224 */ /* 0x000fe400078e0a30 */
[----:B------:R-:W-:Y:S01]  /*3560*/  IMAD.MOV.U32 R75, RZ, RZ, R57 ;  /* 0x000000ffff4b7224 */ /* 0x000fe200078e0039 */
[----:B------:R-:W-:Y:S01]  /*3570*/  ISETP.GT.U32.AND P4, PT, R2, R59, PT ;  /* 0x0000003b0200720c */ /* 0x000fe20003f84070 */
[--C-:B------:R-:W-:Y:S01]  /*3580*/  @!P0 IMAD.IADD R49, R49, 0x1, -R2.reuse ;  /* 0x0000000131318824 */ /* 0x100fe200078e0a02 */
[----:B------:R-:W-:Y:S01]  /*3590*/  ISETP.GE.AND P0, PT, R50, RZ, PT ;  /* 0x000000ff3200720c */ /* 0x000fe20003f06270 */
[----:B------:R-:W-:Y:S01]  /*35a0*/  IMAD R51, R2, R48, R51 ;  /* 0x0000003002337224 */ /* 0x000fe200078e0233 */
[----:B------:R-:W-:Y:S01]  /*35b0*/  LOP3.LUT R48, R6, 0x14, RZ, 0xfc, !PT ;  /* 0x0000001406307812 */ /* 0x000fe200078efcff */
[----:B------:R-:W-:Y:S01]  /*35c0*/  @!P6 IMAD.MOV R75, RZ, RZ, -R75 ;  /* 0x000000ffff4be224 */ /* 0x000fe200078e0a4b */
[----:B------:R-:W-:Y:S01]  /*35d0*/  ISETP.GT.U32.AND P6, PT, R2, R49, PT ;  /* 0x000000310200720c */ /* 0x000fe20003fc4070 */
[----:B------:R-:W-:Y:S01]  /*35e0*/  @!P3 IMAD.IADD R47, R47, 0x1, -R2 ;  /* 0x000000012f2fb824 */ /* 0x000fe200078e0a02 */
[----:B------:R-:W-:-:S02]  /*35f0*/  IABS R53, R48 ;  /* 0x0000003000357213 */ /* 0x000fc40000000000 */
[----:B------:R-:W-:Y:S01]  /*3600*/  ISETP.GE.AND P3, PT, R48, RZ, PT ;  /* 0x000000ff3000720c */ /* 0x000fe20003f66270 */
[----:B------:R-:W-:Y:S02]  /*3610*/  IMAD.MOV.U32 R81, RZ, RZ, R47 ;  /* 0x000000ffff517224 */ /* 0x000fe400078e002f */
[----:B------:R-:W-:-:S04]  /*3620*/  IMAD.HI.U32 R47, R7, R53, RZ ;  /* 0x00000035072f7227 */ /* 0x000fc800078e00ff */
[----:B------:R-:W-:Y:S01]  /*3630*/  @!P1 IMAD.MOV R81, RZ, RZ, -R81 ;  /* 0x000000ffff519224 */ /* 0x000fe200078e0a51 */
[----:B------:R-:W-:Y:S01]  /*3640*/  ISETP.GT.U32.AND P1, PT, R2, R51, PT ;  /* 0x000000330200720c */ /* 0x000fe20003f24070 */
[--C-:B------:R-:W-:Y:S01]  /*3650*/  @!P4 IMAD.IADD R59, R59, 0x1, -R2.reuse ;  /* 0x000000013b3bc824 */ /* 0x100fe200078e0a02 */
[----:B------:R-:W-:Y:S01]  /*3660*/  ISETP.GE.AND P4, PT, R52, RZ, PT ;  /* 0x000000ff3400720c */ /* 0x000fe20003f86270 */
[----:B------:R-:W-:Y:S01]  /*3670*/  @!P6 IMAD.IADD R49, R49, 0x1, -R2 ;  /* 0x000000013131e824 */ /* 0x000fe200078e0a02 */
[----:B------:R-:W-:Y:S01]  /*3680*/  LOP3.LUT R52, R6, 0x10, RZ, 0xfc, !PT ;  /* 0x0000001006347812 */ /* 0x000fe200078efcff */
[----:B------:R-:W-:Y:S01]  /*3690*/  IMAD.MOV R47, RZ, RZ, -R47 ;  /* 0x000000ffff2f7224 */ /* 0x000fe200078e0a2f */
[----:B------:R-:W-:Y:S01]  /*36a0*/  ISETP.GE.AND P6, PT, R55, RZ, PT ;  /* 0x000000ff3700720c */ /* 0x000fe20003fc6270 */
[----:B------:R-:W-:Y:S01]  /*36b0*/  IMAD.MOV.U32 R83, RZ, RZ, R49 ;  /* 0x000000ffff537224 */ /* 0x000fe200078e0031 */
[----:B------:R-:W-:Y:S01]  /*36c0*/  IABS R56, R52 ;  /* 0x0000003400387213 */ /* 0x000fe20000000000 */
[----:B------:R-:W-:-:S02]  /*36d0*/  IMAD R53, R2, R47, R53 ;  /* 0x0000002f02357224 */ /* 0x000fc400078e0235 */
[----:B------:R-:W-:Y:S02]  /*36e0*/  @!P2 IMAD.MOV R83, RZ, RZ, -R83 ;  /* 0x000000ffff53a224 */ /* 0x000fe400078e0a53 */
[----:B------:R-:W-:Y:S01]  /*36f0*/  IMAD.HI.U32 R48, R7, R54, RZ ;  /* 0x0000003607307227 */ /* 0x000fe200078e00ff */
[----:B------:R-:W-:-:S03]  /*3700*/  ISETP.GT.U32.AND P2, PT, R2, R53, PT ;  /* 0x000000350200720c */ /* 0x000fc60003f44070 */
[----:B------:R-:W-:-:S04]  /*3710*/  IMAD.HI.U32 R50, R7, R56, RZ ;  /* 0x0000003807327227 */ /* 0x000fc800078e00ff */
[----:B------:R-:W-:Y:S02]  /*3720*/  @!P1 IMAD.IADD R51, R51, 0x1, -R2 ;  /* 0x0000000133339824 */ /* 0x000fe400078e0a02 */
[----:B------:R-:W-:Y:S02]  /*3730*/  IMAD.MOV R55, RZ, RZ, -R48 ;  /* 0x000000ffff377224 */ /* 0x000fe400078e0a30 */
[----:B------:R-:W-:Y:S01]  /*3740*/  IMAD.MOV R57, RZ, RZ, -R50 ;  /* 0x000000ffff397224 */ /* 0x000fe200078e0a32 */
[C---:B------:R-:W-:Y:S01]  /*3750*/  ISETP.GT.U32.AND P1, PT, R2.reuse, R51, PT ;  /* 0x000000330200720c */ /* 0x040fe20003f24070 */
[C---:B------:R-:W-:Y:S01]  /*3760*/  IMAD R49, R2.reuse, R55, R54 ;  /* 0x0000003702317224 */ /* 0x040fe200078e0236 */
[----:B------:R-:W-:Y:S01]  /*3770*/  LEA.HI R54, R3, R16, RZ, 0x1a ;  /* 0x0000001003367211 */ /* 0x000fe200078fd0ff */
[----:B------:R-:W-:Y:S01]  /*3780*/  IMAD R55, R2, R57, R56 ;  /* 0x0000003902377224 */ /* 0x000fe200078e0238 */
[C---:B------:R-:W-:Y:S01]  /*3790*/  LOP3.LUT R57, R6.reuse, 0x8, RZ, 0xfc, !PT ;  /* 0x0000000806397812 */ /* 0x040fe200078efcff */
[----:B------:R-:W-:Y:S01]  /*37a0*/  @!P2 IMAD.IADD R53, R53, 0x1, -R2 ;  /* 0x000000013535a824 */ /* 0x000fe200078e0a02 */
[----:B------:R-:W-:Y:S01]  /*37b0*/  LOP3.LUT R56, R6, 0xa, RZ, 0xfc, !PT ;  /* 0x0000000a06387812 */ /* 0x000fe200078efcff */
[----:B------:R-:W-:Y:S01]  /*37c0*/  IMAD.MOV.U32 R79, RZ, RZ, R59 ;  /* 0x000000ffff4f7224 */ /* 0x000fe200078e003b */
[----:B------:R-:W-:Y:S01]  /*37d0*/  ISETP.GT.U32.AND P2, PT, R2, R55, PT ;  /* 0x000000370200720c */ /* 0x000fe20003f44070 */
[----:B------:R-:W-:Y:S01]  /*37e0*/  IMAD.HI.U32 R50, R7, R101, RZ ;  /* 0x0000006507327227 */ /* 0x000fe200078e00ff */
[----:B------:R-:W-:-:S02]  /*37f0*/  IABS R93, R57 ;  /* 0x00000039005d7213 */ /* 0x000fc40000000000 */
[----:B------:R-:W-:Y:S01]  /*3800*/  IABS R63, R56 ;  /* 0x00000038003f7213 */ /* 0x000fe20000000000 */
[----:B------:R-:W-:Y:S01]  /*3810*/  @!P1 IMAD.IADD R51, R51, 0x1, -R2 ;  /* 0x0000000133339824 */ /* 0x000fe200078e0a02 */
[----:B------:R-:W-:Y:S01]  /*3820*/  ISETP.GT.U32.AND P1, PT, R2, R49, PT ;  /* 0x000000310200720c */ /* 0x000fe20003f24070 */
[----:B------:R-:W-:Y:S01]  /*3830*/  @!P5 IMAD.MOV R79, RZ, RZ, -R79 ;  /* 0x000000ffff4fd224 */ /* 0x000fe200078e0a4f */
[----:B------:R-:W-:Y:S01]  /*3840*/  ISETP.GE.AND P5, PT, R52, RZ, PT ;  /* 0x000000ff3400720c */ /* 0x000fe20003fa6270 */
[----:B------:R-:W-:Y:S02]  /*3850*/  IMAD.MOV.U32 R85, RZ, RZ, R51 ;  /* 0x000000ffff557224 */ /* 0x000fe400078e0033 */
[----:B------:R-:W-:-:S04]  /*3860*/  IMAD.HI.U32 R52, R7, R61, RZ ;  /* 0x0000003d07347227 */ /* 0x000fc800078e00ff */
[----:B------:R-:W-:Y:S01]  /*3870*/  @!P4 IMAD.MOV R85, RZ, RZ, -R85 ;  /* 0x000000ffff55c224 */ /* 0x000fe200078e0a55 */
[C---:B------:R-:W-:Y:S01]  /*3880*/  ISETP.GT.U32.AND P4, PT, R2.reuse, R53, PT ;  /* 0x000000350200720c */ /* 0x040fe20003f84070 */
[----:B------:R-:W-:Y:S02]  /*3890*/  @!P2 IMAD.IADD R55, R55, 0x1, -R2 ;  /* 0x000000013737a824 */ /* 0x000fe400078e0a02 */
[----:B------:R-:W-:Y:S02]  /*38a0*/  IMAD.MOV R52, RZ, RZ, -R52 ;  /* 0x000000ffff347224 */ /* 0x000fe400078e0a34 */
[----:B------:R-:W-:Y:S01]  /*38b0*/  IMAD.HI.U32 R48, R7, R93, RZ ;  /* 0x0000005d07307227 */ /* 0x000fe200078e00ff */
[----:B------:R-:W-:-:S03]  /*38c0*/  ISETP.GT.U32.AND P2, PT, R2, R55, PT ;  /* 0x000000370200720c */ /* 0x000fc60003f44070 */
[C---:B------:R-:W-:Y:S02]  /*38d0*/  IMAD R61, R2.reuse, R52, R61 ;  /* 0x00000034023d7224 */ /* 0x040fe400078e023d */
[----:B------:R-:W-:Y:S02]  /*38e0*/  IMAD.MOV R48, RZ, RZ, -R48 ;  /* 0x000000ffff307224 */ /* 0x000fe400078e0a30 */
[----:B------:R-:W-:Y:S01]  /*38f0*/  @!P4 IMAD.IADD R53, R53, 0x1, -R2 ;  /* 0x000000013535c824 */ /* 0x000fe200078e0a02 */
[C---:B------:R-:W-:Y:S01]  /*3900*/  ISETP.GT.U32.AND P4, PT, R2.reuse, R61, PT ;  /* 0x0000003d0200720c */ /* 0x040fe20003f84070 */
[----:B------:R-:W-:Y:S02]  /*3910*/  IMAD R93, R2, R48, R93 ;  /* 0x00000030025d7224 */ /* 0x000fe400078e025d */
[----:B------:R-:W-:-:S04]  /*3920*/  IMAD.HI.U32 R47, R7, R63, RZ ;  /* 0x0000003f072f7227 */ /* 0x000fc800078e00ff */
[----:B------:R-:W-:Y:S01]  /*3930*/  @!P2 IMAD.IADD R55, R55, 0x1, -R2 ;  /* 0x000000013737a824 */ /* 0x000fe200078e0a02 */
[----:B------:R-:W-:Y:S01]  /*3940*/  ISETP.GT.U32.AND P2, PT, R2, R93, PT ;  /* 0x0000005d0200720c */ /* 0x000fe20003f44070 */
[----:B------:R-:W-:Y:S02]  /*3950*/  IMAD.MOV R51, RZ, RZ, -R47 ;  /* 0x000000ffff337224 */ /* 0x000fe400078e0a2f */
[----:B------:R-:W-:-:S04]  /*3960*/  IMAD.HI.U32 R47, R7, R103, RZ ;  /* 0x00000067072f7227 */ /* 0x000fc800078e00ff */
[----:B------:R-:W-:Y:S02]  /*3970*/  IMAD.MOV R47, RZ, RZ, -R47 ;  /* 0x000000ffff2f7224 */ /* 0x000fe400078e0a2f */
[--C-:B------:R-:W-:Y:S02]  /*3980*/  @!P4 IMAD.IADD R61, R61, 0x1, -R2.reuse ;  /* 0x000000013d3dc824 */ /* 0x100fe400078e0a02 */
[C---:B------:R-:W-:Y:S02]  /*3990*/  IMAD R103, R2.reuse, R47, R103 ;  /* 0x0000002f02677224 */ /* 0x040fe400078e0267 */
[--C-:B------:R-:W-:Y:S01]  /*39a0*/  @!P2 IMAD.IADD R93, R93, 0x1, -R2.reuse ;  /* 0x000000015d5da824 */ /* 0x100fe200078e0a02 */
[----:B------:R-:W-:Y:S01]  /*39b0*/  ISETP.GT.U32.AND P2, PT, R2, R61, PT ;  /* 0x0000003d0200720c */ /* 0x000fe20003f44070 */
[----:B------:R-:W-:Y:S02]  /*39c0*/  @!P1 IMAD.IADD R49, R49, 0x1, -R2 ;  /* 0x0000000131319824 */ /* 0x000fe400078e0a02 */
[----:B------:R-:W-:-:S02]  /*39d0*/  IMAD.MOV R50, RZ, RZ, -R50 ;  /* 0x000000ffff327224 */ /* 0x000fc400078e0a32 */
[----:B------:R-:W-:Y:S01]  /*39e0*/  VIADD R47, R54, 0x7e ;  /* 0x0000007e362f7836 */ /* 0x000fe20000000000 */
[C---:B------:R-:W-:Y:S01]  /*39f0*/  ISETP.GT.U32.AND P1, PT, R2.reuse, R49, PT ;  /* 0x000000310200720c */ /* 0x040fe20003f24070 */
[C---:B------:R-:W-:Y:S02]  /*3a00*/  IMAD R101, R2.reuse, R50, R101 ;  /* 0x0000003202657224 */ /* 0x040fe400078e0265 */
[----:B------:R-:W-:Y:S01]  /*3a10*/  IMAD R63, R2, R51, R63 ;  /* 0x00000033023f7224 */ /* 0x000fe200078e023f */
[----:B------:R-:W-:Y:S01]  /*3a20*/  ISETP.GE.AND P4, PT, R47, RZ, PT ;  /* 0x000000ff2f00720c */ /* 0x000fe20003f86270 */
[----:B------:R-:W-:Y:S01]  /*3a30*/  VIADD R60, R54, 0x6e ;  /* 0x0000006e363c7836 */ /* 0x000fe20000000000 */
[----:B------:R-:W-:Y:S01]  /*3a40*/  IABS R50, R47 ;  /* 0x0000002f00327213 */ /* 0x000fe20000000000 */
[----:B------:R-:W-:-:S03]  /*3a50*/  IMAD.HI.U32 R47, R7, R105, RZ ;  /* 0x00000069072f7227 */ /* 0x000fc600078e00ff */
[----:B------:R-:W-:Y:S01]  /*3a60*/  IABS R51, R60 ;  /* 0x0000003c00337213 */ /* 0x000fe20000000000 */
        /* <DEDUP_REMOVED lines=8> */
[----:B------:R-:W-:Y:S02]  /*3af0*/  VIADD R62, R54, 0x5e ;  /* 0x0000005e363e7836 */ /* 0x000fe40000000000 */
[C---:B------:R-:W-:Y:S02]  /*3b00*/  IMAD R47, R2.reuse, R47, R50 ;  /* 0x0000002f022f7224 */ /* 0x040fe400078e0232 */
[----:B------:R-:W-:Y:S01]  /*3b10*/  @!P2 IMAD.IADD R103, R103, 0x1, -R2 ;  /* 0x000000016767a824 */ /* 0x000fe200078e0a02 */
[----:B------:R-:W-:Y:S01]  /*3b20*/  IABS R52, R62 ;  /* 0x0000003e00347213 */ /* 0x000fe20000000000 */
[----:B------:R-:W-:Y:S01]  /*3b30*/  IMAD.HI.U32 R48, R7, R51, RZ ;  /* 0x0000003307307227 */ /* 0x000fe200078e00ff */
[----:B------:R-:W-:-:S03]  /*3b40*/  ISETP.GT.U32.AND P2, PT, R2, R47, PT ;  /* 0x0000002f0200720c */ /* 0x000fc60003f44070 */
[----:B------:R-:W-:Y:S02]  /*3b50*/  IMAD.MOV.U32 R89, RZ, RZ, R49 ;  /* 0x000000ffff597224 */ /* 0x000fe400078e0031 */
[----:B------:R-:W-:Y:S01]  /*3b60*/  @!P1 IMAD.IADD R63, R63, 0x1, -R2 ;  /* 0x000000013f3f9824 */ /* 0x000fe200078e0a02 */
[----:B------:R-:W-:Y:S01]  /*3b70*/  ISETP.GT.U32.AND P1, PT, R2, R101, PT ;  /* 0x000000650200720c */ /* 0x000fe20003f24070 */
[----:B------:R-:W-:-:S04]  /*3b80*/  IMAD.HI.U32 R49, R7, R52, RZ ;  /* 0x0000003407317227 */ /* 0x000fc800078e00ff */
[----:B------:R-:W-:Y:S02]  /*3b90*/  IMAD.MOV R48, RZ, RZ, -R48 ;  /* 0x000000ffff307224 */ /* 0x000fe400078e0a30 */
[----:B------:R-:W-:Y:S02]  /*3ba0*/  IMAD.MOV.U32 R87, RZ, RZ, R53 ;  /* 0x000000ffff577224 */ /* 0x000fe400078e0035 */
[----:B------:R-:W-:Y:S02]  /*3bb0*/  IMAD.MOV R53, RZ, RZ, -R49 ;  /* 0x000000ffff357224 */ /* 0x000fe400078e0a31 */
[C---:B------:R-:W-:Y:S02]  /*3bc0*/  IMAD R49, R2.reuse, R48, R51 ;  /* 0x0000003002317224 */ /* 0x040fe400078e0233 */
[----:B------:R-:W-:Y:S01]  /*3bd0*/  @!P3 IMAD.MOV R87, RZ, RZ, -R87 ;  /* 0x000000ffff57b224 */ /* 0x000fe200078e0a57 */
[C---:B------:R-:W-:Y:S01]  /*3be0*/  ISETP.GT.U32.AND P3, PT, R2.reuse, R93, PT ;  /* 0x0000005d0200720c */ /* 0x040fe20003f64070 */
[--C-:B------:R-:W-:Y:S01]  /*3bf0*/  @!P2 IMAD.IADD R47, R47, 0x1, -R2.reuse ;  /* 0x000000012f2fa824 */ /* 0x100fe200078e0a02 */
[C---:B------:R-:W-:Y:S01]  /*3c00*/  ISETP.GT.U32.AND P2, PT, R2.reuse, R49, PT ;  /* 0x000000310200720c */ /* 0x040fe20003f44070 */
[----:B------:R-:W-:Y:S01]  /*3c10*/  @!P0 IMAD.MOV R89, RZ, RZ, -R89 ;  /* 0x000000ffff598224 */ /* 0x000fe200078e0a59 */
[----:B------:R-:W-:Y:S01]  /*3c20*/  ISETP.GT.U32.AND P0, PT, R2, R63, PT ;  /* 0x0000003f0200720c */ /* 0x000fe20003f04070 */
[----:B------:R-:W-:-:S02]  /*3c30*/  @!P1 IMAD.IADD R101, R101, 0x1, -R2 ;  /* 0x0000000165659824 */ /* 0x000fc400078e0a02 */
[----:B------:R-:W-:Y:S02]  /*3c40*/  IMAD R51, R2, R53, R52 ;  /* 0x0000003502337224 */ /* 0x000fe400078e0234 */
[----:B------:R-:W-:Y:S01]  /*3c50*/  VIADD R64, R54, 0x4e ;  /* 0x0000004e36407836 */ /* 0x000fe20000000000 */
[----:B------:R-:W-:Y:S01]  /*3c60*/  ISETP.GT.U32.AND P1, PT, R2, R101, PT ;  /* 0x000000650200720c */ /* 0x000fe20003f24070 */
[----:B------:R-:W-:Y:S02]  /*3c70*/  VIADD R66, R54, 0x3e ;  /* 0x0000003e36427836 */ /* 0x000fe40000000000 */
[--C-:B------:R-:W-:Y:S01]  /*3c80*/  @!P3 IMAD.IADD R93, R93, 0x1, -R2.reuse ;  /* 0x000000015d5db824 */ /* 0x100fe200078e0a02 */
[----:B------:R-:W-:Y:S01]  /*3c90*/  ISETP.GE.AND P3, PT, R56, RZ, PT ;  /* 0x000000ff3800720c */ /* 0x000fe20003f66270 */
[--C-:B------:R-:W-:Y:S01]  /*3ca0*/  @!P2 IMAD.IADD R49, R49, 0x1, -R2.reuse ;  /* 0x000000013131a824 */ /* 0x100fe200078e0a02 */
[C---:B------:R-:W-:Y:S01]  /*3cb0*/  ISETP.GT.U32.AND P2, PT, R2.reuse, R51, PT ;  /* 0x000000330200720c */ /* 0x040fe20003f44070 */
[----:B------:R-:W-:Y:S01]  /*3cc0*/  @!P0 IMAD.IADD R63, R63, 0x1, -R2 ;  /* 0x000000013f3f8824 */ /* 0x000fe200078e0a02 */
[----:B------:R-:W-:Y:S01]  /*3cd0*/  ISETP.GT.U32.AND P0, PT, R2, R105, PT ;  /* 0x000000690200720c */ /* 0x000fe20003f04070 */
[----:B------:R-:W-:Y:S01]  /*3ce0*/  VIADD R70, R54, 0x1e ;  /* 0x0000001e36467836 */ /* 0x000fe20000000000 */
[----:B------:R-:W-:Y:S01]  /*3cf0*/  IABS R53, R64 ;  /* 0x0000004000357213 */ /* 0x000fe20000000000 */
[----:B------:R-:W-:-:S02]  /*3d00*/  IMAD.MOV.U32 R97, RZ, RZ, R63 ;  /* 0x000000ffff617224 */ /* 0x000fc400078e003f */
[--C-:B------:R-:W-:Y:S01]  /*3d10*/  @!P1 IMAD.IADD R101, R101, 0x1, -R2.reuse ;  /* 0x0000000165659824 */ /* 0x100fe200078e0a02 */
[----:B------:R-:W-:Y:S01]  /*3d20*/  ISETP.GE.AND P1, PT, R57, RZ, PT ;  /* 0x000000ff3900720c */ /* 0x000fe20003f26270 */
[----:B------:R-:W-:Y:S01]  /*3d30*/  IMAD.HI.U32 R48, R7, R53, RZ ;  /* 0x0000003507307227 */ /* 0x000fe200078e00ff */
[----:B------:R-:W-:Y:S02]  /*3d40*/  IABS R57, R66 ;  /* 0x0000004200397213 */ /* 0x000fe40000000000 */
[----:B------:R-:W-:Y:S01]  /*3d50*/  IABS R77, R70 ;  /* 0x00000046004d7213 */ /* 0x000fe20000000000 */
[----:B------:R-:W-:Y:S02]  /*3d60*/  VIADD R68, R54, 0x2e ;  /* 0x0000002e36447836 */ /* 0x000fe40000000000 */
[----:B------:R-:W-:Y:S01]  /*3d70*/  @!P2 IMAD.IADD R51, R51, 0x1, -R2 ;  /* 0x000000013333a824 */ /* 0x000fe200078e0a02 */
[C---:B------:R-:W-:Y:S01]  /*3d80*/  ISETP.GT.U32.AND P2, PT, R2.reuse, R103, PT ;  /* 0x000000670200720c */ /* 0x040fe20003f44070 */
[----:B------:R-:W-:Y:S01]  /*3d90*/  @!P3 IMAD.MOV R97, RZ, RZ, -R97 ;  /* 0x000000ffff61b224 */ /* 0x000fe200078e0a61 */
[----:B------:R-:W-:Y:S01]  /*3da0*/  ISETP.GT.U32.AND P3, PT, R2, R47, PT ;  /* 0x0000002f0200720c */ /* 0x000fe20003f64070 */
[----:B------:R-:W-:Y:S01]  /*3db0*/  IMAD.MOV R56, RZ, RZ, -R48 ;  /* 0x000000ffff387224 */ /* 0x000fe200078e0a30 */
[----:B------:R-:W-:Y:S01]  /*3dc0*/  IABS R59, R68 ;  /* 0x00000044003b7213 */ /* 0x000fe20000000000 */
[----:B------:R-:W-:Y:S01]  /*3dd0*/  @!P0 IMAD.IADD R105, R105, 0x1, -R2 ;  /* 0x0000000169698824 */ /* 0x000fe200078e0a02 */
[----:B------:R-:W-:Y:S01]  /*3de0*/  ISETP.GE.AND P0, PT, R58, RZ, PT ;  /* 0x000000ff3a00720c */ /* 0x000fe20003f06270 */
[----:B------:R-:W-:-:S02]  /*3df0*/  VIADD R54, R54, 0xe ;  /* 0x0000000e36367836 */ /* 0x000fc40000000000 */
[----:B------:R-:W-:-:S03]  /*3e00*/  IMAD.HI.U32 R50, R7, R57, RZ ;  /* 0x0000003907327227 */ /* 0x000fc600078e00ff */
[----:B------:R-:W-:Y:S01]  /*3e10*/  IABS R58, R54 ;  /* 0x00000036003a7213 */ /* 0x000fe20000000000 */
[----:B------:R-:W-:-:S04]  /*3e20*/  IMAD.HI.U32 R48, R7, R77, RZ ;  /* 0x0000004d07307227 */ /* 0x000fc800078e00ff */
[----:B------:R-:W-:Y:S02]  /*3e30*/  IMAD.MOV.U32 R91, RZ, RZ, R55 ;  /* 0x000000ffff5b7224 */ /* 0x000fe400078e0037 */
[C---:B------:R-:W-:Y:S02]  /*3e40*/  IMAD R53, R2.reuse, R56, R53 ;  /* 0x0000003802357224 */ /* 0x040fe400078e0235 */
[----:B------:R-:W-:Y:S02]  /*3e50*/  IMAD.MOV R50, RZ, RZ, -R50 ;  /* 0x000000ffff327224 */ /* 0x000fe400078e0a32 */
[----:B------:R-:W-:Y:S02]  /*3e60*/  IMAD.MOV R56, RZ, RZ, -R48 ;  /* 0x000000ffff387224 */ /* 0x000fe400078e0a30 */
[----:B------:R-:W-:Y:S01]  /*3e70*/  @!P5 IMAD.MOV R91, RZ, RZ, -R91 ;  /* 0x000000ffff5bd224 */ /* 0x000fe200078e0a5b */
[----:B------:R-:W-:Y:S01]  /*3e80*/  ISETP.GT.U32.AND P5, PT, R2, R105, PT ;  /* 0x000000690200720c */ /* 0x000fe20003fa4070 */
[----:B------:R-:W-:-:S02]  /*3e90*/  IMAD.MOV.U32 R99, RZ, RZ, R93 ;  /* 0x000000ffff637224 */ /* 0x000fc400078e005d */
[----:B------:R-:W-:-:S04]  /*3ea0*/  IMAD.HI.U32 R52, R7, R59, RZ ;  /* 0x0000003b07347227 */ /* 0x000fc800078e00ff */
[C---:B------:R-:W-:Y:S02]  /*3eb0*/  IMAD R57, R2.reuse, R50, R57 ;  /* 0x0000003202397224 */ /* 0x040fe400078e0239 */
[C---:B------:R-:W-:Y:S02]  /*3ec0*/  IMAD R77, R2.reuse, R56, R77 ;  /* 0x00000038024d7224 */ /* 0x040fe400078e024d */
[----:B------:R-:W-:Y:S01]  /*3ed0*/  @!P1 IMAD.MOV R99, RZ, RZ, -R99 ;  /* 0x000000ffff639224 */ /* 0x000fe200078e0a63 */
[----:B------:R-:W-:Y:S01]  /*3ee0*/  ISETP.GT.U32.AND P1, PT, R2, R49, PT ;  /* 0x000000310200720c */ /* 0x000fe20003f24070 */
[----:B------:R-:W-:Y:S02]  /*3ef0*/  IMAD.MOV R52, RZ, RZ, -R52 ;  /* 0x000000ffff347224 */ /* 0x000fe400078e0a34 */
[----:B------:R-:W-:-:S04]  /*3f00*/  IMAD.HI.U32 R48, R7, R58, RZ ;  /* 0x0000003a07307227 */ /* 0x000fc800078e00ff */
[--C-:B------:R-:W-:Y:S01]  /*3f10*/  @!P2 IMAD.IADD R103, R103, 0x1, -R2.reuse ;  /* 0x000000016767a824 */ /* 0x100fe200078e0a02 */
[C---:B------:R-:W-:Y:S01]  /*3f20*/  ISETP.GT.U32.AND P2, PT, R2.reuse, R57, PT ;  /* 0x000000390200720c */ /* 0x040fe20003f44070 */
[----:B------:R-:W-:Y:S01]  /*3f30*/  @!P3 IMAD.IADD R47, R47, 0x1, -R2 ;  /* 0x000000012f2fb824 */ /* 0x000fe200078e0a02 */
[C---:B------:R-:W-:Y:S01]  /*3f40*/  ISETP.GT.U32.AND P3, PT, R2.reuse, R77, PT ;  /* 0x0000004d0200720c */ /* 0x040fe20003f64070 */
[----:B------:R-:W-:Y:S02]  /*3f50*/  IMAD.MOV.U32 R95, RZ, RZ, R61 ;  /* 0x000000ffff5f7224 */ /* 0x000fe400078e003d */
[C---:B------:R-:W-:Y:S02]  /*3f60*/  IMAD R59, R2.reuse, R52, R59 ;  /* 0x00000034023b7224 */ /* 0x040fe400078e023b */
[----:B------:R-:W-:Y:S01]  /*3f70*/  IMAD.MOV R55, RZ, RZ, -R48 ;  /* 0x000000ffff377224 */ /* 0x000fe200078e0a30 */
[----:B------:R-:W-:Y:S01]  /*3f80*/  LOP3.LUT R48, RZ, R5, RZ, 0x33, !PT ;  /* 0x00000005ff307212 */ /* 0x000fe200078e33ff */
[----:B------:R-:W-:Y:S01]  /*3f90*/  @!P0 IMAD.MOV R101, RZ, RZ, -R101 ;  /* 0x000000ffff658224 */ /* 0x000fe200078e0a65 */
[----:B------:R-:W-:Y:S01]  /*3fa0*/  ISETP.GT.U32.AND P0, PT, R2, R53, PT ;  /* 0x000000350200720c */ /* 0x000fe20003f04070 */
[----:B------:R-:W-:-:S04]  /*3fb0*/  IMAD.HI.U32 R7, R7, R107, RZ ;  /* 0x0000006b07077227 */ /* 0x000fc800078e00ff */
[----:B------:R-:W-:Y:S01]  /*3fc0*/  @!P6 IMAD.MOV R95, RZ, RZ, -R95 ;  /* 0x000000ffff5fe224 */ /* 0x000fe200078e0a5f */
[C---:B------:R-:W-:Y:S01]  /*3fd0*/  ISETP.GT.U32.AND P6, PT, R2.reuse, R51, PT ;  /* 0x000000330200720c */ /* 0x040fe20003fc4070 */
[C---:B------:R-:W-:Y:S02]  /*3fe0*/  IMAD R93, R2.reuse, R55, R58 ;  /* 0x00000037025d7224 */ /* 0x040fe400078e023a */
[--C-:B------:R-:W-:Y:S01]  /*3ff0*/  @!P5 IMAD.IADD R105, R105, 0x1, -R2.reuse ;  /* 0x000000016969d824 */ /* 0x100fe200078e0a02 */
[C---:B------:R-:W-:Y:S01]  /*4000*/  ISETP.GT.U32.AND P5, PT, R2.reuse, R59, PT ;  /* 0x0000003b0200720c */ /* 0x040fe20003fa4070 */
[----:B------:R-:W-:Y:S02]  /*4010*/  IMAD.MOV R7, RZ, RZ, -R7 ;  /* 0x000000ffff077224 */ /* 0x000fe400078e0a07 */
[----:B------:R-:W-:Y:S01]  /*4020*/  @!P1 IMAD.IADD R49, R49, 0x1, -R2 ;  /* 0x0000000131319824 */ /* 0x000fe200078e0a02 */
[C---:B------:R-:W-:Y:S01]  /*4030*/  ISETP.GT.U32.AND P1, PT, R2.reuse, R93, PT ;  /* 0x0000005d0200720c */ /* 0x040fe20003f24070 */
[----:B------:R-:W-:-:S02]  /*4040*/  IMAD R107, R2, R7, R107 ;  /* 0x00000007026b7224 */ /* 0x000fc400078e026b */
[--C-:B------:R-:W-:Y:S01]  /*4050*/  @!P2 IMAD.IADD R57, R57, 0x1, -R2.reuse ;  /* 0x000000013939a824 */ /* 0x100fe200078e0a02 */
[----:B------:R-:W-:Y:S01]  /*4060*/  ISETP.GE.AND P2, PT, R60, RZ, PT ;  /* 0x000000ff3c00720c */ /* 0x000fe20003f46270 */
[--C-:B------:R-:W-:Y:S01]  /*4070*/  @!P3 IMAD.IADD R77, R77, 0x1, -R2.reuse ;  /* 0x000000014d4db824 */ /* 0x100fe200078e0a02 */
[----:B------:R-:W-:Y:S01]  /*4080*/  ISETP.GT.U32.AND P3, PT, R2, R107, PT ;  /* 0x0000006b0200720c */ /* 0x000fe20003f64070 */
[--C-:B------:R-:W-:Y:S01]  /*4090*/  @!P0 IMAD.IADD R53, R53, 0x1, -R2.reuse ;  /* 0x0000000135358824 */ /* 0x100fe200078e0a02 */
[----:B------:R-:W-:Y:S01]  /*40a0*/  ISETP.GE.AND P0, PT, R74, RZ, PT ;  /* 0x000000ff4a00720c */ /* 0x000fe20003f06270 */
[--C-:B------:R-:W-:Y:S01]  /*40b0*/  @!P6 IMAD.IADD R51, R51, 0x1, -R2.reuse ;  /* 0x000000013333e824 */ /* 0x100fe200078e0a02 */
[----:B------:R-:W-:Y:S01]  /*40c0*/  ISETP.GE.AND P6, PT, R72, RZ, PT ;  /* 0x000000ff4800720c */ /* 0x000fe20003fc6270 */
[--C-:B------:R-:W-:Y:S01]  /*40d0*/  @!P5 IMAD.IADD R59, R59, 0x1, -R2.reuse ;  /* 0x000000013b3bd824 */ /* 0x100fe200078e0a02 */
[----:B------:R-:W-:Y:S01]  /*40e0*/  ISETP.GE.AND P5, PT, R62, RZ, PT ;  /* 0x000000ff3e00720c */ /* 0x000fe20003fa6270 */
[----:B------:R-:W-:Y:S01]  /*40f0*/  @!P1 IMAD.IADD R93, R93, 0x1, -R2 ;  /* 0x000000015d5d9824 */ /* 0x000fe200078e0a02 */
[----:B------:R-:W-:Y:S01]  /*4100*/  ISETP.GT.U32.AND P1, PT, R2, R53, PT ;  /* 0x000000350200720c */ /* 0x000fe20003f24070 */
[----:B------:R-:W-:-:S02]  /*4110*/  IMAD.MOV.U32 R7, RZ, RZ, R49 ;  /* 0x000000ffff077224 */ /* 0x000fc400078e0031 */
[----:B------:R-:W-:Y:S02]  /*4120*/  IMAD.MOV.U32 R55, RZ, RZ, R51 ;  /* 0x000000ffff377224 */ /* 0x000fe400078e0033 */
[--C-:B------:R-:W-:Y:S02]  /*4130*/  @!P3 IMAD.IADD R107, R107, 0x1, -R2.reuse ;  /* 0x000000016b6bb824 */ /* 0x100fe400078e0a02 */
[----:B------:R-:W-:Y:S01]  /*4140*/  @!P2 IMAD.MOV R7, RZ, RZ, -R7 ;  /* 0x000000ffff07a224 */ /* 0x000fe200078e0a07 */
[C---:B------:R-:W-:Y:S01]  /*4150*/  ISETP.GT.U32.AND P2, PT, R2.reuse, R93, PT ;  /* 0x0000005d0200720c */ /* 0x040fe20003f44070 */
[----:B------:R-:W-:Y:S01]  /*4160*/  @!P0 IMAD.MOV R105, RZ, RZ, -R105 ;  /* 0x000000ffff698224 */ /* 0x000fe200078e0a69 */
[C---:B------:R-:W-:Y:S01]  /*4170*/  ISETP.GT.U32.AND P0, PT, R2.reuse, R57, PT ;  /* 0x000000390200720c */ /* 0x040fe20003f04070 */
[----:B------:R-:W-:Y:S01]  /*4180*/  @!P6 IMAD.MOV R103, RZ, RZ, -R103 ;  /* 0x000000ffff67e224 */ /* 0x000fe200078e0a67 */
[C---:B------:R-:W-:Y:S01]  /*4190*/  ISETP.GT.U32.AND P3, PT, R2.reuse, R107, PT ;  /* 0x0000006b0200720c */ /* 0x040fe20003f64070 */
[----:B------:R-:W-:Y:S01]  /*41a0*/  @!P4 IMAD.MOV R47, RZ, RZ, -R47 ;  /* 0x000000ffff2fc224 */ /* 0x000fe200078e0a2f */
[C---:B------:R-:W-:Y:S01]  /*41b0*/  ISETP.GT.U32.AND P6, PT, R2.reuse, R77, PT ;  /* 0x0000004d0200720c */ /* 0x040fe20003fc4070 */
[----:B------:R-:W-:Y:S01]  /*41c0*/  @!P5 IMAD.MOV R55, RZ, RZ, -R55 ;  /* 0x000000ffff37d224 */ /* 0x000fe200078e0a37 */
[----:B------:R-:W-:Y:S01]  /*41d0*/  ISETP.GT.U32.AND P4, PT, R2, R59, PT ;  /* 0x0000003b0200720c */ /* 0x000fe20003f84070 */
[----:B------:R-:W-:Y:S01]  /*41e0*/  @!P1 IMAD.IADD R53, R53, 0x1, -R2 ;  /* 0x0000000135359824 */ /* 0x000fe200078e0a02 */
[----:B------:R-:W-:-:S02]  /*41f0*/  ISETP.GE.AND P5, PT, R64, RZ, PT ;  /* 0x000000ff4000720c */ /* 0x000fc40003fa6270 */
[----:B------:R-:W-:Y:S01]  /*4200*/  ISETP.GE.AND P1, PT, R66, RZ, PT ;  /* 0x000000ff4200720c */ /* 0x000fe20003f26270 */
[--C-:B------:R-:W-:Y:S01]  /*4210*/  @!P2 IMAD.IADD R93, R93, 0x1, -R2.reuse ;  /* 0x000000015d5da824 */ /* 0x100fe200078e0a02 */
[----:B------:R-:W-:Y:S01]  /*4220*/  ISETP.GE.AND P2, PT, R6, RZ, PT ;  /* 0x000000ff0600720c */ /* 0x000fe20003f46270 */
[--C-:B------:R-:W-:Y:S01]  /*4230*/  @!P0 IMAD.IADD R57, R57, 0x1, -R2.reuse ;  /* 0x0000000139398824 */ /* 0x100fe200078e0a02 */
[----:B------:R-:W-:Y:S01]  /*4240*/  ISETP.GE.AND P0, PT, R68, RZ, PT ;  /* 0x000000ff4400720c */ /* 0x000fe20003f06270 */
[----:B------:R-:W-:Y:S02]  /*4250*/  IMAD.MOV.U32 R61, RZ, RZ, R53 ;  /* 0x000000ffff3d7224 */ /* 0x000fe400078e0035 */
[----:B------:R-:W-:Y:S01]  /*4260*/  IMAD R6, R76, UR8, RZ ;  /* 0x000000084c067c24 */ /* 0x000fe2000f8e02ff */
[----:B------:R-:W-:Y:S01]  /*4270*/  USHF.L.U32 UR8, UR8, 0x6, URZ ;  /* 0x0000000608087899 */ /* 0x000fe2000800063f */
[--C-:B------:R-:W-:Y:S01]  /*4280*/  @!P3 IMAD.IADD R107, R107, 0x1, -R2.reuse ;  /* 0x000000016b6bb824 */ /* 0x100fe200078e0a02 */
[----:B------:R-:W-:Y:S01]  /*4290*/  ISETP.NE.AND P3, PT, R5, RZ, PT ;  /* 0x000000ff0500720c */ /* 0x000fe20003f65270 */
[--C-:B------:R-:W-:Y:S01]  /*42a0*/  @!P6 IMAD.IADD R77, R77, 0x1, -R2.reuse ;  /* 0x000000014d4de824 */ /* 0x100fe200078e0a02 */
[----:B------:R-:W-:Y:S01]  /*42b0*/  ISETP.GE.AND P6, PT, R54, RZ, PT ;  /* 0x000000ff3600720c */ /* 0x000fe20003fc6270 */
[----:B------:R-:W-:Y:S01]  /*42c0*/  @!P4 IMAD.IADD R59, R59, 0x1, -R2 ;  /* 0x000000013b3bc824 */ /* 0x000fe200078e0a02 */
[----:B------:R-:W-:Y:S01]  /*42d0*/  ISETP.GE.AND P4, PT, R70, RZ, PT ;  /* 0x000000ff4600720c */ /* 0x000fe20003f86270 */
[----:B------:R-:W-:Y:S01]  /*42e0*/  @!P5 IMAD.MOV R61, RZ, RZ, -R61 ;  /* 0x000000ffff3dd224 */ /* 0x000fe200078e0a3d */
[----:B------:R-:W-:Y:S01]  /*42f0*/  IADD3 R2, P5, R6, UR4, RZ ;  /* 0x0000000406027c10 */ /* 0x000fe2000ffbe0ff */
[----:B------:R-:W-:Y:S01]  /*4300*/  IMAD.MOV.U32 R5, RZ, RZ, R57 ;  /* 0x000000ffff057224 */ /* 0x000fe200078e0039 */
[C---:B------:R-:W-:Y:S01]  /*4310*/  SEL R47, R48.reuse, R47, !P3 ;  /* 0x0000002f302f7207 */ /* 0x040fe20005800000 */
[----:B------:R-:W-:Y:S01]  /*4320*/  IMAD.MOV.U32 R63, RZ, RZ, R59 ;  /* 0x000000ffff3f7224 */ /* 0x000fe200078e003b */
[C---:B------:R-:W-:Y:S01]  /*4330*/  SEL R9, R48.reuse, R9, !P3 ;  /* 0x0000000930097207 */ /* 0x040fe20005800000 */
[----:B------:R-:W-:Y:S01]  /*4340*/  @!P1 IMAD.MOV R5, RZ, RZ, -R5 ;  /* 0x000000ffff059224 */ /* 0x000fe200078e0a05 */
[C---:B------:R-:W-:Y:S01]  /*4350*/  SEL R49, R48.reuse, R4, !P3 ;  /* 0x0000000430317207 */ /* 0x040fe20005800000 */
[----:B------:R-:W-:Y:S01]  /*4360*/  @!P0 IMAD.MOV R63, RZ, RZ, -R63 ;  /* 0x000000ffff3f8224 */ /* 0x000fe200078e0a3f */
[----:B------:R-:W-:Y:S01]  /*4370*/  SEL R10, R48, R10, !P3 ;  /* 0x0000000a300a7207 */ /* 0x000fe20005800000 */
[----:B------:R-:W-:Y:S01]  /*4380*/  @!P6 IMAD.MOV R93, RZ, RZ, -R93 ;  /* 0x000000ffff5de224 */ /* 0x000fe200078e0a5d */
[----:B------:R-:W-:Y:S01]  /*4390*/  LEA.HI.X.SX32 R4, R6, UR5, 0x1, P5 ;  /* 0x0000000506047c11 */ /* 0x000fe2000a8f0eff */
[----:B------:R-:W-:Y:S01]  /*43a0*/  ULDC UR5, c[0x0][0x240] ;  /* 0x0000900000057ab9 */ /* 0x000fe20000000800 */
[C---:B------:R-:W-:Y:S01]  /*43b0*/  SEL R8, R48.reuse, R8, !P3 ;  /* 0x0000000830087207 */ /* 0x040fe20005800000 */
[----:B------:R-:W-:Y:S01]  /*43c0*/  IMAD R47, R47, UR5, RZ ;  /* 0x000000052f2f7c24 */ /* 0x000fe2000f8e02ff */
[C---:B------:R-:W-:Y:S01]  /*43d0*/  SEL R66, R48.reuse, R40, !P3 ;  /* 0x0000002830427207 */ /* 0x040fe20005800000 */
[----:B------:R-:W-:Y:S01]  /*43e0*/  IMAD R9, R9, UR5, RZ ;  /* 0x0000000509097c24 */ /* 0x000fe2000f8e02ff */
[----:B------:R-:W-:Y:S01]  /*43f0*/  SEL R40, R48, R5, !P3 ;  /* 0x0000000530287207 */ /* 0x000fe20005800000 */
[----:B------:R-:W-:Y:S01]  /*4400*/  IMAD R5, R10, UR5, RZ ;  /* 0x000000050a057c24 */ /* 0x000fe2000f8e02ff */
[C---:B------:R-:W-:Y:S01]  /*4410*/  SEL R52, R48.reuse, R19, !P3 ;  /* 0x0000001330347207 */ /* 0x040fe20005800000 */
[----:B------:R-:W-:Y:S01]  /*4420*/  @!P4 IMAD.MOV R77, RZ, RZ, -R77 ;  /* 0x000000ffff4dc224 */ /* 0x000fe200078e0a4d */
[C---:B------:R-:W-:Y:S01]  /*4430*/  SEL R11, R48.reuse, R11, !P3 ;  /* 0x0000000b300b7207 */ /* 0x040fe20005800000 */
[----:B------:R-:W-:Y:S01]  /*4440*/  @!P2 IMAD.MOV R107, RZ, RZ, -R107 ;  /* 0x000000ffff6ba224 */ /* 0x000fe200078e0a6b */
[----:B------:R-:W-:Y:S01]  /*4450*/  SEL R19, R48, R7, !P3 ;  /* 0x0000000730137207 */ /* 0x000fe20005800000 */
[----:B------:R-:W-:Y:S01]  /*4460*/  IMAD R7, R8, UR5, RZ ;  /* 0x0000000508077c24 */ /* 0x000fe2000f8e02ff */
[-C--:B------:R-:W-:Y:S01]  /*4470*/  IADD3 R8, P5, R47, R2.reuse, RZ ;  /* 0x000000022f087210 */ /* 0x080fe20007fbe0ff */
[----:B------:R-:W-:Y:S01]  /*4480*/  IMAD R49, R49, UR5, RZ ;  /* 0x0000000531317c24 */ /* 0x000fe2000f8e02ff */
[----:B------:R-:W-:Y:S01]  /*4490*/  IADD3 R10, P6, R9, R2, RZ ;  /* 0x00000002090a7210 */ /* 0x000fe20007fde0ff */
[----:B------:R-:W-:Y:S01]  /*44a0*/  IMAD R11, R11, UR5, RZ ;  /* 0x000000050b0b7c24 */ /* 0x000fe2000f8e02ff */
[C---:B------:R-:W-:Y:S01]  /*44b0*/  SEL R12, R48.reuse, R12, !P3 ;  /* 0x0000000c300c7207 */ /* 0x040fe20005800000 */
[----:B------:R0:W-:Y:S01]  /*44c0*/  STL [R1+0x108], R8 ;  /* 0x0001080801007387 */ /* 0x0001e20000100800 */
[----:B------:R-:W-:Y:S01]  /*44d0*/  IADD3 R6, P0, R5, R2, RZ ;  /* 0x0000000205067210 */ /* 0x000fe20007f1e0ff */
[----:B------:R-:W-:Y:S01]  /*44e0*/  IMAD R19, R19, UR5, RZ ;  /* 0x0000000513137c24 */ /* 0x000fe2000f8e02ff */
[C---:B------:R-:W-:Y:S01]  /*44f0*/  SEL R14, R48.reuse, R14, !P3 ;  /* 0x0000000e300e7207 */ /* 0x040fe20005800000 */
[----:B------:R1:W-:Y:S01]  /*4500*/  STL [R1+0x110], R10 ;  /* 0x0001100a01007387 */ /* 0x0003e20000100800 */
[C---:B------:R-:W-:Y:S01]  /*4510*/  SEL R76, R48.reuse, R46, !P3 ;  /* 0x0000002e304c7207 */ /* 0x040fe20005800000 */
[----:B------:R-:W-:Y:S01]  /*4520*/  ULDC UR4, c[0x0][0x234] ;  /* 0x00008d0000047ab9 */ /* 0x000fe20000000800 */
[----:B------:R-:W-:Y:S01]  /*4530*/  SEL R50, R48, R13, !P3 ;  /* 0x0000000d30327207 */ /* 0x000fe20005800000 */
[----:B------:R-:W-:Y:S01]  /*4540*/  IMAD R13, R12, UR5, RZ ;  /* 0x000000050c0d7c24 */ /* 0x000fe2000f8e02ff */
[C---:B------:R-:W-:Y:S01]  /*4550*/  SEL R51, R48.reuse, R15, !P3 ;  /* 0x0000000f30337207 */ /* 0x040fe20005800000 */
[----:B------:R2:W-:Y:S01]  /*4560*/  STL [R1+0x118], R6 ;  /* 0x0001180601007387 */ /* 0x0005e20000100800 */
[----:B------:R-:W-:Y:S01]  /*4570*/  SEL R20, R48, R20, !P3 ;  /* 0x0000001430147207 */ /* 0x000fe20005800000 */
[----:B------:R-:W-:Y:S01]  /*4580*/  IMAD R15, R14, UR5, RZ ;  /* 0x000000050e0f7c24 */ /* 0x000fe2000f8e02ff */
[----:B------:R-:W-:Y:S01]  /*4590*/  SEL R53, R48, R21, !P3 ;  /* 0x0000001530357207 */ /* 0x000fe20005800000 */
[----:B------:R-:W-:Y:S01]  /*45a0*/  IMAD R21, R50, UR5, RZ ;  /* 0x0000000532157c24 */ /* 0x000fe2000f8e02ff */
[C---:B------:R-:W-:Y:S01]  /*45b0*/  SEL R54, R48.reuse, R23, !P3 ;  /* 0x0000001730367207 */ /* 0x040fe20005800000 */
[----:B------:R-:W-:Y:S01]  /*45c0*/  IMAD R51, R51, UR5, RZ ;  /* 0x0000000533337c24 */ /* 0x000fe2000f8e02ff */
        /* <DEDUP_REMOVED lines=24> */
[C---:B------:R-:W-:Y:S01]  /*4750*/  SEL R36, R48.reuse, R36, !P3 ;  /* 0x0000002430247207 */ /* 0x040fe20005800000 */
[----:B------:R-:W-:Y:S01]  /*4760*/  UIADD3 UR4, UR7, 0x4000, URZ ;  /* 0x0000400007047890 */ /* 0x000fe2000fffe03f */
[----:B------:R-:W-:Y:S01]  /*4770*/  SEL R64, R48, R37, !P3 ;  /* 0x0000002530407207 */ /* 0x000fe20005800000 */
[----:B------:R-:W-:Y:S01]  /*4780*/  IMAD R37, R58, UR5, RZ ;  /* 0x000000053a257c24 */ /* 0x000fe2000f8e02ff */
[C---:B------:R-:W-:Y:S01]  /*4790*/  SEL R38, R48.reuse, R38, !P3 ;  /* 0x0000002630267207 */ /* 0x040fe20005800000 */
[----:B------:R-:W-:Y:S01]  /*47a0*/  USHF.R.U32.HI UR4, URZ, 0x4, UR4 ;  /* 0x000000043f047899 */ /* 0x000fe20008011604 */
[----:B------:R-:W-:Y:S01]  /*47b0*/  SEL R68, R48, R39, !P3 ;  /* 0x0000002730447207 */ /* 0x000fe20005800000 */
[----:B------:R-:W-:Y:S01]  /*47c0*/  IMAD R39, R30, UR5, RZ ;  /* 0x000000051e277c24 */ /* 0x000fe2000f8e02ff */
[----:B------:R-:W-:Y:S01]  /*47d0*/  SEL R70, R48, R41, !P3 ;  /* 0x0000002930467207 */ /* 0x000fe20005800000 */
[----:B------:R-:W-:Y:S01]  /*47e0*/  IMAD R41, R32, UR5, RZ ;  /* 0x0000000520297c24 */ /* 0x000fe2000f8e02ff */
[C---:B------:R-:W-:Y:S01]  /*47f0*/  SEL R42, R48.reuse, R42, !P3 ;  /* 0x0000002a302a7207 */ /* 0x040fe20005800000 */
[----:B------:R-:W-:Y:S01]  /*4800*/  USGXT.U32 UR4, UR4, 0xe ;  /* 0x0000000e0404789a */ /* 0x000fe20008000000 */
[----:B------:R-:W-:Y:S01]  /*4810*/  SEL R72, R48, R43, !P3 ;  /* 0x0000002b30487207 */ /* 0x000fe20005800000 */
[----:B------:R-:W-:Y:S01]  /*4820*/  IMAD R43, R60, UR5, RZ ;  /* 0x000000053c2b7c24 */ /* 0x000fe2000f8e02ff */
[----:B------:R-:W-:-:S02]  /*4830*/  SEL R44, R48, R44, !P3 ;  /* 0x0000002c302c7207 */ /* 0x000fc40005800000 */
[----:B------:R-:W-:Y:S01]  /*4840*/  SEL R74, R48, R45, !P3 ;  /* 0x0000002d304a7207 */ /* 0x000fe20005800000 */
[----:B------:R-:W-:Y:S01]  /*4850*/  IMAD R45, R34, UR5, RZ ;  /* 0x00000005222d7c24 */ /* 0x000fe2000f8e02ff */
        /* <DEDUP_REMOVED lines=44> */
[C---:B------:R-:W-:Y:S01]  /*4b20*/  SEL R90, R48.reuse, R77, !P3 ;  /* 0x0000004d305a7207 */ /* 0x040fe20005800000 */
[----:B------:R-:W-:Y:S01]  /*4b30*/  IMAD R61, R61, UR5, RZ ;  /* 0x000000053d3d7c24 */ /* 0x000fe2000f8e02ff */
[----:B------:R-:W-:Y:S01]  /*4b40*/  SEL R106, R48, R93, !P3 ;  /* 0x0000005d306a7207 */ /* 0x000fe20005800000 */
[----:B------:R-:W-:Y:S01]  /*4b50*/  IMAD R63, R62, UR5, RZ ;  /* 0x000000053e3f7c24 */ /* 0x000fe2000f8e02ff */
[-C--:B0-----:R-:W-:Y:S01]  /*4b60*/  IADD3 R8, P1, R7, R2.reuse, RZ ;  /* 0x0000000207087210 */ /* 0x081fe20007f3e0ff */
[----:B------:R-:W-:Y:S01]  /*4b70*/  IMAD R77, R70, UR5, RZ ;  /* 0x00000005464d7c24 */ /* 0x000fe2000f8e02ff */
[----:B------:R-:W-:Y:S01]  /*4b80*/  SEL R48, R48, R107, !P3 ;  /* 0x0000006b30307207 */ /* 0x000fe20005800000 */
[----:B------:R-:W-:Y:S01]  /*4b90*/  IMAD R87, R46, UR5, RZ ;  /* 0x000000052e577c24 */ /* 0x000fe2000f8e02ff */
[-C--:B-1----:R-:W-:Y:S01]  /*4ba0*/  IADD3 R10, P2, R49, R2.reuse, RZ ;  /* 0x00000002310a7210 */ /* 0x082fe20007f5e0ff */
[----:B------:R0:W-:Y:S01]  /*4bb0*/  STL [R1+0x120], R8 ;  /* 0x0001200801007387 */ /* 0x0001e20000100800 */
[----:B--2---:R-:W-:Y:S01]  /*4bc0*/  IADD3 R6, P3, R11, R2, RZ ;  /* 0x000000020b067210 */ /* 0x004fe20007f7e0ff */
[----:B------:R-:W-:-:S02]  /*4bd0*/  IMAD R93, R80, UR5, RZ ;  /* 0x00000005505d7c24 */ /* 0x000fc4000f8e02ff */
[----:B------:R1:W-:Y:S01]  /*4be0*/  STL [R1+0x128], R10 ;  /* 0x0001280a01007387 */ /* 0x0003e20000100800 */
[----:B------:R-:W-:Y:S02]  /*4bf0*/  IMAD R103, R90, UR5, RZ ;  /* 0x000000055a677c24 */ /* 0x000fe4000f8e02ff */
[----:B------:R-:W-:Y:S01]  /*4c00*/  IMAD R107, R94, UR5, RZ ;  /* 0x000000055e6b7c24 */ /* 0x000fe2000f8e02ff */
[----:B------:R2:W-:Y:S01]  /*4c10*/  STL [R1+0x130], R6 ;  /* 0x0001300601007387 */ /* 0x0005e20000100800 */
[----:B------:R-:W-:Y:S01]  /*4c20*/  IMAD R117, R104, UR5, RZ ;  /* 0x0000000568757c24 */ /* 0x000fe2000f8e02ff */
[----:B0-----:R-:W-:Y:S01]  /*4c30*/  IADD3 R8, P4, R13, R2, RZ ;  /* 0x000000020d087210 */ /* 0x001fe20007f9e0ff */
[----:B------:R-:W-:Y:S02]  /*4c40*/  IMAD R119, R106, UR5, RZ ;  /* 0x000000056a777c24 */ /* 0x000fe4000f8e02ff */
[----:B------:R-:W-:Y:S01]  /*4c50*/  IMAD R121, R108, UR5, RZ ;  /* 0x000000056c797c24 */ /* 0x000fe2000f8e02ff */
[----:B-1----:R-:W-:Y:S01]  /*4c60*/  LEA.HI.X.SX32 R10, R47, R4, 0x1, P5 ;  /* 0x000000042f0a7211 */ /* 0x002fe200028f0eff */
[----:B------:R0:W-:Y:S01]  /*4c70*/  STL [R1+0x138], R8 ;  /* 0x0001380801007387 */ /* 0x0001e20000100800 */
[----:B------:R-:W-:Y:S01]  /*4c80*/  IMAD R123, R110, UR5, RZ ;  /* 0x000000056e7b7c24 */ /* 0x000fe2000f8e02ff */
[----:B------:R-:W-:-:S02]  /*4c90*/  CS2R R46, SRZ ;  /* 0x00000000002e7805 */ /* 0x000fc4000001ff00 */
[----:B--2---:R-:W-:Y:S01]  /*4ca0*/  IADD3 R6, P5, R15, R2, RZ ;  /* 0x000000020f067210 */ /* 0x004fe20007fbe0ff */
[----:B------:R-:W-:Y:S01]  /*4cb0*/  STL [R1+0x104], R10 ;  /* 0x0001040a01007387 */ /* 0x000fe20000100800 */
[----:B------:R-:W-:Y:S02]  /*4cc0*/  IMAD R125, R112, UR5, RZ ;  /* 0x00000005707d7c24 */ /* 0x000fe4000f8e02ff */
[----:B------:R-:W-:Y:S01]  /*4cd0*/  IMAD R127, R114, UR5, RZ ;  /* 0x00000005727f7c24 */ /* 0x000fe2000f8e02ff */
[----:B------:R1:W-:Y:S01]  /*4ce0*/  STL [R1+0x140], R6 ;  /* 0x0001400601007387 */ /* 0x0003e20000100800 */
[----:B------:R-:W-:Y:S01]  /*4cf0*/  IMAD R129, R116, UR5, RZ ;  /* 0x0000000574817c24 */ /* 0x000fe2000f8e02ff */
[----:B0-----:R-:W-:Y:S01]  /*4d00*/  LEA.HI.X.SX32 R8, R9, R4, 0x1, P6 ;  /* 0x0000000409087211 */ /* 0x001fe200030f0eff */
[----:B------:R-:W-:Y:S01]  /*4d10*/  IMAD R131, R118, UR5, RZ ;  /* 0x0000000576837c24 */ /* 0x000fe2000f8e02ff */
[----:B------:R-:W-:Y:S01]  /*4d20*/  IADD3 R9, P6, R19, R2, RZ ;  /* 0x0000000213097210 */ /* 0x000fe20007fde0ff */
[----:B------:R-:W-:Y:S01]  /*4d30*/  IMAD R133, R48, UR5, RZ ;  /* 0x0000000530857c24 */ /* 0x000fe2000f8e02ff */
[----:B------:R-:W-:Y:S01]  /*4d40*/  UMOV UR5, URZ ;  /* 0x0000003f00057c82 */ /* 0x000fe20008000000 */
[----:B------:R0:W-:Y:S01]  /*4d50*/  STL [R1+0x10c], R8 ;  /* 0x00010c0801007387 */ /* 0x0001e20000100800 */
[----:B------:R-:W-:Y:S01]  /*4d60*/  UIADD3.64 UR38, UR4, -UR38, URZ ;  /* 0x8000002604267297 */ /* 0x000fe2000fffe03f */
[----:B-1----:R-:W-:-:S02]  /*4d70*/  LEA.HI.X.SX32 R6, R5, R4, 0x1, P0 ;  /* 0x0000000405067211 */ /* 0x002fc400000f0eff */
[----:B------:R-:W-:Y:S01]  /*4d80*/  STL [R1+0x148], R9 ;  /* 0x0001480901007387 */ /* 0x000fe20000100800 */
[-C--:B------:R-:W-:Y:S02]  /*4d90*/  LEA.HI.X.SX32 R5, R7, R4.reuse, 0x1, P1 ;  /* 0x0000000407057211 */ /* 0x080fe400008f0eff */
[----:B------:R-:W-:Y:S01]  /*4da0*/  LEA.HI.X.SX32 R7, R49, R4, 0x1, P2 ;  /* 0x0000000431077211 */ /* 0x000fe200010f0eff */
[----:B------:R1:W-:Y:S01]  /*4db0*/  STL [R1+0x114], R6 ;  /* 0x0001140601007387 */ /* 0x0003e20000100800 */
[----:B------:R-:W-:Y:S02]  /*4dc0*/  CS2R R48, SRZ ;  /* 0x0000000000307805 */ /* 0x000fe4000001ff00 */
[----:B0-----:R-:W-:-:S05]  /*4dd0*/  IADD3 R8, P0, R21, R2, RZ ;  /* 0x0000000215087210 */ /* 0x001fca0007f1e0ff */
[----:B------:R-:W-:Y:S01]  /*4de0*/  STL [R1+0x150], R8 ;  /* 0x0001500801007387 */ /* 0x000fe20000100800 */
[----:B-1----:R-:W-:-:S03]  /*4df0*/  IADD3 R6, P1, R51, R2, RZ ;  /* 0x0000000233067210 */ /* 0x002fc60007f3e0ff */
[----:B------:R0:W-:Y:S04]  /*4e00*/  STL [R1+0x11c], R5 ;  /* 0x00011c0501007387 */ /* 0x0001e80000100800 */
[----:B------:R1:W-:Y:S04]  /*4e10*/  STL [R1+0x158], R6 ;  /* 0x0001580601007387 */ /* 0x0003e80000100800 */
[----:B------:R2:W-:Y:S01]  /*4e20*/  STL [R1+0x124], R7 ;  /* 0x0001240701007387 */ /* 0x0005e20000100800 */
[----:B0-----:R-:W-:Y:S02]  /*4e30*/  IADD3 R5, P2, R23, R2, RZ ;  /* 0x0000000217057210 */ /* 0x001fe40007f5e0ff */
[----:B-1----:R-:W-:-:S03]  /*4e40*/  LEA.HI.X.SX32 R6, R11, R4, 0x1, P3 ;  /* 0x000000040b067211 */ /* 0x002fc600018f0eff */
[----:B------:R0:W-:Y:S01]  /*4e50*/  STL [R1+0x160], R5 ;  /* 0x0001600501007387 */ /* 0x0001e20000100800 */
[----:B--2---:R-:W-:-:S03]  /*4e60*/  IADD3 R7, P3, R25, R2, RZ ;  /* 0x0000000219077210 */ /* 0x004fc60007f7e0ff */
[----:B------:R1:W-:Y:S04]  /*4e70*/  STL [R1+0x12c], R6 ;  /* 0x00012c0601007387 */ /* 0x0003e80000100800 */
[----:B------:R2:W-:Y:S01]  /*4e80*/  STL [R1+0x168], R7 ;  /* 0x0001680701007387 */ /* 0x0005e20000100800 */
[----:B0-----:R-:W-:Y:S02]  /*4e90*/  LEA.HI.X.SX32 R5, R13, R4, 0x1, P4 ;  /* 0x000000040d057211 */ /* 0x001fe400020f0eff */
[----:B-1----:R-:W-:-:S03]  /*4ea0*/  IADD3 R6, P4, R53, R2, RZ ;  /* 0x0000000235067210 */ /* 0x002fc60007f9e0ff */
[----:B------:R0:W-:Y:S01]  /*4eb0*/  STL [R1+0x134], R5 ;  /* 0x0001340501007387 */ /* 0x0001e20000100800 */
[----:B--2---:R-:W-:-:S03]  /*4ec0*/  LEA.HI.X.SX32 R7, R15, R4, 0x1, P5 ;  /* 0x000000040f077211 */ /* 0x004fc600028f0eff */
        /* <DEDUP_REMOVED lines=12> */
[----:B------:R1:W-:Y:S01]  /*4f90*/  STL [R1+0x188], R6 ;  /* 0x0001880601007387 */ /* 0x0003e20000100800 */
[----:B------:R-:W-:-:S03]  /*4fa0*/  CS2R R50, SRZ ;  /* 0x0000000000327805 */ /* 0x000fc6000001ff00 */
        /* <DEDUP_REMOVED lines=8> */
[----:B------:R-:W-:Y:S02]  /*5030*/  CS2R R24, SRZ ;  /* 0x0000000000187805 */ /* 0x000fe4000001ff00 */
[----:B-1----:R-:W-:Y:S01]  /*5040*/  IADD3 R6, P3, R57, R2, RZ ;  /* 0x0000000239067210 */ /* 0x002fe20007f7e0ff */
        /* <DEDUP_REMOVED lines=8> */
[----:B------:R-:W-:Y:S02]  /*50d0*/  CS2R R26, SRZ ;  /* 0x00000000001a7805 */ /* 0x000fe4000001ff00 */
[----:B--2---:R-:W-:Y:S01]  /*50e0*/  IADD3 R7, P5, R37, R2, RZ ;  /* 0x0000000225077210 */ /* 0x004fe20007fbe0ff */
[----:B------:R1:W-:Y:S04]  /*50f0*/  STL [R1+0x174], R6 ;  /* 0x0001740601007387 */ /* 0x0003e80000100800 */
[----:B------:R2:W-:Y:S01]  /*5100*/  STL [R1+0x1b0], R7 ;  /* 0x0001b00701007387 */ /* 0x0005e20000100800 */
[----:B0-----:R-:W-:Y:S02]  /*5110*/  LEA.HI.X.SX32 R5, R29, R4, 0x1, P6 ;  /* 0x000000041d057211 */ /* 0x001fe400030f0eff */
[----:B------:R-:W-:-:S02]  /*5120*/  CS2R R28, SRZ ;  /* 0x00000000001c7805 */ /* 0x000fc4000001ff00 */
        /* <DEDUP_REMOVED lines=200> */
[----:B------:R-:W-:Y:S01]  /*5db0*/  STL [R1+0x2c0], R7 ;  /* 0x0002c00701007387 */ /* 0x000fe20000100800 */
[----:B0-----:R-:W-:Y:S02]  /*5dc0*/  IADD3 R5, P4, R131, R2, RZ ;  /* 0x0000000283057210 */ /* 0x001fe40007f9e0ff */
[----:B-1----:R-:W-:-:S03]  /*5dd0*/  LEA.HI.X.SX32 R6, R119, R4, 0x1, P5 ;  /* 0x0000000477067211 */ /* 0x002fc600028f0eff */
[----:B------:R0:W-:Y:S01]  /*5de0*/  STL [R1+0x2fc], R5 ;  /* 0x0002fc0501007387 */ /* 0x0001e20000100800 */
[----:B------:R-:W-:Y:S02]  /*5df0*/  IADD3 R2, P5, R133, R2, RZ ;  /* 0x0000000285027210 */ /* 0x000fe40007fbe0ff */
[----:B------:R-:W-:Y:S01]  /*5e00*/  CS2R R118, SRZ ;  /* 0x0000000000767805 */ /* 0x000fe2000001ff00 */
[----:B------:R1:W-:Y:S04]  /*5e10*/  STL [R1+0x2c8], R6 ;  /* 0x0002c80601007387 */ /* 0x0003e80000100800 */
[----:B------:R2:W-:Y:S01]  /*5e20*/  STL [R1+0x304], R2 ;  /* 0x0003040201007387 */ /* 0x0005e20000100800 */
[----:B0-----:R-:W-:Y:S02]  /*5e30*/  LEA.HI.X.SX32 R5, R121, R4, 0x1, P6 ;  /* 0x0000000479057211 */ /* 0x001fe400030f0eff */
[----:B------:R-:W-:-:S02]  /*5e40*/  CS2R R120, SRZ ;  /* 0x0000000000787805 */ /* 0x000fc4000001ff00 */
[C---:B------:R-:W-:Y:S02]  /*5e50*/  IADD3 R23, P6, R22.reuse, UR10, RZ ;  /* 0x0000000a16177c10 */ /* 0x040fe4000ffde0ff */
[-C--:B-1----:R-:W-:Y:S01]  /*5e60*/  LEA.HI.X.SX32 R6, R129, R4.reuse, 0x1, P3 ;  /* 0x0000000481067211 */ /* 0x082fe200018f0eff */
[----:B------:R0:W-:Y:S01]  /*5e70*/  STL [R1+0x2d0], R5 ;  /* 0x0002d00501007387 */ /* 0x0001e20000100800 */
[----:B------:R-:W-:Y:S02]  /*5e80*/  LEA.HI.X.SX32 R22, R22, UR11, 0x1, P6 ;  /* 0x0000000b16167c11 */ /* 0x000fe4000b0f0eff */
[----:B------:R-:W-:Y:S02]  /*5e90*/  CS2R R128, SRZ ;  /* 0x0000000000807805 */ /* 0x000fe4000001ff00 */
[----:B--2---:R-:W-:Y:S02]  /*5ea0*/  LEA.HI.X.SX32 R2, R123, R4, 0x1, P0 ;  /* 0x000000047b027211 */ /* 0x004fe400000f0eff */
[----:B------:R-:W-:-:S02]  /*5eb0*/  CS2R R122, SRZ ;  /* 0x00000000007a7805 */ /* 0x000fc4000001ff00 */
[C---:B------:R-:W-:Y:S01]  /*5ec0*/  IADD3 R217, P0, R216.reuse, UR10, RZ ;  /* 0x0000000ad8d97c10 */ /* 0x040fe2000ff1e0ff */
[----:B------:R-:W-:Y:S01]  /*5ed0*/  USHF.R.U32.HI UR10, URZ, 0x4, UR7 ;  /* 0x000000043f0a7899 */ /* 0x000fe20008011607 */
[----:B------:R1:W-:Y:S02]  /*5ee0*/  STL [R1+0x2d8], R2 ;  /* 0x0002d80201007387 */ /* 0x0003e40000100800 */
[----:B------:R-:W-:Y:S01]  /*5ef0*/  LEA.HI.X.SX32 R216, R216, UR11, 0x1, P0 ;  /* 0x0000000bd8d87c11 */ /* 0x000fe200080f0eff */
[----:B------:R-:W-:Y:S01]  /*5f00*/  ULDC UR11, c[0x0][0x238] ;  /* 0x00008e00000b7ab9 */ /* 0x000fe20000000800 */
[-C--:B0-----:R-:W-:Y:S01]  /*5f10*/  LEA.HI.X.SX32 R5, R125, R4.reuse, 0x1, P1 ;  /* 0x000000047d057211 */ /* 0x081fe200008f0eff */
[----:B------:R-:W-:Y:S01]  /*5f20*/  UIMAD UR12, UR11, 0x3f, URZ ;  /* 0x0000003f0b0c78a4 */ /* 0x000fe2000f8e023f */
[----:B------:R-:W-:Y:S01]  /*5f30*/  CS2R R124, SRZ ;  /* 0x00000000007c7805 */ /* 0x000fe2000001ff00 */
[----:B------:R-:W-:Y:S02]  /*5f40*/  UIMAD UR60, UR11, 0x3e, URZ ;  /* 0x0000003e0b3c78a4 */ /* 0x000fe4000f8e023f */
[----:B------:R0:W-:Y:S01]  /*5f50*/  STL [R1+0x2e0], R5 ;  /* 0x0002e00501007387 */ /* 0x0001e20000100800 */
[----:B------:R-:W-:Y:S01]  /*5f60*/  USHF.R.S32.HI UR5, URZ, 0x1f, UR12 ;  /* 0x0000001f3f057899 */ /* 0x000fe2000801140c */
[----:B-1----:R-:W-:Y:S01]  /*5f70*/  LEA.HI.X.SX32 R2, R127, R4, 0x1, P2 ;  /* 0x000000047f027211 */ /* 0x002fe200010f0eff */
[----:B------:R-:W-:Y:S01]  /*5f80*/  USHF.R.S32.HI UR15, URZ, 0x1f, UR60 ;  /* 0x0000001f3f0f7899 */ /* 0x000fe2000801143c */
[----:B------:R-:W-:Y:S01]  /*5f90*/  CS2R R126, SRZ ;  /* 0x00000000007e7805 */ /* 0x000fe2000001ff00 */
[----:B------:R-:W-:-:S02]  /*5fa0*/  UIMAD UR14, UR11, 0x3d, URZ ;  /* 0x0000003d0b0e78a4 */ /* 0x000fc4000f8e023f */
[----:B------:R1:W-:Y:S01]  /*5fb0*/  STL [R1+0x2e8], R2 ;  /* 0x0002e80201007387 */ /* 0x0003e20000100800 */
[----:B------:R-:W-:Y:S01]  /*5fc0*/  UIMAD UR19, UR11, 0x3c, URZ ;  /* 0x0000003c0b1378a4 */ /* 0x000fe2000f8e023f */
[-C--:B0-----:R-:W-:Y:S02]  /*5fd0*/  LEA.HI.X.SX32 R5, R131, R4.reuse, 0x1, P4 ;  /* 0x0000000483057211 */ /* 0x081fe400020f0eff */
[----:B------:R-:W-:Y:S01]  /*5fe0*/  STL [R1+0x2f0], R6 ;  /* 0x0002f00601007387 */ /* 0x000fe20000100800 */
[----:B------:R-:W-:Y:S01]  /*5ff0*/  UIMAD UR18, UR11, 0x3b, URZ ;  /* 0x0000003b0b1278a4 */ /* 0x000fe2000f8e023f */
[----:B------:R-:W-:Y:S01]  /*6000*/  CS2R R130, SRZ ;  /* 0x0000000000827805 */ /* 0x000fe2000001ff00 */
[----:B------:R-:W-:Y:S01]  /*6010*/  UIMAD UR23, UR11, 0x3a, URZ ;  /* 0x0000003a0b1778a4 */ /* 0x000fe2000f8e023f */
[----:B------:R-:W-:Y:S01]  /*6020*/  STL [R1+0x2f8], R5 ;  /* 0x0002f80501007387 */ /* 0x000fe20000100800 */
[----:B------:R-:W-:Y:S01]  /*6030*/  UIMAD UR22, UR11, 0x39, URZ ;  /* 0x000000390b1678a4 */ /* 0x000fe2000f8e023f */
[----:B-1----:R-:W-:Y:S01]  /*6040*/  LEA.HI.X.SX32 R2, R133, R4, 0x1, P5 ;  /* 0x0000000485027211 */ /* 0x002fe200028f0eff */
[----:B------:R-:W-:Y:S01]  /*6050*/  UIMAD UR27, UR11, 0x38, URZ ;  /* 0x000000380b1b78a4 */ /* 0x000fe2000f8e023f */
[----:B------:R-:W-:Y:S01]  /*6060*/  IADD3 R4, P0, R217, UR12, RZ ;  /* 0x0000000cd9047c10 */ /* 0x000fe2000ff1e0ff */
[----:B------:R-:W-:Y:S01]  /*6070*/  UIMAD UR26, UR11, 0x37, URZ ;  /* 0x000000370b1a78a4 */ /* 0x000fe2000f8e023f */
[----:B------:R-:W-:Y:S01]  /*6080*/  CS2R R132, SRZ ;  /* 0x0000000000847805 */ /* 0x000fe2000001ff00 */
[----:B------:R0:W-:Y:S01]  /*6090*/  STL [R1+0x300], R2 ;  /* 0x0003000201007387 */ /* 0x0001e20000100800 */
[----:B------:R-:W-:-:S02]  /*60a0*/  UIMAD UR31, UR11, 0x36, URZ ;  /* 0x000000360b1f78a4 */ /* 0x000fc4000f8e023f */
[----:B------:R-:W-:Y:S02]  /*60b0*/  UIMAD UR30, UR11, 0x35, URZ ;  /* 0x000000350b1e78a4 */ /* 0x000fe4000f8e023f */
[----:B------:R-:W-:Y:S02]  /*60c0*/  UIMAD UR35, UR11, 0x34, URZ ;  /* 0x000000340b2378a4 */ /* 0x000fe4000f8e023f */
[----:B------:R-:W-:Y:S02]  /*60d0*/  UIMAD UR34, UR11, 0x33, URZ ;  /* 0x000000330b2278a4 */ /* 0x000fe4000f8e023f */
[----:B------:R-:W-:Y:S01]  /*60e0*/  UIMAD UR41, UR11, 0x32, URZ ;  /* 0x000000320b2978a4 */ /* 0x000fe2000f8e023f */
[----:B0-----:R-:W-:Y:S01]  /*60f0*/  IMAD.SHL.U32 R2, R3, 0x8, RZ ;  /* 0x0000000803027824 */ /* 0x001fe200078e00ff */
[----:B------:R-:W-:Y:S01]  /*6100*/  IADD3 R3, P1, R23, UR12, RZ ;  /* 0x0000000c17037c10 */ /* 0x000fe2000ff3e0ff */
[----:B------:R-:W-:Y:S02]  /*6110*/  UIMAD UR40, UR11, 0x31, URZ ;  /* 0x000000310b2878a4 */ /* 0x000fe4000f8e023f */
[----:B------:R-:W-:Y:S01]  /*6120*/  UIMAD UR46, UR11, 0x30, URZ ;  /* 0x000000300b2e78a4 */ /* 0x000fe2000f8e023f */
[----:B------:R0:W-:Y:S01]  /*6130*/  STL [R1+0x71c], R2 ;  /* 0x00071c0201007387 */ /* 0x0001e20000100800 */
[----:B------:R-:W-:-:S02]  /*6140*/  UIMAD UR9, UR11, 0x2f, URZ ;  /* 0x0000002f0b0978a4 */ /* 0x000fc4000f8e023f */
[----:B------:R-:W-:Y:S01]  /*6150*/  UIMAD UR33, UR11, 0x2e, URZ ;  /* 0x0000002e0b2178a4 */ /* 0x000fe2000f8e023f */
[----:B------:R-:W-:Y:S01]  /*6160*/  STL [R1+0x100], RZ ;  /* 0x000100ff01007387 */ /* 0x000fe20000100800 */
[----:B------:R-:W-:Y:S02]  /*6170*/  UIMAD UR54, UR11, 0x2d, URZ ;  /* 0x0000002d0b3678a4 */ /* 0x000fe4000f8e023f */
[----:B------:R-:W-:Y:S01]  /*6180*/  UIMAD UR17, UR11, 0x2c, URZ ;  /* 0x0000002c0b1178a4 */ /* 0x000fe2000f8e023f */
[----:B------:R-:W-:Y:S01]  /*6190*/  STL [R1], RZ ;  /* 0x000000ff01007387 */ /* 0x000fe20000100800 */
[----:B------:R-:W-:Y:S01]  /*61a0*/  UIMAD UR50, UR11, 0x2b, URZ ;  /* 0x0000002b0b3278a4 */ /* 0x000fe2000f8e023f */
[----:B0-----:R-:W-:Y:S01]  /*61b0*/  LOP3.LUT R2, R2, 0x30, RZ, 0xc0, !PT ;  /* 0x0000003002027812 */ /* 0x001fe200078ec0ff */
[----:B------:R-:W-:Y:S01]  /*61c0*/  UIMAD UR58, UR11, 0x2a, URZ ;  /* 0x0000002a0b3a78a4 */ /* 0x000fe2000f8e023f */
[----:B------:R-:W-:Y:S01]  /*61d0*/  STL [R1+0x4], RZ ;  /* 0x000004ff01007387 */ /* 0x000fe20000100800 */
[----:B------:R-:W-:-:S02]  /*61e0*/  UIMAD UR25, UR11, 0x29, URZ ;  /* 0x000000290b1978a4 */ /* 0x000fc4000f8e023f */
[----:B------:R-:W-:Y:S01]  /*61f0*/  UIMAD UR42, UR11, 0x28, URZ ;  /* 0x000000280b2a78a4 */ /* 0x000fe2000f8e023f */
[----:B------:R-:W-:Y:S01]  /*6200*/  STL [R1+0x8], RZ ;  /* 0x000008ff01007387 */ /* 0x000fe20000100800 */
[----:B------:R-:W-:Y:S02]  /*6210*/  UIMAD UR48, UR11, 0x27, URZ ;  /* 0x000000270b3078a4 */ /* 0x000fe4000f8e023f */
[----:B------:R-:W-:Y:S01]  /*6220*/  UIMAD UR52, UR11, 0x26, URZ ;  /* 0x000000260b3478a4 */ /* 0x000fe2000f8e023f */
[----:B------:R-:W-:Y:S01]  /*6230*/  STL [R1+0xc], RZ ;  /* 0x00000cff01007387 */ /* 0x000fe20000100800 */
[----:B------:R-:W-:Y:S02]  /*6240*/  UIMAD UR56, UR11, 0x25, URZ ;  /* 0x000000250b3878a4 */ /* 0x000fe4000f8e023f */
[----:B------:R-:W-:Y:S01]  /*6250*/  UIMAD UR59, UR11, 0x24, URZ ;  /* 0x000000240b3b78a4 */ /* 0x000fe2000f8e023f */
[----:B------:R-:W-:Y:S01]  /*6260*/  STL [R1+0x10], RZ ;  /* 0x000010ff01007387 */ /* 0x000fe20000100800 */
[----:B------:R-:W-:-:S02]  /*6270*/  UIMAD UR29, UR11, 0x23, URZ ;  /* 0x000000230b1d78a4 */ /* 0x000fc4000f8e023f */
[----:B------:R-:W-:Y:S01]  /*6280*/  UIMAD UR21, UR11, 0x22, URZ ;  /* 0x000000220b1578a4 */ /* 0x000fe2000f8e023f */
[----:B------:R-:W-:Y:S01]  /*6290*/  STL [R1+0x14], RZ ;  /* 0x000014ff01007387 */ /* 0x000fe20000100800 */
[----:B------:R-:W-:Y:S02]  /*62a0*/  UIMAD UR13, UR11, 0x21, URZ ;  /* 0x000000210b0d78a4 */ /* 0x000fe4000f8e023f */
[----:B------:R-:W-:Y:S01]  /*62b0*/  USHF.L.U32 UR43, UR11, 0x5, URZ ;  /* 0x000000050b2b7899 */ /* 0x000fe2000800063f */
        /* <DEDUP_REMOVED lines=23> */
[----:B------:R-:W-:Y:S01]  /*6430*/  USHF.L.U32 UR12, UR11, 0x4, URZ ;  /* 0x000000040b0c7899 */ /* 0x000fe2000800063f */
[----:B------:R-:W-:Y:S01]  /*6440*/  STL [R1+0x38], RZ ;  /* 0x000038ff01007387 */ /* 0x000fe20000100800 */
[----:B------:R-:W-:-:S03]  /*6450*/  USGXT.U32 UR10, UR10, 0xe ;  /* 0x0000000e0a0a789a */ /* 0x000fc60008000000 */
[----:B------:R-:W-:Y:S04]  /*6460*/  STL [R1+0x3c], RZ ;  /* 0x00003cff01007387 */ /* 0x000fe80000100800 */
        /* <DEDUP_REMOVED lines=48> */
[----:B------:R0:W-:Y:S04]  /*6770*/  STL [R1+0x30c], R4 ;  /* 0x00030c0401007387 */ /* 0x0001e80000100800 */
[----:B------:R1:W-:Y:S01]  /*6780*/  STL [R1+0x314], R3 ;  /* 0x0003140301007387 */ /* 0x0003e20000100800 */
[----:B0-----:R-:W-:-:S02]  /*6790*/  IADD3.X R4, R216, UR5, RZ, P0, !PT ;  /* 0x00000005d8047c10 */ /* 0x001fc400087fe4ff */
[----:B-1----:R-:W-:-:S03]  /*67a0*/  IADD3.X R3, R22, UR5, RZ, P1, !PT ;  /* 0x0000000516037c10 */ /* 0x002fc60008ffe4ff */
[----:B------:R0:W-:Y:S01]  /*67b0*/  STL [R1+0x308], R4 ;  /* 0x0003080401007387 */ /* 0x0001e20000100800 */
[----:B------:R-:W-:-:S03]  /*67c0*/  USHF.R.S32.HI UR5, URZ, 0x1f, UR14 ;  /* 0x0000001f3f057899 */ /* 0x000fc6000801140e */
[----:B------:R1:W-:Y:S01]  /*67d0*/  STL [R1+0x310], R3 ;  /* 0x0003100301007387 */ /* 0x0003e20000100800 */
[----:B0-----:R-:W-:Y:S02]  /*67e0*/  IADD3 R4, P0, R217, UR60, RZ ;  /* 0x0000003cd9047c10 */ /* 0x001fe4000ff1e0ff */
[----:B-1----:R-:W-:-:S03]  /*67f0*/  IADD3 R3, P1, R23, UR60, RZ ;  /* 0x0000003c17037c10 */ /* 0x002fc6000ff3e0ff */
[----:B------:R0:W-:Y:S01]  /*6800*/  STL [R1+0x31c], R4 ;  /* 0x00031c0401007387 */ /* 0x0001e20000100800 */
[----:B------:R-:W-:-:S03]  /*6810*/  UIMAD UR60, UR11, 0xf, URZ ;  /* 0x0000000f0b3c78a4 */ /* 0x000fc6000f8e023f */
[----:B------:R1:W-:Y:S01]  /*6820*/  STL [R1+0x324], R3 ;  /* 0x0003240301007387 */ /* 0x0003e20000100800 */
[----:B0-----:R-:W-:Y:S02]  /*6830*/  IADD3.X R4, R216, UR15, RZ, P0, !PT ;  /* 0x0000000fd8047c10 */ /* 0x001fe400087fe4ff */
        /* <DEDUP_REMOVED lines=17> */
[----:B------:R-:W-:-:S03]  /*6950*/  USHF.R.S32.HI UR19, URZ, 0x1f, UR23 ;  /* 0x0000001f3f137899 */ /* 0x000fc60008011417 */
[----:B------:R1:W-:Y:S01]  /*6960*/  STL [R1+0x344], R3 ;  /* 0x0003440301007387 */ /* 0x0003e20000100800 */
[----:B0-----:R-:W-:Y:S02]  /*6970*/  IADD3.X R4, R216, UR15, RZ, P0, !PT ;  /* 0x0000000fd8047c10 */ /* 0x001fe400087fe4ff */
[----:B-1----:R-:W-:-:S03]  /*6980*/  IADD3.X R3, R22, UR15, RZ, P1, !PT ;  /* 0x0000000f16037c10 */ /* 0x002fc60008ffe4ff */
[----:B------:R0:W-:Y:S01]  /*6990*/  STL [R1+0x338], R4 ;  /* 0x0003380401007387 */ /* 0x0001e20000100800 */
[----:B------:R-:W-:-:S03]  /*69a0*/  UIMAD UR15, UR11, 0xd, URZ ;  /* 0x0000000d0b0f78a4 */ /* 0x000fc6000f8e023f */
        /* <DEDUP_REMOVED lines=44> */
[----:B------:R-:W-:-:S03]  /*6c70*/  USHF.L.U32 UR26, UR11, 0x3, URZ ;  /* 0x000000030b1a7899 */ /* 0x000fc6000800063f */
        /* <DEDUP_REMOVED lines=239> */
[----:B------:R-:W-:Y:S02]  /*7b70*/  USHF.R.S32.HI UR47, URZ, 0x1f, UR60 ;  /* 0x0000001f3f2f7899 */ /* 0x000fe4000801143c */
[----:B------:R-:W-:Y:S01]  /*7b80*/  USHF.R.S32.HI UR60, URZ, 0x1f, UR40 ;  /* 0x0000001f3f3c7899 */ /* 0x000fe20008011428 */
        /* <DEDUP_REMOVED lines=59> */
[----:B------:R-:W-:-:S03]  /*7f40*/  UMOV UR37, URZ ;  /* 0x0000003f00257c82 */ /* 0x000fc60008000000 */
[----:B------:R1:W-:Y:S01]  /*7f50*/  STL [R1+0x574], R3 ;  /* 0x0005740301007387 */ /* 0x0003e20000100800 */
[----:B0-----:R-:W-:Y:S02]  /*7f60*/  IADD3.X R4, R216, UR5, RZ, P0, !PT ;  /* 0x00000005d8047c10 */ /* 0x001fe400087fe4ff */
[----:B-1----:R-:W-:-:S03]  /*7f70*/  IADD3.X R3, R22, UR5, RZ, P1, !PT ;  /* 0x0000000516037c10 */ /* 0x002fc60008ffe4ff */
[----:B------:R0:W-:Y:S01]  /*7f80*/  STL [R1+0x568], R4 ;  /* 0x0005680401007387 */ /* 0x0001e20000100800 */
[----:B------:R-:W-:-:S03]  /*7f90*/  USHF.R.S32.HI UR5, URZ, 0x1f, UR8 ;  /* 0x0000001f3f057899 */ /* 0x000fc60008011408 */
[----:B------:R1:W-:Y:S01]  /*7fa0*/  STL [R1+0x570], R3 ;  /* 0x0005700301007387 */ /* 0x0003e20000100800 */
[----:B0-----:R-:W-:Y:S02]  /*7fb0*/  SHF.R.S32.HI R4, RZ, 0x6, R0 ;  /* 0x00000006ff047819 */ /* 0x001fe40000011400 */
[----:B------:R-:W-:Y:S02]  /*7fc0*/  IADD3 R0, P5, R217, UR36, RZ ;  /* 0x00000024d9007c10 */ /* 0x000fe4000ffbe0ff */
[----:B-1----:R-:W-:Y:S01]  /*7fd0*/  IADD3 R3, P1, R23, UR36, RZ ;  /* 0x0000002417037c10 */ /* 0x002fe2000ff3e0ff */
[----:B------:R-:W-:Y:S01]  /*7fe0*/  STL [R1+0x718], R4 ;  /* 0x0007180401007387 */ /* 0x000fe20000100800 */
[----:B------:R-:W-:-:S03]  /*7ff0*/  UIADD3 UR36, UP0, UR10, 0x2, URZ ;  /* 0x000000020a247890 */ /* 0x000fc6000ff1e03f */
[----:B------:R0:W-:Y:S01]  /*8000*/  STL [R1+0x57c], R0 ;  /* 0x00057c0001007387 */ /* 0x0001e20000100800 */
[----:B------:R-:W-:-:S03]  /*8010*/  UIADD3.X UR37, UR37, -0x7fffffe0, URZ, UP0, !UPT ;  /* 0x8000002025257890 */ /* 0x000fc600087fe43f */
[----:B------:R1:W-:Y:S01]  /*8020*/  STL [R1+0x584], R3 ;  /* 0x0005840301007387 */ /* 0x0003e20000100800 */
[----:B0-----:R-:W-:Y:S02]  /*8030*/  IADD3 R0, P0, R217, UR6, RZ ;  /* 0x00000006d9007c10 */ /* 0x001fe4000ff1e0ff */
[----:B-1----:R-:W-:-:S03]  /*8040*/  IADD3 R3, P4, R23, UR6, RZ ;  /* 0x0000000617037c10 */ /* 0x002fc6000ff9e0ff */
[----:B------:R0:W-:Y:S01]  /*8050*/  STL [R1+0x58c], R0 ;  /* 0x00058c0001007387 */ /* 0x0001e20000100800 */
[----:B------:R-:W-:-:S03]  /*8060*/  USHF.R.S32.HI UR6, URZ, 0x1f, UR9 ;  /* 0x0000001f3f067899 */ /* 0x000fc60008011409 */
[----:B------:R1:W-:Y:S01]  /*8070*/  STL [R1+0x594], R3 ;  /* 0x0005940301007387 */ /* 0x0003e20000100800 */
[----:B0-----:R-:W-:Y:S01]  /*8080*/  IMAD R0, R218, 0x40, R2 ;  /* 0x00000040da007824 */ /* 0x001fe200078e0202 */
[----:B------:R-:W-:Y:S02]  /*8090*/  IADD3 R2, P2, R23, UR61, RZ ;  /* 0x0000003d17027c10 */ /* 0x000fe4000ff5e0ff */
[----:B-1----:R-:W-:Y:S02]  /*80a0*/  IADD3 R3, P3, R217, UR61, RZ ;  /* 0x0000003dd9037c10 */ /* 0x002fe4000ff7e0ff */
[----:B------:R-:W-:Y:S01]  /*80b0*/  STL [R1+0x6f8], R0 ;  /* 0x0006f80001007387 */ /* 0x000fe20000100800 */
[C---:B------:R-:W-:Y:S01]  /*80c0*/  LOP3.LUT R4, R0.reuse, 0x10, RZ, 0x3c, !PT ;  /* 0x0000001000047812 */ /* 0x040fe200078e3cff */
[----:B------:R-:W-:Y:S02]  /*80d0*/  UIMAD UR61, UR11, 0xf, URZ ;  /* 0x0000000f0b3d78a4 */ /* 0x000fe4000f8e023f */
[----:B------:R0:W-:Y:S04]  /*80e0*/  STL [R1+0x59c], R3 ;  /* 0x00059c0301007387 */ /* 0x0001e80000100800 */
[----:B------:R1:W-:Y:S04]  /*80f0*/  STL [R1+0x5a4], R2 ;  /* 0x0005a40201007387 */ /* 0x0003e80000100800 */
[----:B------:R-:W-:Y:S01]  /*8100*/  STL [R1+0x704], R4 ;  /* 0x0007040401007387 */ /* 0x000fe20000100800 */
[----:B0-----:R-:W-:-:S02]  /*8110*/  LOP3.LUT R3, R0, 0x20, RZ, 0x3c, !PT ;  /* 0x0000002000037812 */ /* 0x001fc400078e3cff */
[----:B-1----:R-:W-:-:S03]  /*8120*/  LOP3.LUT R2, R0, 0x30, RZ, 0x3c, !PT ;  /* 0x0000003000027812 */ /* 0x002fc600078e3cff */
[----:B------:R0:W-:Y:S01]  /*8130*/  STL [R1+0x700], R3 ;  /* 0x0007000301007387 */ /* 0x0001e20000100800 */
[----:B------:R-:W-:-:S03]  /*8140*/  IADD3 R0, P6, R217, UR32, RZ ;  /* 0x00000020d9007c10 */ /* 0x000fc6000ffde0ff */
[----:B------:R1:W-:Y:S04]  /*8150*/  STL [R1+0x6fc], R2 ;  /* 0x0006fc0201007387 */ /* 0x0003e80000100800 */
[----:B------:R2:W-:Y:S01]  /*8160*/  STL [R1+0x5ac], R0 ;  /* 0x0005ac0001007387 */ /* 0x0005e20000100800 */
[----:B0-----:R-:W-:Y:S02]  /*8170*/  IADD3.X R3, R216, UR33, RZ, P5, !PT ;  /* 0x00000021d8037c10 */ /* 0x001fe4000affe4ff */
[----:B-1----:R-:W-:-:S03]  /*8180*/  IADD3 R2, P5, R23, UR32, RZ ;  /* 0x0000002017027c10 */ /* 0x002fc6000ffbe0ff */
[----:B------:R0:W-:Y:S01]  /*8190*/  STL [R1+0x578], R3 ;  /* 0x0005780301007387 */ /* 0x0001e20000100800 */
[----:B--2---:R-:W-:-:S03]  /*81a0*/  IADD3.X R0, R22, UR33, RZ, P1, !PT ;  /* 0x0000002116007c10 */ /* 0x004fc60008ffe4ff */
[----:B------:R1:W-:Y:S01]  /*81b0*/  STL [R1+0x5b4], R2 ;  /* 0x0005b40201007387 */ /* 0x0003e20000100800 */
[----:B------:R-:W-:-:S03]  /*81c0*/  UIADD3.64 UR32, UR36, 0xfe, URZ ;  /* 0x000000fe24207897 */ /* 0x000fc6000fffe03f */
[----:B------:R2:W-:Y:S01]  /*81d0*/  STL [R1+0x580], R0 ;  /* 0x0005800001007387 */ /* 0x0005e20000100800 */
[----:B0-----:R-:W-:Y:S02]  /*81e0*/  IADD3.X R3, R216, UR29, RZ, P0, !PT ;  /* 0x0000001dd8037c10 */ /* 0x001fe400087fe4ff */
[----:B-1----:R-:W-:Y:S02]  /*81f0*/  IADD3 R2, P1, R217, UR28, RZ ;  /* 0x0000001cd9027c10 */ /* 0x002fe4000ff3e0ff */
[----:B--2---:R-:W-:-:S03]  /*8200*/  IADD3 R0, P0, R23, UR28, RZ ;  /* 0x0000001c17007c10 */ /* 0x004fc6000ff1e0ff */
[----:B------:R0:W-:Y:S04]  /*8210*/  STL [R1+0x5bc], R2 ;  /* 0x0005bc0201007387 */ /* 0x0001e80000100800 */
[----:B------:R1:W-:Y:S04]  /*8220*/  STL [R1+0x588], R3 ;  /* 0x0005880301007387 */ /* 0x0003e80000100800 */
[----:B------:R2:W-:Y:S01]  /*8230*/  STL [R1+0x5c4], R0 ;  /* 0x0005c40001007387 */ /* 0x0005e20000100800 */
[----:B0-----:R-:W-:Y:S01]  /*8240*/  IADD3.X R2, R22, UR29, RZ, P4, !PT ;  /* 0x0000001d16027c10 */ /* 0x001fe2000a7fe4ff */
[----:B------:R-:W-:Y:S01]  /*8250*/  UIADD3.64 UR28, UR36, 0x100, URZ ;  /* 0x00000100241c7897 */ /* 0x000fe2000fffe03f */
[----:B-1----:R-:W-:-:S03]  /*8260*/  IADD3.X R3, R216, UR25, RZ, P3, !PT ;  /* 0x00000019d8037c10 */ /* 0x002fc60009ffe4ff */
[----:B------:R0:W-:Y:S01]  /*8270*/  STL [R1+0x590], R2 ;  /* 0x0005900201007387 */ /* 0x0001e20000100800 */
[----:B--2---:R-:W-:-:S05]  /*8280*/  IADD3 R0, P4, R217, UR24, RZ ;  /* 0x00000018d9007c10 */ /* 0x004fca000ff9e0ff */
[----:B------:R1:W-:Y:S01]  /*8290*/  STL [R1+0x5cc], R0 ;  /* 0x0005cc0001007387 */ /* 0x0003e20000100800 */
[----:B0-----:R-:W-:-:S03]  /*82a0*/  IADD3 R2, P3, R23, UR24, RZ ;  /* 0x0000001817027c10 */ /* 0x001fc6000ff7e0ff */
[----:B------:R0:W-:Y:S04]  /*82b0*/  STL [R1+0x598], R3 ;  /* 0x0005980301007387 */ /* 0x0001e80000100800 */
[----:B------:R2:W-:Y:S01]  /*82c0*/  STL [R1+0x5d4], R2 ;  /* 0x0005d40201007387 */ /* 0x0005e20000100800 */
[----:B-1----:R-:W-:Y:S01]  /*82d0*/  IADD3.X R0, R22, UR25, RZ, P2, !PT ;  /* 0x0000001916007c10 */ /* 0x002fe200097fe4ff */
[----:B------:R-:W-:Y:S01]  /*82e0*/  UIADD3.64 UR24, UR36, 0x1fe, URZ ;  /* 0x000001fe24187897 */ /* 0x000fe2000fffe03f */
[----:B0-----:R-:W-:-:S03]  /*82f0*/  IADD3.X R3, R216, UR21, RZ, P6, !PT ;  /* 0x00000015d8037c10 */ /* 0x001fc6000b7fe4ff */
        /* <DEDUP_REMOVED lines=13> */
[----:B------:R-:W-:Y:S04]  /*83d0*/  STL [R1+0x5b8], R3 ;  /* 0x0005b80301007387 */ /* 0x000fe80000100800 */
[----:B------:R0:W-:Y:S01]  /*83e0*/  STL [R1+0x5f4], R2 ;  /* 0x0005f40201007387 */ /* 0x0001e20000100800 */
[----:B-1----:R-:W-:Y:S01]  /*83f0*/  IADD3.X R0, R22, UR17, RZ, P0, !PT ;  /* 0x0000001116007c10 */ /* 0x002fe200087fe4ff */
[----:B------:R-:W-:-:S04]  /*8400*/  UIADD3.64 UR16, UR36, 0x2fe, URZ ;  /* 0x000002fe24107897 */ /* 0x000fc8000fffe03f */
[----:B------:R1:W-:Y:S01]  /*8410*/  STL [R1+0x5c0], R0 ;  /* 0x0005c00001007387 */ /* 0x0003e20000100800 */
[----:B0-----:R-:W-:-:S05]  /*8420*/  IADD3 R2, P0, R217, UR12, RZ ;  /* 0x0000000cd9027c10 */ /* 0x001fca000ff1e0ff */
[----:B------:R0:W-:Y:S01]  /*8430*/  STL [R1+0x5fc], R2 ;  /* 0x0005fc0201007387 */ /* 0x0001e20000100800 */
[----:B-1----:R-:W-:-:S05]  /*8440*/  IADD3.X R0, R216, UR13, RZ, P4, !PT ;  /* 0x0000000dd8007c10 */ /* 0x002fca000a7fe4ff */
[----:B------:R1:W-:Y:S01]  /*8450*/  STL [R1+0x5c8], R0 ;  /* 0x0005c80001007387 */ /* 0x0003e20000100800 */
[----:B0-----:R-:W-:-:S05]  /*8460*/  IADD3 R2, P4, R23, UR12, RZ ;  /* 0x0000000c17027c10 */ /* 0x001fca000ff9e0ff */
[----:B------:R0:W-:Y:S01]  /*8470*/  STL [R1+0x604], R2 ;  /* 0x0006040201007387 */ /* 0x0001e20000100800 */
[----:B-1----:R-:W-:Y:S01]  /*8480*/  IADD3.X R0, R22, UR13, RZ, P3, !PT ;  /* 0x0000000d16007c10 */ /* 0x002fe20009ffe4ff */
[----:B------:R-:W-:Y:S01]  /*8490*/  UIADD3.64 UR12, UR36, 0x300, URZ ;  /* 0x00000300240c7897 */ /* 0x000fe2000fffe03f */
[----:B------:R-:W-:-:S03]  /*84a0*/  IADD3 R3, P3, R217, UR61, RZ ;  /* 0x0000003dd9037c10 */ /* 0x000fc6000ff7e0ff */
[----:B------:R1:W-:Y:S01]  /*84b0*/  STL [R1+0x5d0], R0 ;  /* 0x0005d00001007387 */ /* 0x0003e20000100800 */
[----:B0-----:R-:W-:-:S03]  /*84c0*/  IADD3.X R2, R216, UR42, RZ, P2, !PT ;  /* 0x0000002ad8027c10 */ /* 0x001fc600097fe4ff */
[----:B------:R0:W-:Y:S04]  /*84d0*/  STL [R1+0x60c], R3 ;  /* 0x00060c0301007387 */ /* 0x0001e80000100800 */
[----:B------:R2:W-:Y:S01]  /*84e0*/  STL [R1+0x5d8], R2 ;  /* 0x0005d80201007387 */ /* 0x0005e20000100800 */
[----:B-1----:R-:W-:Y:S02]  /*84f0*/  IADD3 R0, P2, R23, UR61, RZ ;  /* 0x0000003d17007c10 */ /* 0x002fe4000ff5e0ff */
[----:B0-----:R-:W-:-:S03]  /*8500*/  IADD3.X R3, R22, UR42, RZ, P6, !PT ;  /* 0x0000002a16037c10 */ /* 0x001fc6000b7fe4ff */
[----:B------:R0:W-:Y:S01]  /*8510*/  STL [R1+0x614], R0 ;  /* 0x0006140001007387 */ /* 0x0001e20000100800 */
[----:B------:R-:W-:Y:S01]  /*8520*/  UMOV UR42, UR4 ;  /* 0x00000004002a7c82 */ /* 0x000fe20008000000 */
[----:B--2---:R-:W-:Y:S02]  /*8530*/  IADD3 R2, P6, R217, UR14, RZ ;  /* 0x0000000ed9027c10 */ /* 0x004fe4000ffde0ff */
[----:B------:R1:W-:Y:S04]  /*8540*/  STL [R1+0x5e0], R3 ;  /* 0x0005e00301007387 */ /* 0x0003e80000100800 */
[----:B------:R2:W-:Y:S01]  /*8550*/  STL [R1+0x61c], R2 ;  /* 0x00061c0201007387 */ /* 0x0005e20000100800 */
[----:B0-----:R-:W-:Y:S02]  /*8560*/  IADD3.X R0, R216, UR43, RZ, P5, !PT ;  /* 0x0000002bd8007c10 */ /* 0x001fe4000affe4ff */
[----:B-1----:R-:W-:-:S03]  /*8570*/  IADD3 R3, P5, R23, UR14, RZ ;  /* 0x0000000e17037c10 */ /* 0x002fc6000ffbe0ff */
[----:B------:R0:W-:Y:S01]  /*8580*/  STL [R1+0x5e8], R0 ;  /* 0x0005e80001007387 */ /* 0x0001e20000100800 */
[----:B--2---:R-:W-:-:S03]  /*8590*/  IADD3.X R2, R22, UR43, RZ, P1, !PT ;  /* 0x0000002b16027c10 */ /* 0x004fc60008ffe4ff */
[----:B------:R1:W-:Y:S01]  /*85a0*/  STL [R1+0x624], R3 ;  /* 0x0006240301007387 */ /* 0x0003e20000100800 */
[----:B------:R-:W-:-:S03]  /*85b0*/  UMOV UR43, 0x80000020 ;  /* 0x80000020002b7882 */ /* 0x000fc60000000000 */
[----:B------:R2:W-:Y:S01]  /*85c0*/  STL [R1+0x5f0], R2 ;  /* 0x0005f00201007387 */ /* 0x0005e20000100800 */
[----:B0-----:R-:W-:Y:S02]  /*85d0*/  IADD3 R0, P1, R217, UR15, RZ ;  /* 0x0000000fd9007c10 */ /* 0x001fe4000ff3e0ff */
[----:B-1----:R-:W-:-:S03]  /*85e0*/  IADD3.X R3, R216, UR46, RZ, P0, !PT ;  /* 0x0000002ed8037c10 */ /* 0x002fc600087fe4ff */
[----:B------:R0:W-:Y:S01]  /*85f0*/  STL [R1+0x62c], R0 ;  /* 0x00062c0001007387 */ /* 0x0001e20000100800 */
[----:B--2---:R-:W-:-:S03]  /*8600*/  IADD3 R2, P0, R23, UR15, RZ ;  /* 0x0000000f17027c10 */ /* 0x004fc6000ff1e0ff */
[----:B------:R1:W-:Y:S04]  /*8610*/  STL [R1+0x5f8], R3 ;  /* 0x0005f80301007387 */ /* 0x0003e80000100800 */
[----:B------:R2:W-:Y:S01]  /*8620*/  STL [R1+0x634], R2 ;  /* 0x0006340201007387 */ /* 0x0005e20000100800 */
[----:B0-----:R-:W-:Y:S02]  /*8630*/  IADD3.X R0, R22, UR46, RZ, P4, !PT ;  /* 0x0000002e16007c10 */ /* 0x001fe4000a7fe4ff */
[----:B-1----:R-:W-:-:S03]  /*8640*/  IADD3 R3, P4, R217, UR18, RZ ;  /* 0x00000012d9037c10 */ /* 0x002fc6000ff9e0ff */
[----:B------:R0:W-:Y:S01]  /*8650*/  STL [R1+0x600], R0 ;  /* 0x0006000001007387 */ /* 0x0001e20000100800 */
[----:B--2---:R-:W-:-:S03]  /*8660*/  IADD3.X R2, R216, UR47, RZ, P3, !PT ;  /* 0x0000002fd8027c10 */ /* 0x004fc60009ffe4ff */
[----:B------:R1:W-:Y:S04]  /*8670*/  STL [R1+0x63c], R3 ;  /* 0x00063c0301007387 */ /* 0x0003e80000100800 */
        /* <DEDUP_REMOVED lines=92> */
[----:B-1----:R-:W-:-:S03]  /*8c40*/  IADD3.X R3, R216, UR59, RZ, P5, !PT ;  /* 0x0000003bd8037c10 */ /* 0x002fc6000affe4ff */
[----:B------:R0:W-:Y:S01]  /*8c50*/  STL [R1+0x6c0], R0 ;  /* 0x0006c00001007387 */ /* 0x0001e20000100800 */
[----:B--2---:R-:W-:-:S03]  /*8c60*/  IADD3.X R2, R22, UR59, RZ, P1, !PT ;  /* 0x0000003b16027c10 */ /* 0x004fc60008ffe4ff */
        /* <DEDUP_REMOVED lines=8> */
[----:B0-----:R-:W-:-:S05]  /*8cf0*/  IADD3.X R0, R22, UR41, RZ, P2, !PT ;  /* 0x0000002916007c10 */ /* 0x001fca00097fe4ff */
[----:B------:R1:W-:Y:S02]  /*8d00*/  STL [R1+0x6f0], R0 ;  /* 0x0006f00001007387 */ /* 0x0003e40000100800 */
.L_x_2:
[----:B-1----:R-:W2:Y:S01]  /*8d10*/  LDL R2, [R1+0x100] ;  /* 0x0001000001027983 */ /* 0x002ea20000100800 */
[----:B------:R-:W2:Y:S03]  /*8d20*/  LDC R0, c[0x0][0x230] ;  /* 0x00008c00ff007b82 */ /* 0x000ea60000000800 */
[----:B------:R-:W-:Y:S04]  /*8d30*/  STL [R1+0xa40], R88 ;  /* 0x000a405801007387 */ /* 0x000fe80000100800 */
        /* <DEDUP_REMOVED lines=17> */
[----:B------:R-:W-:Y:S04]  /*8e50*/  STL.64 [R1+0x9f8], R214 ;  /* 0x0009f8d601007387 */ /* 0x000fe80000100a00 */
        /* <DEDUP_REMOVED lines=20> */
[----:B------:R-:W-:Y:S04]  /*8fa0*/  STL [R1+0xa80], R174 ;  /* 0x000a80ae01007387 */ /* 0x000fe80000100800 */
[----:B------:R-:W-:Y:S04]  /*8fb0*/  STL [R1+0xa7c], R175 ;  /* 0x000a7caf01007387 */ /* 0x000fe80000100800 */
        /* <DEDUP_REMOVED lines=14> */
[----:B------:R-:W-:Y:S04]  /*90a0*/  STL.64 [R1+0x928], R162 ;  /* 0x000928a201007387 */ /* 0x000fe80000100a00 */
[----:B------:R-:W-:Y:S04]  /*90b0*/  STL.64 [R1+0x920], R160 ;  /* 0x000920a001007387 */ /* 0x000fe80000100a00 */
[----:B------:R-:W-:Y:S04]  /*90c0*/  STL.64 [R1+0x918], R158 ;  /* 0x0009189e01007387 */ /* 0x000fe80000100a00 */
[----:B------:R-:W-:Y:S04]  /*90d0*/  STL.64 [R1+0x910], R156 ;  /* 0x0009109c01007387 */ /* 0x000fe80000100a00 */
[----:B------:R-:W-:Y:S04]  /*90e0*/  STL.64 [R1+0x908], R154 ;  /* 0x0009089a01007387 */ /* 0x000fe80000100a00 */
[----:B------:R-:W-:Y:S04]  /*90f0*/  STL.64 [R1+0x900], R152 ;  /* 0x0009009801007387 */ /* 0x000fe80000100a00 */
[----:B------:R0:W-:Y:S04]  /*9100*/  STL [R1+0x8fc], R105 ;  /* 0x0008fc6901007387 */ /* 0x0001e80000100800 */
[----:B0-----:R-:W3:Y:S04]  /*9110*/  LDL.LU R105, [R1+0x6f4] ;  /* 0x0006f40001697983 */ /* 0x001ee80000300800 */
[----:B------:R0:W-:Y:S04]  /*9120*/  STL [R1+0x8f8], R106 ;  /* 0x0008f86a01007387 */ /* 0x0001e80000100800 */
[----:B0-----:R-:W4:Y:S04]  /*9130*/  LDL.LU R106, [R1+0x6ec] ;  /* 0x0006ec00016a7983 */ /* 0x001f280000300800 */
        /* <DEDUP_REMOVED lines=217> */
[----:B0-----:R-:W4:Y:S01]  /*9ed0*/  LDL.LU R87, [R1+0x478] ;  /* 0x0004780001577983 */ /* 0x001f220000300800 */
[----:B--2---:R-:W-:-:S03]  /*9ee0*/  IMAD R0, R2, -0x40, R0 ;  /* 0xffffffc002007824 */ /* 0x004fc600078e0200 */
[----:B-----5:R-:W-:Y:S04]  /*9ef0*/  STL [R1+0x728], R18 ;  /* 0x0007281201007387 */ /* 0x020fe80000100800 */
[----:B------:R0:W-:Y:S04]  /*9f00*/  STL [R1+0x724], R17 ;  /* 0x0007241101007387 */ /* 0x0001e80000100800 */
[----:B------:R1:W-:Y:S04]  /*9f10*/  STL [R1+0x720], R16 ;  /* 0x0007201001007387 */ /* 0x0003e80000100800 */
[----:B0-----:R-:W2:Y:S01]  /*9f20*/  LDL R17, [R1+0x648] ;  /* 0x0006480001117983 */ /* 0x001ea20000100800 */
[----:B------:R-:W-:-:S02]  /*9f30*/  ISETP.GT.AND P0, PT, R0, RZ, PT ;  /* 0x000000ff0000720c */ /* 0x000fc40003f04270 */
[----:B------:R-:W-:Y:S01]  /*9f40*/  ISETP.GT.AND P1, PT, R0, 0x1, PT ;  /* 0x000000010000780c */ /* 0x000fe20003f24270 */
[----:B------:R-:W-:Y:S01]  /*9f50*/  STL [R1+0xa48], R23 ;  /* 0x000a481701007387 */ /* 0x000fe20000100800 */
[----:B------:R-:W-:Y:S02]  /*9f60*/  PRMT R248, RZ, 0x7610, R248 ;  /* 0x00007610fff87816 */ /* 0x000fe400000000f8 */
[----:B------:R-:W-:Y:S01]  /*9f70*/  PRMT R165, RZ, 0x7610, R165 ;  /* 0x00007610ffa57816 */ /* 0x000fe200000000a5 */
[----:B------:R-:W-:Y:S06]  /*9f80*/  STL [R1+0xa44], R22 ;  /* 0x000a441601007387 */ /* 0x000fec0000100800 */
[----:B------:R-:W-:-:S02]  /*9f90*/  @P0 IMAD.MOV.U32 R2, RZ, RZ, R23 ;  /* 0x000000ffff020224 */ /* 0x000fc400078e0017 */
[----:B------:R-:W-:-:S05]  /*9fa0*/  @P0 IMAD.MOV.U32 R3, RZ, RZ, R22 ;  /* 0x000000ffff030224 */ /* 0x000fca00078e0016 */
[----:B------:R0:W2:Y:S01]  /*9fb0*/  @P0 LDG.E.U8 R248, desc[UR44][R2.64] ;  /* 0x0000002c02f80981 */ /* 0x0000a2000c1e1100 */
[----:B------:R-:W-:Y:S02]  /*9fc0*/  ISETP.GT.AND P2, PT, R0, 0x2, PT ;  /* 0x000000020000780c */ /* 0x000fe40003f44270 */
[----:B------:R-:W-:Y:S01]  /*9fd0*/  PRMT R246, RZ, 0x7610, R246 ;  /* 0x00007610fff67816 */ /* 0x000fe200000000f6 */
[----:B------:R-:W-:Y:S01]  /*9fe0*/  STL [R1+0xa50], R217 ;  /* 0x000a50d901007387 */ /* 0x000fe20000100800 */
[----:B------:R-:W-:Y:S02]  /*9ff0*/  PRMT R171, RZ, 0x7610, R171 ;  /* 0x00007610ffab7816 */ /* 0x000fe400000000ab */
[----:B------:R-:W-:Y:S01]  /*a000*/  PRMT R245, RZ, 0x7610, R245 ;  /* 0x00007610fff57816 */ /* 0x000fe200000000f5 */
[----:B------:R-:W-:Y:S01]  /*a010*/  STL [R1+0xa4c], R216 ;  /* 0x000a4cd801007387 */ /* 0x000fe20000100800 */
[----:B0-----:R-:W-:Y:S02]  /*a020*/  @P0 IMAD.MOV.U32 R2, RZ, RZ, R217 ;  /* 0x000000ffff020224 */ /* 0x001fe400078e00d9 */
[----:B------:R-:W-:-:S05]  /*a030*/  @P0 IMAD.MOV.U32 R3, RZ, RZ, R216 ;  /* 0x000000ffff030224 */ /* 0x000fca00078e00d8 */
[----:B------:R0:W2:Y:S01]  /*a040*/  @P0 LDG.E.U8 R165, desc[UR44][R2.64] ;  /* 0x0000002c02a50981 */ /* 0x0000a2000c1e1100 */
[----:B------:R-:W-:Y:S02]  /*a050*/  PRMT R172, RZ, 0x7610, R172 ;  /* 0x00007610ffac7816 */ /* 0x000fe400000000ac */
[----:B------:R-:W-:Y:S01]  /*a060*/  PRMT R243, RZ, 0x7610, R243 ;  /* 0x00007610fff37816 */ /* 0x000fe200000000f3 */
[----:B---3--:R-:W-:Y:S01]  /*a070*/  STL [R1+0xa58], R105 ;  /* 0x000a586901007387 */ /* 0x008fe20000100800 */
[----:B0-----:R-:W-:Y:S02]  /*a080*/  @P1 IMAD.MOV.U32 R2, RZ, RZ, R105 ;  /* 0x000000ffff021224 */ /* 0x001fe400078e0069 */
[----:B----4-:R-:W-:Y:S01]  /*a090*/  @P1 IMAD.MOV.U32 R3, RZ, RZ, R111 ;  /* 0x000000ffff031224 */ /* 0x010fe200078e006f */
[----:B------:R-:W-:Y:S01]  /*a0a0*/  ISETP.GT.AND P0, PT, R0, 0x3, PT ;  /* 0x000000030000780c */ /* 0x000fe20003f04270 */
[----:B------:R-:W-:Y:S04]  /*a0b0*/  STL [R1+0xa54], R111 ;  /* 0x000a546f01007387 */ /* 0x000fe80000100800 */
[----:B------:R0:W3:Y:S01]  /*a0c0*/  @P1 LDG.E.U8 R246, desc[UR44][R2.64] ;  /* 0x0000002c02f61981 */ /* 0x0000e2000c1e1100 */
[----:B------:R-:W-:-:S02]  /*a0d0*/  PRMT R173, RZ, 0x7610, R173 ;  /* 0x00007610ffad7816 */ /* 0x000fc400000000ad */
[----:B------:R-:W-:Y:S01]  /*a0e0*/  PRMT R242, RZ, 0x7610, R242 ;  /* 0x00007610fff27816 */ /* 0x000fe200000000f2 */
[----:B------:R-:W-:Y:S01]  /*a0f0*/  STL [R1+0xa60], R106 ;  /* 0x000a606a01007387 */ /* 0x000fe20000100800 */
[----:B------:R-:W-:Y:S02]  /*a100*/  PRMT R174, RZ, 0x7610, R174 ;  /* 0x00007610ffae7816 */ /* 0x000fe400000000ae */
[----:B------:R-:W-:Y:S01]  /*a110*/  PRMT R239, RZ, 0x7610, R239 ;  /* 0x00007610ffef7816 */ /* 0x000fe200000000ef */
[----:B------:R-:W-:Y:S01]  /*a120*/  STL [R1+0xa5c], R113 ;  /* 0x000a5c7101007387 */ /* 0x000fe20000100800 */
[----:B0-----:R-:W-:Y:S02]  /*a130*/  @P1 IMAD.MOV.U32 R2, RZ, RZ, R106 ;  /* 0x000000ffff021224 */ /* 0x001fe400078e006a */
[----:B------:R-:W-:-:S05]  /*a140*/  @P1 IMAD.MOV.U32 R3, RZ, RZ, R113 ;  /* 0x000000ffff031224 */ /* 0x000fca00078e0071 */
[----:B------:R0:W4:Y:S01]  /*a150*/  @P1 LDG.E.U8 R171, desc[UR44][R2.64] ;  /* 0x0000002c02ab1981 */ /* 0x000122000c1e1100 */
[----:B------:R-:W-:Y:S01]  /*a160*/  ISETP.GT.AND P1, PT, R0, 0x4, PT ;  /* 0x000000040000780c */ /* 0x000fe20003f24270 */
[----:B0-----:R-:W-:Y:S02]  /*a170*/  @P2 IMAD.MOV.U32 R2, RZ, RZ, R107 ;  /* 0x000000ffff022224 */ /* 0x001fe400078e006b */
[----:B------:R-:W-:-:S05]  /*a180*/  @P2 IMAD.MOV.U32 R3, RZ, RZ, R115 ;  /* 0x000000ffff032224 */ /* 0x000fca00078e0073 */
[----:B------:R0:W4:Y:S02]  /*a190*/  @P2 LDG.E.U8 R245, desc[UR44][R2.64] ;  /* 0x0000002c02f52981 */ /* 0x000124000c1e1100 */
        /* <DEDUP_REMOVED lines=16> */
[----:B------:R0:W4:Y:S01]  /*a2a0*/  @P1 LDG.E.U8 R174, desc[UR44][R2.64] ;  /* 0x0000002c02ae1981 */ /* 0x000122000c1e1100 */
[----:B------:R-:W-:Y:S01]  /*a2b0*/  PRMT R175, RZ, 0x7610, R175 ;  /* 0x00007610ffaf7816 */ /* 0x000fe200000000af */
[----:B0-----:R-:W-:Y:S02]  /*a2c0*/  @P2 IMAD.MOV.U32 R2, RZ, RZ, R116 ;  /* 0x000000ffff022224 */ /* 0x001fe400078e0074 */
[----:B------:R-:W-:-:S05]  /*a2d0*/  @P2 IMAD.MOV.U32 R3, RZ, RZ, R127 ;  /* 0x000000ffff032224 */ /* 0x000fca00078e007f */
[----:B------:R0:W4:Y:S01]  /*a2e0*/  @P2 LDG.E.U8 R239, desc[UR44][R2.64] ;  /* 0x0000002c02ef2981 */ /* 0x000122000c1e1100 */
[----:B------:R-:W-:Y:S02]  /*a2f0*/  ISETP.GT.AND P1, PT, R0, 0x7, PT ;  /* 0x000000070000780c */ /* 0x000fe40003f24270 */
[----:B------:R-:W-:Y:S01]  /*a300*/  PRMT R236, RZ, 0x7610, R236 ;  /* 0x00007610ffec7816 */ /* 0x000fe200000000ec */
[----:B0-----:R-:W-:Y:S02]  /*a310*/  @P2 IMAD.MOV.U32 R2, RZ, RZ, R118 ;  /* 0x000000ffff022224 */ /* 0x001fe400078e0076 */
[----:B------:R-:W-:-:S05]  /*a320*/  @P2 IMAD.MOV.U32 R3, RZ, RZ, R129 ;  /* 0x000000ffff032224 */ /* 0x000fca00078e0081 */
[----:B------:R0:W4:Y:S01]  /*a330*/  @P2 LDG.E.U8 R175, desc[UR44][R2.64] ;  /* 0x0000002c02af2981 */ /* 0x000122000c1e1100 */
[----:B------:R-:W-:Y:S02]  /*a340*/  PRMT R104, RZ, 0x7610, R104 ;  /* 0x00007610ff687816 */ /* 0x000fe40000000068 */
        /* <DEDUP_REMOVED lines=8> */
[----:B-1----:R-:W-:Y:S02]  /*a3d0*/  PRMT R16, RZ, 0x7610, R16 ;  /* 0x00007610ff107816 */ /* 0x002fe40000000010 */
        /* <DEDUP_REMOVED lines=27> */
[----:B------:R-:W-:Y:S02]  /*a590*/  PRMT R223, RZ, 0x7610, R223 ;  /* 0x00007610ffdf7816 */ /* 0x000fe400000000df */
[----:B------:R-:W-:Y:S02]  /*a5a0*/  PRMT R244, RZ, 0x7610, R244 ;  /* 0x00007610fff47816 */ /* 0x000fe400000000f4 */
[----:B------:R-:W-:Y:S01]  /*a5b0*/  ISETP.GT.AND P0, PT, R0, 0xc, PT ;  /* 0x0000000c0000780c */ /* 0x000fe20003f04270 */
[----:B0-----:R-:W-:Y:S02]  /*a5c0*/  @P1 IMAD.MOV.U32 R2, RZ, RZ, R136 ;  /* 0x000000ffff021224 */ /* 0x001fe400078e0088 */
[----:B------:R-:W-:-:S05]  /*a5d0*/  @P1 IMAD.MOV.U32 R3, RZ, RZ, R147 ;  /* 0x000000ffff031224 */ /* 0x000fca00078e0093 */
[----:B------:R0:W4:Y:S02]  /*a5e0*/  @P1 LDG.E.U8 R226, desc[UR44][R2.64] ;  /* 0x0000002c02e21981 */ /* 0x000124000c1e1100 */
[----:B0-----:R-:W-:Y:S02]  /*a5f0*/  @P1 IMAD.MOV.U32 R2, RZ, RZ, R138 ;  /* 0x000000ffff021224 */ /* 0x001fe400078e008a */
[----:B------:R-:W-:-:S05]  /*a600*/  @P1 IMAD.MOV.U32 R3, RZ, RZ, R149 ;  /* 0x000000ffff031224 */ /* 0x000fca00078e0095 */
[----:B------:R0:W4:Y:S01]  /*a610*/  @P1 LDG.E.U8 R247, desc[UR44][R2.64] ;  /* 0x0000002c02f71981 */ /* 0x000122000c1e1100 */
[----:B------:R-:W-:Y:S02]  /*a620*/  PRMT R220, RZ, 0x7610, R220 ;  /* 0x00007610ffdc7816 */ /* 0x000fe400000000dc */
[----:B------:R-:W-:Y:S02]  /*a630*/  PRMT R241, RZ, 0x7610, R241 ;  /* 0x00007610fff17816 */ /* 0x000fe400000000f1 */
[----:B------:R-:W-:Y:S01]  /*a640*/  ISETP.GT.AND P1, PT, R0, 0xd, PT ;  /* 0x0000000d0000780c */ /* 0x000fe20003f24270 */
[----:B0-----:R-:W-:Y:S02]  /*a650*/  @P2 IMAD.MOV.U32 R2, RZ, RZ, R140 ;  /* 0x000000ffff022224 */ /* 0x001fe400078e008c */
[----:B------:R-:W-:-:S05]  /*a660*/  @P2 IMAD.MOV.U32 R3, RZ, RZ, R151 ;  /* 0x000000ffff032224 */ /* 0x000fca00078e0097 */
[----:B------:R0:W4:Y:S02]  /*a670*/  @P2 LDG.E.U8 R223, desc[UR44][R2.64] ;  /* 0x0000002c02df2981 */ /* 0x000124000c1e1100 */
[----:B0-----:R-:W-:Y:S02]  /*a680*/  @P2 IMAD.MOV.U32 R2, RZ, RZ, R142 ;  /* 0x000000ffff022224 */ /* 0x001fe400078e008e */
[----:B--2---:R-:W-:Y:S01]  /*a690*/  @P2 IMAD.MOV.U32 R3, RZ, RZ, R17 ;  /* 0x000000ffff032224 */ /* 0x004fe200078e0011 */
[----:B------:R-:W-:Y:S01]  /*a6a0*/  PRMT R21, RZ, 0x7610, R21 ;  /* 0x00007610ff157816 */ /* 0x000fe20000000015 */
[----:B------:R-:W2:Y:S04]  /*a6b0*/  LDL R17, [R1+0x624] ;  /* 0x0006240001117983 */ /* 0x000ea80000100800 */
[----:B------:R0:W4:Y:S04]  /*a6c0*/  @P2 LDG.E.U8 R244, desc[UR44][R2.64] ;  /* 0x0000002c02f42981 */ /* 0x000128000c1e1100 */
[----:B------:R-:W3:Y:S01]  /*a6d0*/  LDL R3, [R1+0x640] ;  /* 0x0006400001037983 */ /* 0x000ee20000100800 */
[----:B0-----:R-:W-:-:S05]  /*a6e0*/  @P0 IMAD.MOV.U32 R2, RZ, RZ, R144 ;  /* 0x000000ffff020224 */ /* 0x001fca00078e0090 */
[----:B---3--:R0:W3:Y:S04]  /*a6f0*/  @P0 LDG.E.U8 R220, desc[UR44][R2.64] ;  /* 0x0000002c02dc0981 */ /* 0x0080e8000c1e1100 */
[----:B------:R-:W2:Y:S01]  /*a700*/  LDL R3, [R1+0x638] ;  /* 0x0006380001037983 */ /* 0x000ea20000100800 */
[----:B0-----:R-:W-:Y:S01]  /*a710*/  @P0 IMAD.MOV.U32 R2, RZ, RZ, R146 ;  /* 0x000000ffff020224 */ /* 0x001fe200078e0092 */
[----:B------:R-:W-:Y:S02]  /*a720*/  PRMT R238, RZ, 0x7610, R238 ;  /* 0x00007610ffee7816 */ /* 0x000fe400000000ee */
[----:B------:R-:W-:Y:S02]  /*a730*/  ISETP.GT.AND P2, PT, R0, 0xe, PT ;  /* 0x0000000e0000780c */ /* 0x000fe40003f44270 */
[----:B--2---:R0:W2:Y:S04]  /*a740*/  @P0 LDG.E.U8 R241, desc[UR44][R2.64] ;  /* 0x0000002c02f10981 */ /* 0x0040a8000c1e1100 */
[----:B------:R-:W4:Y:S01]  /*a750*/  LDL R3, [R1+0x630] ;  /* 0x0006300001037983 */ /* 0x000f220000100800 */
[----:B0-----:R-:W-:-:S05]  /*a760*/  @P1 IMAD.MOV.U32 R2, RZ, RZ, R148 ;  /* 0x000000ffff021224 */ /* 0x001fca00078e0094 */
[----:B----4-:R0:W4:Y:S04]  /*a770*/  @P1 LDG.E.U8 R21, desc[UR44][R2.64] ;  /* 0x0000002c02151981 */ /* 0x010128000c1e1100 */
[----:B------:R-:W3:Y:S01]  /*a780*/  LDL R3, [R1+0x628] ;  /* 0x0006280001037983 */ /* 0x000ee20000100800 */
[----:B0-----:R-:W-:Y:S01]  /*a790*/  @P1 IMAD.MOV.U32 R2, RZ, RZ, R150 ;  /* 0x000000ffff021224 */ /* 0x001fe200078e0096 */
[----:B------:R-:W-:Y:S02]  /*a7a0*/  PRMT R7, RZ, 0x7610, R7 ;  /* 0x00007610ff077816 */ /* 0x000fe40000000007 */
[----:B------:R-:W-:Y:S02]  /*a7b0*/  PRMT R235, RZ, 0x7610, R235 ;  /* 0x00007610ffeb7816 */ /* 0x000fe400000000eb */
[----:B------:R-:W-:Y:S01]  /*a7c0*/  ISETP.GT.AND P0, PT, R0, 0xf, PT ;  /* 0x0000000f0000780c */ /* 0x000fe20003f04270 */
[----:B---3--:R0:W3:Y:S04]  /*a7d0*/  @P1 LDG.E.U8 R238, desc[UR44][R2.64] ;  /* 0x0000002c02ee1981 */ /* 0x0080e8000c1e1100 */
[----:B------:R-:W2:Y:S01]  /*a7e0*/  LDL R3, [R1+0x620] ;  /* 0x0006200001037983 */ /* 0x000ea20000100800 */
[----:B0-----:R-:W-:Y:S01]  /*a7f0*/  @P2 IMAD.MOV.U32 R2, RZ, RZ, R17 ;  /* 0x000000ffff022224 */ /* 0x001fe200078e0011 */
[----:B------:R-:W-:-:S02]  /*a800*/  PRMT R6, RZ, 0x7610, R6 ;  /* 0x00007610ff067816 */ /* 0x000fc40000000006 */
[----:B------:R-:W-:Y:S01]  /*a810*/  PRMT R231, RZ, 0x7610, R231 ;  /* 0x00007610ffe77816 */ /* 0x000fe200000000e7 */
[----:B------:R-:W4:Y:S01]  /*a820*/  LDL R17, [R1+0x5fc] ;  /* 0x0005fc0001117983 */ /* 0x000f220000100800 */
[----:B------:R-:W-:-:S03]  /*a830*/  ISETP.GT.AND P1, PT, R0, 0x10, PT ;  /* 0x000000100000780c */ /* 0x000fc60003f24270 */
[----:B--2---:R0:W2:Y:S04]  /*a840*/  @P2 LDG.E.U8 R7, desc[UR44][R2.64] ;  /* 0x0000002c02072981 */ /* 0x0040a8000c1e1100 */
[----:B------:R-:W0:Y:S04]  /*a850*/  LDL R2, [R1+0x618] ;  /* 0x0006180001027983 */ /* 0x000e280000100800 */
[----:B------:R-:W0:Y:S02]  /*a860*/  LDL R3, [R1+0x61c] ;  /* 0x00061c0001037983 */ /* 0x000e240000100800 */
[----:B0-----:R-:W-:-:S04]  /*a870*/  @P2 LOP3.LUT R3, R3, R2, RZ, 0x3c, !PT ;  /* 0x0000000203032212 */ /* 0x001fc800078e3cff */
[----:B------:R-:W-:-:S04]  /*a880*/  @P2 LOP3.LUT R2, R3, R2, RZ, 0x3c, !PT ;  /* 0x0000000203022212 */ /* 0x000fc800078e3cff */
[----:B------:R-:W-:-:S05]  /*a890*/  @P2 LOP3.LUT R3, R3, R2, RZ, 0x3c, !PT ;  /* 0x0000000203032212 */ /* 0x000fca00078e3cff */
[----:B------:R0:W3:Y:S04]  /*a8a0*/  @P2 LDG.E.U8 R235, desc[UR44][R2.64] ;  /* 0x0000002c02eb2981 */ /* 0x0000e8000c1e1100 */
        /* <DEDUP_REMOVED lines=13> */
[----:B------:R-:W0:Y:S01]  /*a980*/  LDL R3, [R1+0x604] ;  /* 0x0006040001037983 */ /* 0x000e220000100800 */
[----:B------:R-:W-:Y:S02]  /*a990*/  PRMT R234, RZ, 0x7610, R234 ;  /* 0x00007610ffea7816 */ /* 0x000fe400000000ea */
[----:B0-----:R-:W-:-:S04]  /*a9a0*/  @P1 LOP3.LUT R3, R3, R2, RZ, 0x3c, !PT ;  /* 0x0000000203031212 */ /* 0x001fc800078e3cff */
[----:B------:R-:W-:-:S04]  /*a9b0*/  @P1 LOP3.LUT R2, R3, R2, RZ, 0x3c, !PT ;  /* 0x0000000203021212 */ /* 0x000fc800078e3cff */
[----:B------:R-:W-:-:S05]  /*a9c0*/  @P1 LOP3.LUT R3, R3, R2, RZ, 0x3c, !PT ;  /* 0x0000000203031212 */ /* 0x000fca00078e3cff */
[----:B------:R4:W3:Y:S04]  /*a9d0*/  @P1 LDG.E.U8 R234, desc[UR44][R2.64] ;  /* 0x0000002c02ea1981 */ /* 0x0008e8000c1e1100 */
[----:B------:R-:W2:Y:S01]  /*a9e0*/  LDL R3, [R1+0x5f8] ;  /* 0x0005f80001037983 */ /* 0x000ea20000100800 */
[----:B------:R-:W-:Y:S01]  /*a9f0*/  PRMT R166, RZ, 0x7610, R166 ;  /* 0x00007610ffa67816 */ /* 0x000fe200000000a6 */
[----:B----4-:R-:W-:Y:S01]  /*aa00*/  @P1 IMAD.MOV.U32 R2, RZ, RZ, R17 ;  /* 0x000000ffff021224 */ /* 0x010fe200078e0011 */
[----:B------:R-:W-:Y:S01]  /*aa10*/  ISETP.GT.AND P2, PT, R0, 0x11, PT ;  /* 0x000000110000780c */ /* 0x000fe20003f44270 */
[----:B------:R-:W4:Y:S04]  /*aa20*/  LDL R17, [R1+0x5d4] ;  /* 0x0005d40001117983 */ /* 0x000f280000100800 */
[----:B--2---:R0:W2:Y:S04]  /*aa30*/  @P1 LDG.E.U8 R166, desc[UR44][R2.64] ;  /* 0x0000002c02a61981 */ /* 0x0040a8000c1e1100 */
[----:B------:R-:W0:Y:S04]  /*aa40*/  LDL R2, [R1+0x5f0] ;  /* 0x0005f00001027983 */ /* 0x000e280000100800 */
[----:B------:R-:W0:Y:S01]  /*aa50*/  LDL R3, [R1+0x5f4] ;  /* 0x0005f40001037983 */ /* 0x000e220000100800 */
[----:B------:R-:W-:-:S02]  /*aa60*/  PRMT R230, RZ, 0x7610, R230 ;  /* 0x00007610ffe67816 */ /* 0x000fc400000000e6 */
[----:B0-----:R-:W-:-:S04]  /*aa70*/  @P2 LOP3.LUT R3, R3, R2, RZ, 0x3c, !PT ;  /* 0x0000000203032212 */ /* 0x001fc800078e3cff */
[----:B------:R-:W-:-:S04]  /*aa80*/  @P2 LOP3.LUT R2, R3, R2, RZ, 0x3c, !PT ;  /* 0x0000000203022212 */ /* 0x000fc800078e3cff */
[----:B------:R-:W-:-:S05]  /*aa90*/  @P2 LOP3.LUT R3, R3, R2, RZ, 0x3c, !PT ;  /* 0x0000000203032212 */ /* 0x000fca00078e3cff */
[----:B------:R0:W2:Y:S04]  /*aaa0*/  @P2 LDG.E.U8 R230, desc[UR44][R2.64] ;  /* 0x0000002c02e62981 */ /* 0x0000a8000c1e1100 */
[----:B------:R-:W0:Y:S04]  /*aab0*/  LDL R2, [R1+0x5e8] ;  /* 0x0005e80001027983 */ /* 0x000e280000100800 */
[----:B------:R-:W0:Y:S01]  /*aac0*/  LDL R3, [R1+0x5ec] ;  /* 0x0005ec0001037983 */ /* 0x000e220000100800 */
[----:B------:R-:W-:Y:S02]  /*aad0*/  PRMT R167, RZ, 0x7610, R167 ;  /* 0x00007610ffa77816 */ /* 0x000fe400000000a7 */
[----:B0-----:R-:W-:-:S04]  /*aae0*/  @P2 LOP3.LUT R3, R3, R2, RZ, 0x3c, !PT ;  /* 0x0000000203032212 */ /* 0x001fc800078e3cff */
[----:B------:R-:W-:-:S04]  /*aaf0*/  @P2 LOP3.LUT R2, R3, R2, RZ, 0x3c, !PT ;  /* 0x0000000203022212 */ /* 0x000fc800078e3cff */
[----:B------:R-:W-:-:S05]  /*ab00*/  @P2 LOP3.LUT R3, R3, R2, RZ, 0x3c, !PT ;  /* 0x0000000203032212 */ /* 0x000fca00078e3cff */
[----:B------:R0:W2:Y:S04]  /*ab10*/  @P2 LDG.E.U8 R167, desc[UR44][R2.64] ;  /* 0x0000002c02a72981 */ /* 0x0000a8000c1e1100 */
[----:B------:R-:W0:Y:S04]  /*ab20*/  LDL R2, [R1+0x5e0] ;  /* 0x0005e00001027983 */ /* 0x000e280000100800 */
[----:B------:R-:W0:Y:S01]  /*ab30*/  LDL R3, [R1+0x5e4] ;  /* 0x0005e40001037983 */ /* 0x000e220000100800 */
[----:B------:R-:W-:Y:S02]  /*ab40*/  ISETP.GT.AND P0, PT, R0, 0x12, PT ;  /* 0x000000120000780c */ /* 0x000fe40003f04270 */
[----:B------:R-:W-:-:S11]  /*ab50*/  PRMT R228, RZ, 0x7610, R228 ;  /* 0x00007610ffe47816 */ /* 0x000fd600000000e4 */
[----:B0-----:R-:W-:-:S04]  /*ab60*/  @P0 LOP3.LUT R3, R3, R2, RZ, 0x3c, !PT ;  /* 0x0000000203030212 */ /* 0x001fc800078e3cff */
[----:B------:R-:W-:-:S04]  /*ab70*/  @P0 LOP3.LUT R2, R3, R2, RZ, 0x3c, !PT ;  /* 0x0000000203020212 */ /* 0x000fc800078e3cff */
[----:B------:R-:W-:-:S05]  /*ab80*/  @P0 LOP3.LUT R3, R3, R2, RZ, 0x3c, !PT ;  /* 0x0000000203030212 */ /* 0x000fca00078e3cff */
[----:B------:R0:W2:Y:S04]  /*ab90*/  @P0 LDG.E.U8 R228, desc[UR44][R2.64] ;  /* 0x0000002c02e40981 */ /* 0x0000a8000c1e1100 */
[----:B------:R-:W0:Y:S04]  /*aba0*/  LDL R2, [R1+0x5d8] ;  /* 0x0005d80001027983 */ /* 0x000e280000100800 */
[----:B------:R-:W0:Y:S01]  /*abb0*/  LDL R3, [R1+0x5dc] ;  /* 0x0005dc0001037983 */ /* 0x000e220000100800 */
[----:B------:R-:W-:Y:S02]  /*abc0*/  PRMT R168, RZ, 0x7610, R168 ;  /* 0x00007610ffa87816 */ /* 0x000fe400000000a8 */
[----:B------:R-:W-:-:S02]  /*abd0*/  ISETP.GT.AND P1, PT, R0, 0x13, PT ;  /* 0x000000130000780c */ /* 0x000fc40003f24270 */
[----:B0-----:R-:W-:-:S04]  /*abe0*/  @P0 LOP3.LUT R3, R3, R2, RZ, 0x3c, !PT ;  /* 0x0000000203030212 */ /* 0x001fc800078e3cff */
[----:B------:R-:W-:-:S04]  /*abf0*/  @P0 LOP3.LUT R2, R3, R2, RZ, 0x3c, !PT ;  /* 0x0000000203020212 */ /* 0x000fc800078e3cff */
[----:B------:R-:W-:-:S05]  /*ac00*/  @P0 LOP3.LUT R3, R3, R2, RZ, 0x3c, !PT ;  /* 0x0000000203030212 */ /* 0x000fca00078e3cff */
[----:B------:R4:W2:Y:S04]  /*ac10*/  @P0 LDG.E.U8 R168, desc[UR44][R2.64] ;  /* 0x0000002c02a80981 */ /* 0x0008a8000c1e1100 */
[----:B------:R-:W3:Y:S01]  /*ac20*/  LDL R3, [R1+0x5d0] ;  /* 0x0005d00001037983 */ /* 0x000ee20000100800 */
[----:B------:R-:W-:Y:S01]  /*ac30*/  PRMT R225, RZ, 0x7610, R225 ;  /* 0x00007610ffe17816 */ /* 0x000fe200000000e1 */
[----:B----4-:R-:W-:Y:S01]  /*ac40*/  @P1 IMAD.MOV.U32 R2, RZ, RZ, R17 ;  /* 0x000000ffff021224 */ /* 0x010fe200078e0011 */
[----:B------:R-:W-:Y:S01]  /*ac50*/  PRMT R169, RZ, 0x7610, R169 ;  /* 0x00007610ffa97816 */ /* 0x000fe200000000a9 */
[----:B------:R-:W4:Y:S04]  /*ac60*/  LDL R17, [R1+0x5ac] ;  /* 0x0005ac0001117983 */ /* 0x000f280000100800 */
[----:B---3--:R0:W3:Y:S04]  /*ac70*/  @P1 LDG.E.U8 R225, desc[UR44][R2.64] ;  /* 0x0000002c02e11981 */ /* 0x0080e8000c1e1100 */
        /* <DEDUP_REMOVED lines=8> */
[----:B------:R-:W-:Y:S02]  /*ad00*/  ISETP.GT.AND P2, PT, R0, 0x14, PT ;  /* 0x000000140000780c */ /* 0x000fe40003f44270 */
[----:B------:R-:W-:-:S11]  /*ad10*/  PRMT R222, RZ, 0x7610, R222 ;  /* 0x00007610ffde7816 */ /* 0x000fd600000000de */
        /* <DEDUP_REMOVED lines=67> */
[----:B------:R-:W0:Y:S01]  /*b150*/  LDL R3, [R1+0x574] ;  /* 0x0005740001037983 */ /* 0x000e220000100800 */
[----:B------:R-:W-:Y:S02]  /*b160*/  ISETP.GT.AND P1, PT, R0, 0x19, PT ;  /* 0x000000190000780c */ /* 0x000fe40003f24270 */
[----:B------:R-:W-:Y:S01]  /*b170*/  PRMT R14, RZ, 0x7610, R14 ;  /* 0x00007610ff0e7816 */ /* 0x000fe2000000000e */
[----:B------:R1:W-:Y:S10]  /*b180*/  STL [R1+0x840], R25 ;  /* 0x0008401901007387 */ /* 0x0003f40000100800 */
[----:B0-----:R-:W-:-:S02]  /*b190*/  @P1 IMAD.MOV.U32 R2, RZ, RZ, R3 ;  /* 0x000000ffff021224 */ /* 0x001fc400078e0003 */
[----:B------:R-:W-:Y:S02]  /*b1a0*/  @P1 IMAD.MOV.U32 R3, RZ, RZ, R25 ;  /* 0x000000ffff031224 */ /* 0x000fe400078e0019 */
[----:B-1----:R-:W2:Y:S04]  /*b1b0*/  LDL.LU R25, [R1+0x55c] ;  /* 0x00055c0001197983 */ /* 0x002ea80000300800 */
[----:B------:R0:W3:Y:S04]  /*b1c0*/  @P1 LDG.E.U8 R14, desc[UR44][R2.64] ;  /* 0x0000002c020e1981 */ /* 0x0000e8000c1e1100 */
[----:B------:R-:W0:Y:S04]  /*b1d0*/  LDL R3, [R1+0x56c] ;  /* 0x00056c0001037983 */ /* 0x000e280000100800 */
[----:B------:R1:W-:Y:S01]  /*b1e0*/  STL [R1+0x83c], R27 ;  /* 0x00083c1b01007387 */ /* 0x0003e20000100800 */
[----:B------:R-:W-:-:S02]  /*b1f0*/  ISETP.GT.AND P2, PT, R0, 0x1a, PT ;  /* 0x0000001a0000780c */ /* 0x000fc40003f44270 */
[----:B------:R-:W-:Y:S02]  /*b200*/  PRMT R237, RZ, 0x7610, R237 ;  /* 0x00007610ffed7816 */ /* 0x000fe400000000ed */
[----:B------:R-:W-:Y:S02]  /*b210*/  ISETP.GT.AND P0, PT, R0, 0x1b, PT ;  /* 0x0000001b0000780c */ /* 0x000fe40003f04270 */
[----:B------:R-:W-:Y:S01]  /*b220*/  PRMT R13, RZ, 0x7610, R13 ;  /* 0x00007610ff0d7816 */ /* 0x000fe2000000000d */
[----:B0-----:R-:W-:Y:S02]  /*b230*/  @P1 IMAD.MOV.U32 R2, RZ, RZ, R3 ;  /* 0x000000ffff021224 */ /* 0x001fe400078e0003 */
[----:B------:R-:W-:Y:S02]  /*b240*/  @P1 IMAD.MOV.U32 R3, RZ, RZ, R27 ;  /* 0x000000ffff031224 */ /* 0x000fe400078e001b */
[----:B-1----:R-:W3:Y:S04]  /*b250*/  LDL.LU R27, [R1+0x554] ;  /* 0x00055400011b7983 */ /* 0x002ee80000300800 */
[----:B------:R4:W3:Y:S01]  /*b260*/  @P1 LDG.E.U8 R237, desc[UR44][R2.64] ;  /* 0x0000002c02ed1981 */ /* 0x0008e2000c1e1100 */
[----:B------:R-:W-:Y:S01]  /*b270*/  PRMT R233, RZ, 0x7610, R233 ;  /* 0x00007610ffe97816 */ /* 0x000fe200000000e9 */
[----:B----4-:R-:W-:-:S02]  /*b280*/  @P2 IMAD.MOV.U32 R2, RZ, RZ, R17 ;  /* 0x000000ffff022224 */ /* 0x010fc400078e0011 */
[----:B------:R-:W-:Y:S01]  /*b290*/  @P2 IMAD.MOV.U32 R3, RZ, RZ, R29 ;  /* 0x000000ffff032224 */ /* 0x000fe200078e001d */
[----:B------:R-:W-:Y:S01]  /*b2a0*/  ISETP.GT.AND P1, PT, R0, 0x1c, PT ;  /* 0x0000001c0000780c */ /* 0x000fe20003f24270 */
[----:B------:R-:W4:Y:S04]  /*b2b0*/  LDL R17, [R1+0x468] ;  /* 0x0004680001117983 */ /* 0x000f280000100800 */
[----:B------:R2:W4:Y:S01]  /*b2c0*/  @P2 LDG.E.U8 R13, desc[UR44][R2.64] ;  /* 0x0000002c020d2981 */ /* 0x000522000c1e1100 */
[----:B------:R-:W-:Y:S01]  /*b2d0*/  PRMT R12, RZ, 0x7610, R12 ;  /* 0x00007610ff0c7816 */ /* 0x000fe2000000000c */
[----:B--2---:R-:W-:Y:S02]  /*b2e0*/  @P2 IMAD.MOV.U32 R2, RZ, RZ, R25 ;  /* 0x000000ffff022224 */ /* 0x004fe400078e0019 */
[----:B------:R-:W-:-:S05]  /*b2f0*/  @P2 IMAD.MOV.U32 R3, RZ, RZ, R31 ;  /* 0x000000ffff032224 */ /* 0x000fca00078e001f */
[----:B------:R0:W2:Y:S01]  /*b300*/  @P2 LDG.E.U8 R233, desc[UR44][R2.64] ;  /* 0x0000002c02e92981 */ /* 0x0000a2000c1e1100 */
[----:B------:R-:W-:Y:S01]  /*b310*/  PRMT R229, RZ, 0x7610, R229 ;  /* 0x00007610ffe57816 */ /* 0x000fe200000000e5 */
[----:B0-----:R-:W-:Y:S01]  /*b320*/  @P0 IMAD.MOV.U32 R3, RZ, RZ, R33 ;  /* 0x000000ffff030224 */ /* 0x001fe200078e0021 */
[----:B------:R-:W-:Y:S02]  /*b330*/  ISETP.GT.AND P2, PT, R0, 0x1d, PT ;  /* 0x0000001d0000780c */ /* 0x000fe40003f44270 */
[----:B------:R-:W-:Y:S02]  /*b340*/  PRMT R11, RZ, 0x7610, R11 ;  /* 0x00007610ff0b7816 */ /* 0x000fe4000000000b */
[----:B------:R-:W-:Y:S02]  /*b350*/  PRMT R227, RZ, 0x7610, R227 ;  /* 0x00007610ffe37816 */ /* 0x000fe400000000e3 */
[----:B------:R-:W-:Y:S02]  /*b360*/  PRMT R10, RZ, 0x7610, R10 ;  /* 0x00007610ff0a7816 */ /* 0x000fe4000000000a */
[----:B------:R-:W-:-:S02]  /*b370*/  PRMT R224, RZ, 0x7610, R224 ;  /* 0x00007610ffe07816 */ /* 0x000fc400000000e0 */
[----:B------:R-:W-:Y:S02]  /*b380*/  PRMT R9, RZ, 0x7610, R9 ;  /* 0x00007610ff097816 */ /* 0x000fe40000000009 */
[----:B------:R-:W-:Y:S02]  /*b390*/  PRMT R221, RZ, 0x7610, R221 ;  /* 0x00007610ffdd7816 */ /* 0x000fe400000000dd */
        /* <DEDUP_REMOVED lines=19> */
[----:B------:R-:W-:Y:S01]  /*b4d0*/  PRMT R101, RZ, 0x7610, R101 ;  /* 0x00007610ff657816 */ /* 0x000fe20000000065 */
[----:B---3--:R-:W-:-:S05]  /*b4e0*/  @P0 IMAD.MOV.U32 R2, RZ, RZ, R27 ;  /* 0x000000ffff020224 */ /* 0x008fca00078e001b */
[----:B------:R0:W3:Y:S02]  /*b4f0*/  @P0 LDG.E.U8 R12, desc[UR44][R2.64] ;  /* 0x0000002c020c0981 */ /* 0x0000e4000c1e1100 */
[----:B0-----:R-:W-:Y:S02]  /*b500*/  @P0 IMAD.MOV.U32 R2, RZ, RZ, R24 ;  /* 0x000000ffff020224 */ /* 0x001fe400078e0018 */
[----:B------:R-:W-:-:S05]  /*b510*/  @P0 IMAD.MOV.U32 R3, RZ, RZ, R35 ;  /* 0x000000ffff030224 */ /* 0x000fca00078e0023 */
[----:B------:R0:W2:Y:S02]  /*b520*/  @P0 LDG.E.U8 R229, desc[UR44][R2.64] ;  /* 0x0000002c02e50981 */ /* 0x0000a4000c1e1100 */
[----:B0-----:R-:W-:Y:S02]  /*b530*/  @P1 IMAD.MOV.U32 R2, RZ, RZ, R26 ;  /* 0x000000ffff021224 */ /* 0x001fe400078e001a */
[----:B------:R-:W-:-:S05]  /*b540*/  @P1 IMAD.MOV.U32 R3, RZ, RZ, R37 ;  /* 0x000000ffff031224 */ /* 0x000fca00078e0025 */
[----:B------:R0:W2:Y:S01]  /*b550*/  @P1 LDG.E.U8 R11, desc[UR44][R2.64] ;  /* 0x0000002c020b1981 */ /* 0x0000a2000c1e1100 */
[----:B------:R-:W-:Y:S01]  /*b560*/  ISETP.GT.AND P0, PT, R0, 0x1e, PT ;  /* 0x0000001e0000780c */ /* 0x000fe20003f04270 */
        /* <DEDUP_REMOVED lines=84> */
[----:B------:R0:W2:Y:S04]  /*bab0*/  @P0 LDG.E.U8 R101, desc[UR44][R2.64] ;  /* 0x0000002c02650981 */ /* 0x0000a8000c1e1100 */
[----:B------:R-:W4:Y:S01]  /*bac0*/  LDL R3, [R1+0x470] ;  /* 0x0004700001037983 */ /* 0x000f220000100800 */
[----:B------:R-:W-:Y:S02]  /*bad0*/  ISETP.GT.AND P1, PT, R0, 0x29, PT ;  /* 0x000000290000780c */ /* 0x000fe40003f24270 */
[----:B------:R-:W-:Y:S02]  /*bae0*/  PRMT R88, RZ, 0x7610, R88 ;  /* 0x00007610ff587816 */ /* 0x000fe40000000058 */
[----:B------:R-:W-:-:S09]  /*baf0*/  PRMT R102, RZ, 0x7610, R102 ;  /* 0x00007610ff667816 */ /* 0x000fd20000000066 */
[----:B0-----:R-:W-:-:S05]  /*bb00*/  @P1 IMAD.MOV.U32 R2, RZ, RZ, R78 ;  /* 0x000000ffff021224 */ /* 0x001fca00078e004e */
[----:B----4-:R0:W4:Y:S02]  /*bb10*/  @P1 LDG.E.U8 R88, desc[UR44][R2.64] ;  /* 0x0000002c02581981 */ /* 0x010124000c1e1100 */
[----:B0-----:R-:W-:Y:S02]  /*bb20*/  @P1 IMAD.MOV.U32 R2, RZ, RZ, R80 ;  /* 0x000000ffff021224 */ /* 0x001fe400078e0050 */
[----:B------:R-:W-:Y:S01]  /*bb30*/  @P1 IMAD.MOV.U32 R3, RZ, RZ, R17 ;  /* 0x000000ffff031224 */ /* 0x000fe200078e0011 */
[----:B------:R-:W-:Y:S01]  /*bb40*/  ISETP.GT.AND P0, PT, R0, 0x2a, PT ;  /* 0x0000002a0000780c */ /* 0x000fe20003f04270 */
[----:B------:R-:W3:Y:S04]  /*bb50*/  LDL R17, [R1+0x444] ;  /* 0x0004440001117983 */ /* 0x000ee80000100800 */
[----:B------:R0:W4:Y:S04]  /*bb60*/  @P1 LDG.E.U8 R102, desc[UR44][R2.64] ;  /* 0x0000002c02661981 */ /* 0x000128000c1e1100 */
[----:B------:R-:W2:Y:S01]  /*bb70*/  LDL R3, [R1+0x460] ;  /* 0x0004600001037983 */ /* 0x000ea20000100800 */
[----:B------:R-:W-:-:S03]  /*bb80*/  PRMT R89, RZ, 0x7610, R89 ;  /* 0x00007610ff597816 */ /* 0x000fc60000000059 */
[----:B0-----:R-:W-:Y:S01]  /*bb90*/  @P0 IMAD.MOV.U32 R2, RZ, RZ, R82 ;  /* 0x000000ffff020224 */ /* 0x001fe200078e0052 */
[----:B------:R-:W-:-:S04]  /*bba0*/  PRMT R103, RZ, 0x7610, R103 ;  /* 0x00007610ff677816 */ /* 0x000fc80000000067 */
[----:B--2---:R0:W2:Y:S04]  /*bbb0*/  @P0 LDG.E.U8 R89, desc[UR44][R2.64] ;  /* 0x0000002c02590981 */ /* 0x0040a8000c1e1100 */
[----:B------:R-:W3:Y:S01]  /*bbc0*/  LDL R3, [R1+0x458] ;  /* 0x0004580001037983 */ /* 0x000ee20000100800 */
[----:B0-----:R-:W-:Y:S01]  /*bbd0*/  @P0 IMAD.MOV.U32 R2, RZ, RZ, R84 ;  /* 0x000000ffff020224 */ /* 0x001fe200078e0054 */
[----:B------:R-:W-:Y:S02]  /*bbe0*/  ISETP.GT.AND P1, PT, R0, 0x2b, PT ;  /* 0x0000002b0000780c */ /* 0x000fe40003f24270 */
[----:B------:R-:W-:Y:S02]  /*bbf0*/  PRMT R90, RZ, 0x7610, R90 ;  /* 0x00007610ff5a7816 */ /* 0x000fe4000000005a */
[----:B---3--:R0:W3:Y:S04]  /*bc00*/  @P0 LDG.E.U8 R103, desc[UR44][R2.64] ;  /* 0x0000002c02670981 */ /* 0x0080e8000c1e1100 */
[----:B------:R-:W4:Y:S05]  /*bc10*/  LDL R3, [R1+0x450] ;  /* 0x0004500001037983 */ /* 0x000f2a0000100800 */
[----:B0-----:R-:W-:-:S05]  /*bc20*/  @P1 IMAD.MOV.U32 R2, RZ, RZ, R86 ;  /* 0x000000ffff021224 */ /* 0x001fca00078e0056 */
[----:B----4-:R0:W4:Y:S04]  /*bc30*/  @P1 LDG.E.U8 R90, desc[UR44][R2.64] ;  /* 0x0000002c025a1981 */ /* 0x010128000c1e1100 */
[----:B------:R-:W0:Y:S04]  /*bc40*/  LDL R2, [R1+0x448] ;  /* 0x0004480001027983 */ /* 0x000e280000100800 */
[----:B------:R-:W0:Y:S01]  /*bc50*/  LDL R3, [R1+0x44c] ;  /* 0x00044c0001037983 */ /* 0x000e220000100800 */
[----:B------:R-:W-:Y:S02]  /*bc60*/  PRMT R188, RZ, 0x7610, R188 ;  /* 0x00007610ffbc7816 */ /* 0x000fe400000000bc */
[----:B------:R-:W-:-:S02]  /*bc70*/  ISETP.GT.AND P0, PT, R0, 0x2c, PT ;  /* 0x0000002c0000780c */ /* 0x000fc40003f04270 */
[----:B0-----:R-:W-:-:S04]  /*bc80*/  @P1 LOP3.LUT R3, R3, R2, RZ, 0x3c, !PT ;  /* 0x0000000203031212 */ /* 0x001fc800078e3cff */
[----:B------:R-:W-:-:S04]  /*bc90*/  @P1 LOP3.LUT R2, R3, R2, RZ, 0x3c, !PT ;  /* 0x0000000203021212 */ /* 0x000fc800078e3cff */
[----:B------:R-:W-:-:S05]  /*bca0*/  @P1 LOP3.LUT R3, R3, R2, RZ, 0x3c, !PT ;  /* 0x0000000203031212 */ /* 0x000fca00078e3cff */
[----:B------:R0:W3:Y:S04]  /*bcb0*/  @P1 LDG.E.U8 R188, desc[UR44][R2.64] ;  /* 0x0000002c02bc1981 */ /* 0x0000e8000c1e1100 */
[----:B------:R-:W2:Y:S01]  /*bcc0*/  LDL R3, [R1+0x440] ;  /* 0x0004400001037983 */ /* 0x000ea20000100800 */
[----:B------:R-:W-:Y:S01]  /*bcd0*/  PRMT R91, RZ, 0x7610, R91 ;  /* 0x00007610ff5b7816 */ /* 0x000fe2000000005b */
[----:B0-----:R-:W-:Y:S01]  /*bce0*/  @P0 IMAD.MOV.U32 R2, RZ, RZ, R17 ;  /* 0x000000ffff020224 */ /* 0x001fe200078e0011 */
[----:B------:R-:W-:Y:S01]  /*bcf0*/  PRMT R215, RZ, 0x7610, R215 ;  /* 0x00007610ffd77816 */ /* 0x000fe200000000d7 */
[----:B------:R-:W4:Y:S04]  /*bd00*/  LDL R17, [R1+0x41c] ;  /* 0x00041c0001117983 */ /* 0x000f280000100800 */
        /* <DEDUP_REMOVED lines=242> */
[----:B------:R0:W3:Y:S02]  /*cc30*/  @P1 LDG.E.U8 R195, desc[UR44][R2.64] ;  /* 0x0000002c02c31981 */ /* 0x0000e4000c1e1100 */
[----:B0-----:R-:W-:Y:S02]  /*cc40*/  LOP3.LUT R2, R246, 0xffff, RZ, 0xc0, !PT ;  /* 0x0000fffff6027812 */ /* 0x001fe400078ec0ff */
[----:B------:R-:W-:-:S04]  /*cc50*/  LOP3.LUT R3, R248, 0xffff, RZ, 0xc0, !PT ;  /* 0x0000fffff8037812 */ /* 0x000fc800078ec0ff */
[----:B------:R-:W-:Y:S02]  /*cc60*/  PRMT R246, R3, 0x3340, R2 ;  /* 0x0000334003f67816 */ /* 0x000fe40000000002 */
[----:B------:R-:W2:Y:S01]  /*cc70*/  LDL R2, [R1+0x328] ;  /* 0x0003280001027983 */ /* 0x000ea20000100800 */
[----:B------:R-:W-:Y:S01]  /*cc80*/  PRMT R178, RZ, 0x7610, R178 ;  /* 0x00007610ffb27816 */ /* 0x000fe200000000b2 */
[----:B--2---:R-:W-:Y:S02]  /*cc90*/  @P1 IMAD.MOV.U32 R3, RZ, RZ, R2 ;  /* 0x000000ffff031224 */ /* 0x004fe400078e0002 */
[----:B----4-:R-:W-:Y:S01]  /*cca0*/  @P1 IMAD.MOV.U32 R2, RZ, RZ, R17 ;  /* 0x000000ffff021224 */ /* 0x010fe200078e0011 */
[----:B------:R-:W-:Y:S01]  /*ccb0*/  ISETP.GT.AND P0, PT, R0, 0x3e, PT ;  /* 0x0000003e0000780c */ /* 0x000fe20003f04270 */
[----:B------:R-:W2:Y:S04]  /*ccc0*/  LDL R17, [R1+0x314] ;  /* 0x0003140001117983 */ /* 0x000ea80000100800 */
[----:B------:R0:W4:Y:S02]  /*ccd0*/  @P1 LDG.E.U8 R178, desc[UR44][R2.64] ;  /* 0x0000002c02b21981 */ /* 0x000124000c1e1100 */
[----:B0-----:R-:W-:-:S02]  /*cce0*/  LOP3.LUT R3, R245, 0xffff, RZ, 0xc0, !PT ;  /* 0x0000fffff5037812 */ /* 0x001fc400078ec0ff */
[----:B------:R-:W-:-:S04]  /*ccf0*/  LOP3.LUT R2, R243, 0xffff, RZ, 0xc0, !PT ;  /* 0x0000fffff3027812 */ /* 0x000fc800078ec0ff */
[----:B------:R-:W-:Y:S02]  /*cd00*/  PRMT R243, R3, 0x3340, R2 ;  /* 0x0000334003f37816 */ /* 0x000fe40000000002 */
[----:B------:R-:W3:Y:S04]  /*cd10*/  LDL R3, [R1+0x320] ;  /* 0x0003200001037983 */ /* 0x000ee80000100800 */
[----:B------:R-:W3:Y:S01]  /*cd20*/  LDL R2, [R1+0x324] ;  /* 0x0003240001027983 */ /* 0x000ee20000100800 */
[----:B------:R-:W-:-:S06]  /*cd30*/  PRMT R194, RZ, 0x7610, R194 ;  /* 0x00007610ffc27816 */ /* 0x000fcc00000000c2 */
[----:B---3--:R0:W3:Y:S02]  /*cd40*/  @P0 LDG.E.U8 R194, desc[UR44][R2.64] ;  /* 0x0000002c02c20981 */ /* 0x0080e4000c1e1100 */
[----:B0-----:R-:W-:Y:S02]  /*cd50*/  LOP3.LUT R3, R242, 0xffff, RZ, 0xc0, !PT ;  /* 0x0000fffff2037812 */ /* 0x001fe400078ec0ff */
[----:B------:R-:W-:-:S04]  /*cd60*/  LOP3.LUT R2, R239, 0xffff, RZ, 0xc0, !PT ;  /* 0x0000ffffef027812 */ /* 0x000fc800078ec0ff */
[----:B------:R-:W-:Y:S02]  /*cd70*/  PRMT R239, R3, 0x3340, R2 ;  /* 0x0000334003ef7816 */ /* 0x000fe40000000002 */
[----:B------:R-:W2:Y:S04]  /*cd80*/  LDL R3, [R1+0x318] ;  /* 0x0003180001037983 */ /* 0x000ea80000100800 */
[----:B------:R-:W2:Y:S01]  /*cd90*/  LDL R2, [R1+0x31c] ;  /* 0x00031c0001027983 */ /* 0x000ea20000100800 */
[----:B------:R-:W-:-:S06]  /*cda0*/  PRMT R193, RZ, 0x7610, R193 ;  /* 0x00007610ffc17816 */ /* 0x000fcc00000000c1 */
[----:B--2---:R0:W2:Y:S02]  /*cdb0*/  @P0 LDG.E.U8 R193, desc[UR44][R2.64] ;  /* 0x0000002c02c10981 */ /* 0x0040a4000c1e1100 */
[----:B0-----:R-:W-:Y:S02]  /*cdc0*/  LOP3.LUT R2, R232, 0xffff, RZ, 0xc0, !PT ;  /* 0x0000ffffe8027812 */ /* 0x001fe400078ec0ff */
[----:B------:R-:W-:-:S04]  /*cdd0*/  LOP3.LUT R3, R236, 0xffff, RZ, 0xc0, !PT ;  /* 0x0000ffffec037812 */ /* 0x000fc800078ec0ff */
[----:B------:R-:W-:Y:S02]  /*cde0*/  PRMT R232, R3, 0x3340, R2 ;  /* 0x0000334003e87816 */ /* 0x000fe40000000002 */
[----:B------:R-:W4:Y:S01]  /*cdf0*/  LDL R2, [R1+0x310] ;  /* 0x0003100001027983 */ /* 0x000f220000100800 */
[----:B------:R-:W-:Y:S02]  /*ce00*/  ISETP.GT.AND P0, PT, R0, 0x3f, PT ;  /* 0x0000003f0000780c */ /* 0x000fe40003f04270 */
[----:B------:R-:W-:Y:S02]  /*ce10*/  PRMT R192, RZ, 0x7610, R192 ;  /* 0x00007610ffc07816 */ /* 0x000fe400000000c0 */
[----:B------:R-:W-:Y:S02]  /*ce20*/  LOP3.LUT R5, R5, 0xffff, RZ, 0xc0, !PT ;  /* 0x0000ffff05057812 */ /* 0x000fe400078ec0ff */
[----:B------:R-:W-:-:S07]  /*ce30*/  LOP3.LUT R4, R4, 0xffff, RZ, 0xc0, !PT ;  /* 0x0000ffff04047812 */ /* 0x000fce00078ec0ff */
[----:B----4-:R-:W-:Y:S02]  /*ce40*/  @P0 IMAD.MOV.U32 R3, RZ, RZ, R2 ;  /* 0x000000ffff030224 */ /* 0x010fe400078e0002 */
[----:B------:R-:W-:Y:S02]  /*ce50*/  @P0 IMAD.MOV.U32 R2, RZ, RZ, R17 ;  /* 0x000000ffff020224 */ /* 0x000fe400078e0011 */
[----:B------:R-:W4:Y:S04]  /*ce60*/  LDL R17, [R1+0x6f8] ;  /* 0x0006f80001117983 */ /* 0x000f280000100800 */
[----:B------:R0:W2:Y:S02]  /*ce70*/  @P0 LDG.E.U8 R192, desc[UR44][R2.64] ;  /* 0x0000002c02c00981 */ /* 0x0000a4000c1e1100 */
[----:B0-----:R-:W-:-:S02]  /*ce80*/  LOP3.LUT R3, R226, 0xffff, RZ, 0xc0, !PT ;  /* 0x0000ffffe2037812 */ /* 0x001fc400078ec0ff */
[----:B------:R-:W-:Y:S02]  /*ce90*/  PRMT R226, R5, 0x3340, R4 ;  /* 0x0000334005e27816 */ /* 0x000fe40000000004 */
[----:B------:R-:W-:Y:S02]  /*cea0*/  LOP3.LUT R5, R220, 0xffff, RZ, 0xc0, !PT ;  /* 0x0000ffffdc057812 */ /* 0x000fe400078ec0ff */
[----:B------:R-:W-:Y:S01]  /*ceb0*/  LOP3.LUT R4, R21, 0xffff, RZ, 0xc0, !PT ;  /* 0x0000ffff15047812 */ /* 0x000fe200078ec0ff */
[----:B------:R-:W3:Y:S04]  /*cec0*/  LDL R220, [R1+0x30c] ;  /* 0x00030c0001dc7983 */ /* 0x000ee80000100800 */
[----:B------:R-:W4:Y:S01]  /*ced0*/  LDL R21, [R1+0x308] ;  /* 0x0003080001157983 */ /* 0x000f220000100800 */
[----:B------:R-:W-:-:S04]  /*cee0*/  LOP3.LUT R2, R223, 0xffff, RZ, 0xc0, !PT ;  /* 0x0000ffffdf027812 */ /* 0x000fc800078ec0ff */
[----:B------:R-:W-:Y:S02]  /*cef0*/  PRMT R223, R3, 0x3340, R2 ;  /* 0x0000334003df7816 */ /* 0x000fe40000000002 */
[----:B------:R-:W-:Y:S02]  /*cf00*/  LOP3.LUT R3, R7, 0xffff, RZ, 0xc0, !PT ;  /* 0x0000ffff07037812 */ /* 0x000fe400078ec0ff */
[----:B------:R-:W-:Y:S02]  /*cf10*/  LOP3.LUT R2, R6, 0xffff, RZ, 0xc0, !PT ;  /* 0x0000ffff06027812 */ /* 0x000fe400078ec0ff */
[----:B------:R-:W-:Y:S02]  /*cf20*/  PRMT R7, R5, 0x3340, R4 ;  /* 0x0000334005077816 */ /* 0x000fe40000000004 */
[----:B------:R-:W-:Y:S02]  /*cf30*/  PRMT R2, R3, 0x3340, R2 ;  /* 0x0000334003027816 */ /* 0x000fe40000000002 */
[----:B------:R-:W-:-:S02]  /*cf40*/  PRMT R191, RZ, 0x7610, R191 ;  /* 0x00007610ffbf7816 */ /* 0x000fc400000000bf */
[----:B------:R-:W-:Y:S02]  /*cf50*/  PRMT R7, R7, 0x5410, R2 ;  /* 0x0000541007077816 */ /* 0x000fe40000000002 */
[----:B------:R-:W-:Y:S02]  /*cf60*/  PRMT R4, R246, 0x5410, R243 ;  /* 0x00005410f6047816 */ /* 0x000fe400000000f3 */
[----:B------:R-:W-:Y:S02]  /*cf70*/  PRMT R5, R239, 0x5410, R232 ;  /* 0x00005410ef057816 */ /* 0x000fe400000000e8 */
[----:B------:R-:W-:Y:S01]  /*cf80*/  PRMT R6, R226, 0x5410, R223 ;  /* 0x00005410e2067816 */ /* 0x000fe200000000df */
[----:B---3--:R-:W-:Y:S02]  /*cf90*/  @P0 IMAD.MOV.U32 R2, RZ, RZ, R220 ;  /* 0x000000ffff020224 */ /* 0x008fe400078e00dc */
[----:B----4-:R-:W-:-:S05]  /*cfa0*/  @P0 IMAD.MOV.U32 R3, RZ, RZ, R21 ;  /* 0x000000ffff030224 */ /* 0x010fca00078e0015 */
[----:B------:R0:W3:Y:S01]  /*cfb0*/  @P0 LDG.E.U8 R191, desc[UR44][R2.64] ;  /* 0x0000002c02bf0981 */ /* 0x0000e2000c1e1100 */
[----:B------:R-:W-:Y:S01]  /*cfc0*/  BAR.SYNC.DEFER_BLOCKING 0x0 ;  /* 0x0000000000007b1d */ /* 0x000fe20000010000 */
[----:B0-----:R-:W-:Y:S02]  /*cfd0*/  LOP3.LUT R3, R172, 0xffff, RZ, 0xc0, !PT ;  /* 0x0000ffffac037812 */ /* 0x001fe400078ec0ff */
[----:B------:R-:W-:-:S04]  /*cfe0*/  LOP3.LUT R2, R173, 0xffff, RZ, 0xc0, !PT ;  /* 0x0000ffffad027812 */ /* 0x000fc800078ec0ff */
[----:B------:R-:W-:Y:S02]  /*cff0*/  PRMT R226, R3, 0x3340, R2 ;  /* 0x0000334003e27816 */ /* 0x000fe40000000002 */
[----:B------:R-:W-:Y:S02]  /*d000*/  LOP3.LUT R3, R104, 0xffff, RZ, 0xc0, !PT ;  /* 0x0000ffff68037812 */ /* 0x000fe400078ec0ff */
[----:B------:R-:W-:Y:S01]  /*d010*/  LOP3.LUT R2, R16, 0xffff, RZ, 0xc0, !PT ;  /* 0x0000ffff10027812 */ /* 0x000fe200078ec0ff */
[----:B------:R0:W-:Y:S03]  /*d020*/  STS.128 [R17+UR7], R4 ;  /* 0x0000000411007988 */ /* 0x0001e60008000c07 */
[----:B------:R-:W-:Y:S02]  /*d030*/  PRMT R220, R3, 0x3340, R2 ;  /* 0x0000334003dc7816 */ /* 0x000fe40000000002 */
[----:B------:R-:W-:-:S02]  /*d040*/  LOP3.LUT R3, R247, 0xffff, RZ, 0xc0, !PT ;  /* 0x0000fffff7037812 */ /* 0x000fc400078ec0ff */
[----:B------:R-:W-:Y:S02]  /*d050*/  LOP3.LUT R2, R244, 0xffff, RZ, 0xc0, !PT ;  /* 0x0000fffff4027812 */ /* 0x000fe400078ec0ff */
[----:B0-----:R-:W-:Y:S02]  /*d060*/  LOP3.LUT R5, R165, 0xffff, RZ, 0xc0, !PT ;  /* 0x0000ffffa5057812 */ /* 0x001fe400078ec0ff */
[----:B------:R-:W-:Y:S01]  /*d070*/  LOP3.LUT R4, R171, 0xffff, RZ, 0xc0, !PT ;  /* 0x0000ffffab047812 */ /* 0x000fe200078ec0ff */
[----:B------:R-:W4:Y:S03]  /*d080*/  LDL.LU R165, [R1+0xa90] ;  /* 0x000a900001a57983 */ /* 0x000f260000300800 */
[----:B------:R-:W-:Y:S01]  /*d090*/  PRMT R232, R5, 0x3340, R4 ;  /* 0x0000334005e87816 */ /* 0x000fe20000000004 */
[----:B------:R-:W2:Y:S01]  /*d0a0*/  LDL.LU R171, [R1+0xa8c] ;  /* 0x000a8c0001ab7983 */ /* 0x000ea20000300800 */
[----:B------:R-:W-:-:S02]  /*d0b0*/  LOP3.LUT R5, R174, 0xffff, RZ, 0xc0, !PT ;  /* 0x0000ffffae057812 */ /* 0x000fc400078ec0ff */
[----:B------:R-:W-:Y:S01]  /*d0c0*/  LOP3.LUT R4, R175, 0xffff, RZ, 0xc0, !PT ;  /* 0x0000ffffaf047812 */ /* 0x000fe200078ec0ff */
[----:B------:R-:W3:Y:S03]  /*d0d0*/  LDL.LU R172, [R1+0xa88] ;  /* 0x000a880001ac7983 */ /* 0x000ee60000300800 */
[----:B------:R-:W-:Y:S01]  /*d0e0*/  PRMT R223, R5, 0x3340, R4 ;  /* 0x0000334005df7816 */ /* 0x000fe20000000004 */
[----:B------:R-:W4:Y:S01]  /*d0f0*/  LDL.LU R173, [R1+0xa84] ;  /* 0x000a840001ad7983 */ /* 0x000f220000300800 */
[----:B------:R-:W-:Y:S02]  /*d100*/  LOP3.LUT R5, R252, 0xffff, RZ, 0xc0, !PT ;  /* 0x0000fffffc057812 */ /* 0x000fe400078ec0ff */
[----:B------:R-:W-:Y:S01]  /*d110*/  LOP3.LUT R4, R250, 0xffff, RZ, 0xc0, !PT ;  /* 0x0000fffffa047812 */ /* 0x000fe200078ec0ff */
[----:B------:R-:W2:Y:S01]  /*d120*/  LDL.LU R174, [R1+0xa80] ;  /* 0x000a800001ae7983 */ /* 0x000ea20000300800 */
[----:B------:R-:W-:-:S02]  /*d130*/  PRMT R6, R3, 0x3340, R2 ;  /* 0x0000334003067816 */ /* 0x000fc40000000002 */
[----:B------:R-:W-:Y:S01]  /*d140*/  PRMT R21, R5, 0x3340, R4 ;  /* 0x0000334005157816 */ /* 0x000fe20000000004 */
[----:B------:R-:W3:Y:S01]  /*d150*/  LDL.LU R175, [R1+0xa7c] ;  /* 0x000a7c0001af7983 */ /* 0x000ee20000300800 */
[----:B------:R-:W-:Y:S02]  /*d160*/  LOP3.LUT R5, R241, 0xffff, RZ, 0xc0, !PT ;  /* 0x0000fffff1057812 */ /* 0x000fe400078ec0ff */
[----:B------:R-:W-:Y:S01]  /*d170*/  LOP3.LUT R4, R238, 0xffff, RZ, 0xc0, !PT ;  /* 0x0000ffffee047812 */ /* 0x000fe200078ec0ff */
[----:B------:R-:W4:Y:S01]  /*d180*/  LDL.LU R104, [R1+0xa78] ;  /* 0x000a780001687983 */ /* 0x000f220000300800 */
[----:B------:R-:W-:Y:S02]  /*d190*/  LOP3.LUT R3, R235, 0xffff, RZ, 0xc0, !PT ;  /* 0x0000ffffeb037812 */ /* 0x000fe400078ec0ff */
[----:B------:R-:W-:Y:S02]  /*d1a0*/  LOP3.LUT R2, R231, 0xffff, RZ, 0xc0, !PT ;  /* 0x0000ffffe7027812 */ /* 0x000fe400078ec0ff */
[----:B------:R-:W-:-:S02]  /*d1b0*/  PRMT R7, R5, 0x3340, R4 ;  /* 0x0000334005077816 */ /* 0x000fc40000000004 */
[----:B------:R-:W-:Y:S02]  /*d1c0*/  PRMT R2, R3, 0x3340, R2 ;  /* 0x0000334003027816 */ /* 0x000fe40000000002 */
[----:B------:R-:W-:Y:S02]  /*d1d0*/  PRMT R4, R232, 0x5410, R226 ;  /* 0x00005410e8047816 */ /* 0x000fe400000000e2 */
[----:B------:R-:W-:Y:S02]  /*d1e0*/  PRMT R5, R223, 0x5410, R220 ;  /* 0x00005410df057816 */ /* 0x000fe400000000dc */
[----:B------:R-:W-:Y:S02]  /*d1f0*/  PRMT R6, R21, 0x5410, R6 ;  /* 0x0000541015067816 */ /* 0x000fe40000000006 */
[----:B------:R-:W-:-:S05]  /*d200*/  PRMT R7, R7, 0x5410, R2 ;  /* 0x0000541007077816 */ /* 0x000fca0000000002 */
[----:B------:R0:W-:Y:S04]  /*d210*/  STS.128 [R17+UR7+0x2000], R4 ;  /* 0x0020000411007988 */ /* 0x0001e80008000c07 */
[----:B0-----:R-:W2:Y:S01]  /*d220*/  LDL R17, [R1+0x704] ;  /* 0x0007040001117983 */ /* 0x001ea20000100800 */
[----:B------:R-:W0:Y:S01]  /*d230*/  S2R R16, SR_TID.X ;  /* 0x0000000000107919 */ /* 0x000e220000002100 */
[----:B------:R-:W-:Y:S02]  /*d240*/  LOP3.LUT R4, R234, 0xffff, RZ, 0xc0, !PT ;  /* 0x0000ffffea047812 */ /* 0x000fe400078ec0ff */
[----:B------:R-:W-:Y:S02]  /*d250*/  LOP3.LUT R3, R230, 0xffff, RZ, 0xc0, !PT ;  /* 0x0000ffffe6037812 */ /* 0x000fe400078ec0ff */
[----:B------:R-:W-:-:S02]  /*d260*/  LOP3.LUT R2, R228, 0xffff, RZ, 0xc0, !PT ;  /* 0x0000ffffe4027812 */ /* 0x000fc400078ec0ff */
[----:B------:R-:W-:Y:S02]  /*d270*/  PRMT R220, R4, 0x3340, R3 ;  /* 0x0000334004dc7816 */ /* 0x000fe40000000003 */
[----:B------:R-:W-:Y:S02]  /*d280*/  LOP3.LUT R4, R222, 0xffff, RZ, 0xc0, !PT ;  /* 0x0000ffffde047812 */ /* 0x000fe400078ec0ff */
[----:B------:R-:W-:Y:S02]  /*d290*/  LOP3.LUT R3, R219, 0xffff, RZ, 0xc0, !PT ;  /* 0x0000ffffdb037812 */ /* 0x000fe400078ec0ff */
[----:B0-----:R-:W-:-:S04]  /*d2a0*/  LOP3.LUT R16, R16, 0x3f, RZ, 0xc0, !PT ;  /* 0x0000003f10107812 */ /* 0x001fc800078ec0ff */
[----:B------:R-:W-:Y:S02]  /*d2b0*/  ISETP.GE.AND P0, PT, R16, R0, PT ;  /* 0x000000001000720c */ /* 0x000fe40003f06270 */
[----:B------:R-:W-:Y:S01]  /*d2c0*/  LOP3.LUT R0, R225, 0xffff, RZ, 0xc0, !PT ;  /* 0x0000ffffe1007812 */ /* 0x000fe200078ec0ff */
[----:B------:R-:W3:Y:S03]  /*d2d0*/  LDL.LU R16, [R1+0x104] ;  /* 0x0001040001107983 */ /* 0x000ee60000300800 */
[----:B------:R-:W-:Y:S02]  /*d2e0*/  PRMT R21, R2, 0x3340, R0 ;  /* 0x0000334002157816 */ /* 0x000fe40000000000 */
[----:B------:R-:W-:Y:S02]  /*d2f0*/  LOP3.LUT R2, R20, 0xffff, RZ, 0xc0, !PT ;  /* 0x0000ffff14027812 */ /* 0x000fe400078ec0ff */
[----:B------:R-:W-:-:S02]  /*d300*/  LOP3.LUT R0, R19, 0xffff, RZ, 0xc0, !PT ;  /* 0x0000ffff13007812 */ /* 0x000fc400078ec0ff */
[----:B------:R-:W-:Y:S02]  /*d310*/  PRMT R19, R4, 0x3340, R3 ;  /* 0x0000334004137816 */ /* 0x000fe40000000003 */
[----:B------:R-:W-:Y:S02]  /*d320*/  PRMT R5, R2, 0x3340, R0 ;  /* 0x0000334002057816 */ /* 0x000fe40000000000 */
[----:B------:R-:W-:Y:S02]  /*d330*/  LOP3.LUT R4, R15, 0xffff, RZ, 0xc0, !PT ;  /* 0x0000ffff0f047812 */ /* 0x000fe400078ec0ff */
[----:B------:R-:W-:Y:S01]  /*d340*/  LOP3.LUT R3, R14, 0xffff, RZ, 0xc0, !PT ;  /* 0x0000ffff0e037812 */ /* 0x000fe200078ec0ff */
[----:B------:R-:W3:Y:S01]  /*d350*/  LDL R15, [R1+0x280] ;  /* 0x00028000010f7983 */ /* 0x000ee20000100800 */
[----:B------:R-:W-:Y:S02]  /*d360*/  LOP3.LUT R2, R13, 0xffff, RZ, 0xc0, !PT ;  /* 0x0000ffff0d027812 */ /* 0x000fe400078ec0ff */
[----:B------:R-:W-:Y:S01]  /*d370*/  LOP3.LUT R0, R12, 0xffff, RZ, 0xc0, !PT ;  /* 0x0000ffff0c007812 */ /* 0x000fe200078ec0ff */
[----:B------:R-:W3:Y:S01]  /*d380*/  LDL R13, [R1+0x2a4] ;  /* 0x0002a400010d7983 */ /* 0x000ee20000100800 */
[----:B------:R-:W-:-:S02]  /*d390*/  PRMT R7, R4, 0x3340, R3 ;  /* 0x0000334004077816 */ /* 0x000fc40000000003 */
[----:B------:R-:W-:Y:S01]  /*d3a0*/  PRMT R6, R2, 0x3340, R0 ;  /* 0x0000334002067816 */ /* 0x000fe20000000000 */
[----:B------:R-:W3:Y:S01]  /*d3b0*/  LDL R12, [R1+0x2a0] ;  /* 0x0002a000010c7983 */ /* 0x000ee20000100800 */
        /* <DEDUP_REMOVED lines=9> */
[----:B------:R-:W-:Y:S02]  /*d450*/  PRMT R6, R7, 0x5410, R6 ;  /* 0x0000541007067816 */ /* 0x000fe40000000006 */
[----:B------:R-:W-:Y:S01]  /*d460*/  PRMT R4, R220, 0x5410, R21 ;  /* 0x00005410dc047816 */ /* 0x000fe20000000015 */
[----:B------:R-:W3:Y:S01]  /*d470*/  LDL R2, [R1+0x108] ;  /* 0x0001080001027983 */ /* 0x000ee20000100800 */
[----:B------:R-:W-:Y:S02]  /*d480*/  PRMT R5, R19, 0x5410, R5 ;  /* 0x0000541013057816 */ /* 0x000fe40000000005 */
[----:B------:R-:W-:Y:S01]  /*d490*/  PRMT R7, R3, 0x5410, R0 ;  /* 0x0000541003077816 */ /* 0x000fe20000000000 */
[----:B------:R-:W3:Y:S04]  /*d4a0*/  LDL R10, [R1+0x2c0] ;  /* 0x0002c000010a7983 */ /* 0x000ee80000100800 */
[----:B------:R-:W3:Y:S04]  /*d4b0*/  LDL R0, [R1+0x304] ;  /* 0x0003040001007983 */ /* 0x000ee80000100800 */
[----:B------:R-:W3:Y:S04]  /*d4c0*/  LDL R14, [R1+0x27c] ;  /* 0x00027c00010e7983 */ /* 0x000ee80000100800 */
[----:B--2---:R0:W-:Y:S04]  /*d4d0*/  STS.128 [R17+UR7], R4 ;  /* 0x0000000411007988 */ /* 0x0041e80008000c07 */
[----:B0-----:R-:W2:Y:S01]  /*d4e0*/  LDL R7, [R1+0x300] ;  /* 0x0003000001077983 */ /* 0x001ea20000100800 */
[----:B----4-:R-:W-:-:S02]  /*d4f0*/  PRMT R104, RZ, 0x7610, R104 ;  /* 0x00007610ff687816 */ /* 0x010fc40000000068 */
[----:B---3--:R-:W-:Y:S02]  /*d500*/  PRMT R175, RZ, 0x7610, R175 ;  /* 0x00007610ffaf7816 */ /* 0x008fe400000000af */
[----:B------:R-:W-:Y:S02]  /*d510*/  PRMT R174, RZ, 0x7610, R174 ;  /* 0x00007610ffae7816 */ /* 0x000fe400000000ae */
[----:B------:R-:W-:Y:S01]  /*d520*/  PRMT R173, RZ, 0x7610, R173 ;  /* 0x00007610ffad7816 */ /* 0x000fe200000000ad */
[----:B------:R-:W-:Y:S01]  /*d530*/  @!P0 IMAD.MOV.U32 R3, RZ, RZ, R16 ;  /* 0x000000ffff038224 */ /* 0x000fe200078e0010 */
[----:B------:R-:W-:Y:S02]  /*d540*/  PRMT R172, RZ, 0x7610, R172 ;  /* 0x00007610ffac7816 */ /* 0x000fe400000000ac */
[----:B------:R-:W-:Y:S01]  /*d550*/  PRMT R171, RZ, 0x7610, R171 ;  /* 0x00007610ffab7816 */ /* 0x000fe200000000ab */
[----:B------:R0:W-:Y:S01]  /*d560*/  STL [R1+0x72c], R16 ;  /* 0x00072c1001007387 */ /* 0x0001e20000100800 */
[----:B------:R-:W-:-:S03]  /*d570*/  LOP3.LUT R4, R166, 0xffff, RZ, 0xc0, !PT ;  /* 0x0000ffffa6047812 */ /* 0x000fc600078ec0ff */
[----:B------:R-:W3:Y:S04]  /*d580*/  LDL.LU R166, [R1+0xa74] ;  /* 0x000a740001a67983 */ /* 0x000ee80000300800 */
[----:B------:R1:W4:Y:S02]  /*d590*/  @!P0 LDG.E.U8 R104, desc[UR44][R2.64] ;  /* 0x0000002c02688981 */ /* 0x000324000c1e1100 */
[----:B-1----:R-:W-:Y:S01]  /*d5a0*/  @!P0 IMAD.MOV.U32 R2, RZ, RZ, R0 ;  /* 0x000000ffff028224 */ /* 0x002fe200078e0000 */
[----:B------:R-:W-:Y:S01]  /*d5b0*/  LOP3.LUT R0, R169, 0xffff, RZ, 0xc0, !PT ;  /* 0x0000ffffa9007812 */ /* 0x000fe200078ec0ff */
[----:B--2---:R-:W-:-:S05]  /*d5c0*/  @!P0 IMAD.MOV.U32 R3, RZ, RZ, R7 ;  /* 0x000000ffff038224 */ /* 0x004fca00078e0007 */
[----:B------:R1:W2:Y:S02]  /*d5d0*/  @!P0 LDG.E.U8 R175, desc[UR44][R2.64] ;  /* 0x0000002c02af8981 */ /* 0x0002a4000c1e1100 */
[----:B-1----:R-:W-:Y:S02]  /*d5e0*/  @!P0 IMAD.MOV.U32 R2, RZ, RZ, R9 ;  /* 0x000000ffff028224 */ /* 0x002fe400078e0009 */
[----:B------:R-:W-:-:S05]  /*d5f0*/  @!P0 IMAD.MOV.U32 R3, RZ, RZ, R8 ;  /* 0x000000ffff038224 */ /* 0x000fca00078e0008 */
[----:B------:R1:W4:Y:S02]  /*d600*/  @!P0 LDG.E.U8 R174, desc[UR44][R2.64] ;  /* 0x0000002c02ae8981 */ /* 0x000324000c1e1100 */
        /* <DEDUP_REMOVED lines=9> */
[----:B-1----:R-:W-:Y:S02]  /*d6a0*/  LOP3.LUT R3, R167, 0xffff, RZ, 0xc0, !PT ;  /* 0x0000ffffa7037812 */ /* 0x002fe400078ec0ff */
[----:B------:R-:W3:Y:S01]  /*d6b0*/  LDL.LU R167, [R1+0xa70] ;  /* 0x000a700001a77983 */ /* 0x000ee20000300800 */
[----:B------:R-:W-:-:S03]  /*d6c0*/  LOP3.LUT R2, R168, 0xffff, RZ, 0xc0, !PT ;  /* 0x0000ffffa8027812 */ /* 0x000fc600078ec0ff */
[----:B------:R-:W2:Y:S04]  /*d6d0*/  LDL.LU R168, [R1+0xa6c] ;  /* 0x000a6c0001a87983 */ /* 0x000ea80000300800 */
[----:B------:R-:W4:Y:S04]  /*d6e0*/  LDL.LU R169, [R1+0xa68] ;  /* 0x000a680001a97983 */ /* 0x000f280000300800 */
[----:B------:R-:W3:Y:S01]  /*d6f0*/  LDL R13, [R1+0x260] ;  /* 0x00026000010d7983 */ /* 0x000ee20000100800 */
[----:B------:R-:W-:Y:S02]  /*d700*/  PRMT R10, R4, 0x3340, R3 ;  /* 0x00003340040a7816 */ /* 0x000fe40000000003 */
[----:B------:R-:W-:-:S02]  /*d710*/  PRMT R9, R2, 0x3340, R0 ;  /* 0x0000334002097816 */ /* 0x000fc40000000000 */
[----:B------:R-:W-:Y:S02]  /*d720*/  LOP3.LUT R4, R170, 0xffff, RZ, 0xc0, !PT ;  /* 0x0000ffffaa047812 */ /* 0x000fe400078ec0ff */
[----:B------:R-:W-:Y:S01]  /*d730*/  LOP3.LUT R2, R251, 0xffff, RZ, 0xc0, !PT ;  /* 0x0000fffffb027812 */ /* 0x000fe200078ec0ff */
[----:B------:R-:W2:Y:S01]  /*d740*/  LDL.LU R170, [R1+0xa64] ;  /* 0x000a640001aa7983 */ /* 0x000ea20000300800 */
[----:B------:R-:W-:Y:S02]  /*d750*/  LOP3.LUT R0, R249, 0xffff, RZ, 0xc0, !PT ;  /* 0x0000fffff9007812 */ /* 0x000fe400078ec0ff */
[----:B------:R-:W-:Y:S01]  /*d760*/  LOP3.LUT R3, R18, 0xffff, RZ, 0xc0, !PT ;  /* 0x0000ffff12037812 */ /* 0x000fe200078ec0ff */
[----:B0-----:R-:W4:Y:S01]  /*d770*/  LDL R16, [R1+0x25c] ;  /* 0x00025c0001107983 */ /* 0x001f220000100800 */
[----:B------:R-:W-:Y:S02]  /*d780*/  PRMT R5, R2, 0x3340, R0 ;  /* 0x0000334002057816 */ /* 0x000fe40000000000 */
[----:B------:R-:W-:Y:S01]  /*d790*/  PRMT R8, R4, 0x3340, R3 ;  /* 0x0000334004087816 */ /* 0x000fe20000000003 */
[----:B------:R-:W4:Y:S01]  /*d7a0*/  LDL R15, [R1+0x23c] ;  /* 0x00023c00010f7983 */ /* 0x000f220000100800 */
[----:B------:R-:W-:-:S02]  /*d7b0*/  LOP3.LUT R2, R233, 0xffff, RZ, 0xc0, !PT ;  /* 0x0000ffffe9027812 */ /* 0x000fc400078ec0ff */
[----:B------:R-:W-:Y:S01]  /*d7c0*/  LOP3.LUT R0, R229, 0xffff, RZ, 0xc0, !PT ;  /* 0x0000ffffe5007812 */ /* 0x000fe200078ec0ff */
[----:B------:R-:W4:Y:S01]  /*d7d0*/  LDL R14, [R1+0x240] ;  /* 0x00024000010e7983 */ /* 0x000f220000100800 */
[----:B------:R-:W-:Y:S02]  /*d7e0*/  LOP3.LUT R4, R240, 0xffff, RZ, 0xc0, !PT ;  /* 0x0000fffff0047812 */ /* 0x000fe400078ec0ff */
[----:B------:R-:W-:Y:S01]  /*d7f0*/  LOP3.LUT R3, R237, 0xffff, RZ, 0xc0, !PT ;  /* 0x0000ffffed037812 */ /* 0x000fe200078ec0ff */
[----:B------:R-:W4:Y:S01]  /*d800*/  LDL R12, [R1+0x21c] ;  /* 0x00021c00010c7983 */ /* 0x000f220000100800 */
[----:B------:R-:W-:Y:S02]  /*d810*/  PRMT R6, R2, 0x3340, R0 ;  /* 0x0000334002067816 */ /* 0x000fe40000000000 */
[----:B------:R-:W-:Y:S01]  /*d820*/  PRMT R7, R4, 0x3340, R3 ;  /* 0x0000334004077816 */ /* 0x000fe20000000003 */
[----:B------:R-:W4:Y:S01]  /*d830*/  LDL R11, [R1+0x220] ;  /* 0x00022000010b7983 */ /* 0x000f220000100800 */
[----:B------:R-:W-:-:S02]  /*d840*/  LOP3.LUT R2, R221, 0xffff, RZ, 0xc0, !PT ;  /* 0x0000ffffdd027812 */ /* 0x000fc400078ec0ff */
[----:B------:R-:W-:Y:S02]  /*d850*/  LOP3.LUT R0, R218, 0xffff, RZ, 0xc0, !PT ;  /* 0x0000ffffda007812 */ /* 0x000fe400078ec0ff */
[----:B------:R-:W-:Y:S02]  /*d860*/  LOP3.LUT R4, R227, 0xffff, RZ, 0xc0, !PT ;  /* 0x0000ffffe3047812 */ /* 0x000fe400078ec0ff */
[----:B------:R-:W-:Y:S02]  /*d870*/  LOP3.LUT R3, R224, 0xffff, RZ, 0xc0, !PT ;  /* 0x0000ffffe0037812 */ /* 0x000fe400078ec0ff */
[----:B------:R-:W-:Y:S02]  /*d880*/  PRMT R0, R2, 0x3340, R0 ;  /* 0x0000334002007816 */ /* 0x000fe40000000000 */
[----:B------:R-:W-:Y:S02]  /*d890*/  PRMT R3, R4, 0x3340, R3 ;  /* 0x0000334004037816 */ /* 0x000fe40000000003 */
[----:B------:R-:W-:-:S02]  /*d8a0*/  PRMT R6, R7, 0x5410, R6 ;  /* 0x0000541007067816 */ /* 0x000fc40000000006 */
[----:B------:R-:W-:Y:S02]  /*d8b0*/  PRMT R7, R3, 0x5410, R0 ;  /* 0x0000541003077816 */ /* 0x000fe40000000000 */
[----:B------:R-:W4:Y:S01]  /*d8c0*/  LDL R0, [R1+0x200] ;  /* 0x0002000001007983 */ /* 0x000f220000100800 */
[----:B------:R-:W-:Y:S02]  /*d8d0*/  PRMT R4, R10, 0x5410, R9 ;  /* 0x000054100a047816 */ /* 0x000fe40000000009 */
[----:B------:R-:W-:Y:S01]  /*d8e0*/  PRMT R5, R8, 0x5410, R5 ;  /* 0x0000541008057816 */ /* 0x000fe20000000005 */
[----:B------:R-:W4:Y:S04]  /*d8f0*/  LDL R10, [R1+0x1dc] ;  /* 0x0001dc00010a7983 */ /* 0x000f280000100800 */
[----:B------:R-:W4:Y:S04]  /*d900*/  LDL R9, [R1+0x1e0] ;  /* 0x0001e00001097983 */ /* 0x000f280000100800 */
[----:B------:R0:W-:Y:S01]  /*d910*/  STS.128 [R17+UR7+0x2000], R4 ;  /* 0x0020000411007988 */ /* 0x0001e20008000c07 */
[----:B---3--:R-:W-:-:S03]  /*d920*/  @!P0 IMAD.MOV.U32 R2, RZ, RZ, R13 ;  /* 0x000000ffff028224 */ /* 0x008fc600078e000d */
[----:B------:R-:W3:Y:S04]  /*d930*/  LDL R13, [R1+0x1fc] ;  /* 0x0001fc00010d7983 */ /* 0x000ee80000100800 */
[----:B------:R-:W3:Y:S01]  /*d940*/  LDL.LU R18, [R1+0x114] ;  /* 0x0001140001127983 */ /* 0x000ee20000300800 */
[----:B--2---:R-:W-:-:S03]  /*d950*/  PRMT R170, RZ, 0x7610, R170 ;  /* 0x00007610ffaa7816 */ /* 0x004fc600000000aa */
[----:B0-----:R-:W2:Y:S01]  /*d960*/  LDL.LU R17, [R1+0x10c] ;  /* 0x00010c0001117983 */ /* 0x001ea20000300800 */
[----:B----4-:R-:W-:-:S03]  /*d970*/  @!P0 IMAD.MOV.U32 R3, RZ, RZ, R16 ;  /* 0x000000ffff038224 */ /* 0x010fc600078e0010 */
[----:B------:R-:W4:Y:S01]  /*d980*/  LDL R5, [R1+0x1c0] ;  /* 0x0001c00001057983 */ /* 0x000f220000100800 */
[----:B------:R-:W-:-:S03]  /*d990*/  PRMT R169, RZ, 0x7610, R169 ;  /* 0x00007610ffa97816 */ /* 0x000fc600000000a9 */
[----:B------:R0:W2:Y:S04]  /*d9a0*/  @!P0 LDG.E.U8 R170, desc[UR44][R2.64] ;  /* 0x0000002c02aa8981 */ /* 0x0000a8000c1e1100 */
[----:B------:R-:W2:Y:S01]  /*d9b0*/  LDL R8, [R1+0x1bc] ;  /* 0x0001bc0001087983 */ /* 0x000ea20000100800 */
[----:B------:R-:W-:-:S03]  /*d9c0*/  PRMT R168, RZ, 0x7610, R168 ;  /* 0x00007610ffa87816 */ /* 0x000fc600000000a8 */
[----:B------:R-:W2:Y:S01]  /*d9d0*/  LDL R4, [R1+0x17c] ;  /* 0x00017c0001047983 */ /* 0x000ea20000100800 */
[----:B0-----:R-:W-:Y:S02]  /*d9e0*/  @!P0 IMAD.MOV.U32 R2, RZ, RZ, R14 ;  /* 0x000000ffff028224 */ /* 0x001fe400078e000e */
[----:B------:R-:W-:Y:S01]  /*d9f0*/  @!P0 IMAD.MOV.U32 R3, RZ, RZ, R15 ;  /* 0x000000ffff038224 */ /* 0x000fe200078e000f */
[----:B------:R-:W-:Y:S01]  /*da00*/  PRMT R167, RZ, 0x7610, R167 ;  /* 0x00007610ffa77816 */ /* 0x000fe200000000a7 */
[----:B------:R-:W2:Y:S04]  /*da10*/  LDL R7, [R1+0x15c] ;  /* 0x00015c0001077983 */ /* 0x000ea80000100800 */
[----:B------:R0:W2:Y:S04]  /*da20*/  @!P0 LDG.E.U8 R169, desc[UR44][R2.64] ;  /* 0x0000002c02a98981 */ /* 0x0000a8000c1e1100 */
[----:B------:R-:W2:Y:S01]  /*da30*/  LDL R6, [R1+0x160] ;  /* 0x0001600001067983 */ /* 0x000ea20000100800 */
[----:B0-----:R-:W-:-:S02]  /*da40*/  @!P0 IMAD.MOV.U32 R2, RZ, RZ, R11 ;  /* 0x000000ffff028224 */ /* 0x001fc400078e000b */
[----:B------:R-:W-:Y:S01]  /*da50*/  @!P0 IMAD.MOV.U32 R3, RZ, RZ, R12 ;  /* 0x000000ffff038224 */ /* 0x000fe200078e000c */
[----:B------:R-:W2:Y:S04]  /*da60*/  LDL R11, [R1+0x1a0] ;  /* 0x0001a000010b7983 */ /* 0x000ea80000100800 */
[----:B------:R-:W2:Y:S04]  /*da70*/  LDL R12, [R1+0x19c] ;  /* 0x00019c00010c7983 */ /* 0x000ea80000100800 */
[----:B------:R0:W2:Y:S02]  /*da80*/  @!P0 LDG.E.U8 R168, desc[UR44][R2.64] ;  /* 0x0000002c02a88981 */ /* 0x0000a4000c1e1100 */
[----:B0-----:R-:W-:-:S02]  /*da90*/  @!P0 IMAD.MOV.U32 R2, RZ, RZ, R0 ;  /* 0x000000ffff028224 */ /* 0x001fc400078e0000 */
[----:B------:R-:W2:Y:S01]  /*daa0*/  LDL R0, [R1+0x180] ;  /* 0x0001800001007983 */ /* 0x000ea20000100800 */
[----:B------:R-:W-:Y:S02]  /*dab0*/  PRMT R166, RZ, 0x7610, R166 ;  /* 0x00007610ffa67816 */ /* 0x000fe400000000a6 */
[----:B------:R-:W-:Y:S02]  /*dac0*/  PRMT R165, RZ, 0x7610, R165 ;  /* 0x00007610ffa57816 */ /* 0x000fe400000000a5 */
[----:B------:R-:W-:Y:S01]  /*dad0*/  PRMT R164, RZ, 0x7610, R164 ;  /* 0x00007610ffa47816 */ /* 0x000fe200000000a4 */
[----:B---3--:R-:W-:-:S05]  /*dae0*/  @!P0 IMAD.MOV.U32 R3, RZ, RZ, R13 ;  /* 0x000000ffff038224 */ /* 0x008fca00078e000d */
[----:B------:R0:W3:Y:S02]  /*daf0*/  @!P0 LDG.E.U8 R167, desc[UR44][R2.64] ;  /* 0x0000002c02a78981 */ /* 0x0000e4000c1e1100 */
[----:B0-----:R-:W-:Y:S02]  /*db00*/  @!P0 IMAD.MOV.U32 R2, RZ, RZ, R9 ;  /* 0x000000ffff028224 */ /* 0x001fe400078e0009 */
[----:B------:R-:W-:Y:S01]  /*db10*/  @!P0 IMAD.MOV.U32 R3, RZ, RZ, R10 ;  /* 0x000000ffff038224 */ /* 0x000fe200078e000a */
[----:B------:R-:W3:Y:S04]  /*db20*/  LDL R9, [R1+0x140] ;  /* 0x0001400001097983 */ /* 0x000ee80000100800 */
[----:B------:R-:W3:Y:S04]  /*db30*/  LDL R10, [R1+0x13c] ;  /* 0x00013c00010a7983 */ /* 0x000ee80000100800 */
[----:B------:R4:W3:Y:S02]  /*db40*/  @!P0 LDG.E.U8 R166, desc[UR44][R2.64] ;  /* 0x0000002c02a68981 */ /* 0x0008e4000c1e1100 */
[----:B----4-:R-:W-:-:S02]  /*db50*/  @!P0 IMAD.MOV.U32 R2, RZ, RZ, R5 ;  /* 0x000000ffff028224 */ /* 0x010fc400078e0005 */
[----:B------:R-:W4:Y:S01]  /*db60*/  LDL R5, [R1+0x120] ;  /* 0x0001200001057983 */ /* 0x000f220000100800 */
[----:B--2---:R-:W-:-:S03]  /*db70*/  @!P0 IMAD.MOV.U32 R3, RZ, RZ, R8 ;  /* 0x000000ffff038224 */ /* 0x004fc600078e0008 */
[----:B------:R-:W2:Y:S04]  /*db80*/  LDL R8, [R1+0x11c] ;  /* 0x00011c0001087983 */ /* 0x000ea80000100800 */
[----:B------:R0:W2:Y:S02]  /*db90*/  @!P0 LDG.E.U8 R165, desc[UR44][R2.64] ;  /* 0x0000002c02a58981 */ /* 0x0000a4000c1e1100 */
[----:B0-----:R-:W-:Y:S02]  /*dba0*/  @!P0 IMAD.MOV.U32 R2, RZ, RZ, R11 ;  /* 0x000000ffff028224 */ /* 0x001fe400078e000b */
[----:B------:R-:W-:-:S05]  /*dbb0*/  @!P0 IMAD.MOV.U32 R3, RZ, RZ, R12 ;  /* 0x000000ffff038224 */ /* 0x000fca00078e000c */
[----:B------:R0:W2:Y:S02]  /*dbc0*/  @!P0 LDG.E.U8 R164, desc[UR44][R2.64] ;  /* 0x0000002c02a48981 */ /* 0x0000a4000c1e1100 */
[----:B0-----:R-:W-:Y:S02]  /*dbd0*/  @!P0 IMAD.MOV.U32 R2, RZ, RZ, R0 ;  /* 0x000000ffff028224 */ /* 0x001fe400078e0000 */
[----:B------:R-:W2:Y:S01]  /*dbe0*/  LDL R0, [R1+0x2fc] ;  /* 0x0002fc0001007983 */ /* 0x000ea20000100800 */
[----:B------:R-:W-:-:S03]  /*dbf0*/  @!P0 IMAD.MOV.U32 R3, RZ, RZ, R4 ;  /* 0x000000ffff038224 */ /* 0x000fc600078e0004 */
[----:B------:R-:W2:Y:S01]  /*dc00*/  LDL R4, [R1+0x2f8] ;  /* 0x0002f80001047983 */ /* 0x000ea20000100800 */
[----:B------:R-:W-:Y:S02]  /*dc10*/  PRMT R163, RZ, 0x7610, R163 ;  /* 0x00007610ffa37816 */ /* 0x000fe400000000a3 */
[----:B------:R-:W-:-:S04]  /*dc20*/  PRMT R162, RZ, 0x7610, R162 ;  /* 0x00007610ffa27816 */ /* 0x000fc800000000a2 */
[----:B------:R0:W2:Y:S01]  /*dc30*/  @!P0 LDG.E.U8 R163, desc[UR44][R2.64] ;  /* 0x0000002c02a38981 */ /* 0x0000a2000c1e1100 */
[----:B------:R-:W-:Y:S01]  /*dc40*/  PRMT R161, RZ, 0x7610, R161 ;  /* 0x00007610ffa17816 */ /* 0x000fe200000000a1 */
[----:B0-----:R-:W-:Y:S02]  /*dc50*/  @!P0 IMAD.MOV.U32 R2, RZ, RZ, R6 ;  /* 0x000000ffff028224 */ /* 0x001fe400078e0006 */
[----:B------:R-:W-:Y:S01]  /*dc60*/  @!P0 IMAD.MOV.U32 R3, RZ, RZ, R7 ;  /* 0x000000ffff038224 */ /* 0x000fe200078e0007 */
[----:B------:R-:W2:Y:S04]  /*dc70*/  LDL R6, [R1+0x2dc] ;  /* 0x0002dc0001067983 */ /* 0x000ea80000100800 */
[----:B------:R-:W2:Y:S04]  /*dc80*/  LDL R7, [R1+0x2d8] ;  /* 0x0002d80001077983 */ /* 0x000ea80000100800 */
[----:B------:R3:W2:Y:S01]  /*dc90*/  @!P0 LDG.E.U8 R162, desc[UR44][R2.64] ;  /* 0x0000002c02a28981 */ /* 0x0006a2000c1e1100 */
[----:B------:R-:W-:Y:S01]  /*dca0*/  PRMT R160, RZ, 0x7610, R160 ;  /* 0x00007610ffa07816 */ /* 0x000fe200000000a0 */
[----:B---3--:R-:W-:-:S02]  /*dcb0*/  @!P0 IMAD.MOV.U32 R2, RZ, RZ, R9 ;  /* 0x000000ffff028224 */ /* 0x008fc400078e0009 */
[----:B------:R-:W-:-:S05]  /*dcc0*/  @!P0 IMAD.MOV.U32 R3, RZ, RZ, R10 ;  /* 0x000000ffff038224 */ /* 0x000fca00078e000a */
[----:B------:R4:W3:Y:S02]  /*dcd0*/  @!P0 LDG.E.U8 R161, desc[UR44][R2.64] ;  /* 0x0000002c02a18981 */ /* 0x0008e4000c1e1100 */
[----:B----4-:R-:W-:Y:S02]  /*dce0*/  @!P0 IMAD.MOV.U32 R2, RZ, RZ, R5 ;  /* 0x000000ffff028224 */ /* 0x010fe400078e0005 */
[----:B------:R-:W4:Y:S01]  /*dcf0*/  LDL R5, [R1+0x2bc] ;  /* 0x0002bc0001057983 */ /* 0x000f220000100800 */
[----:B--2---:R-:W-:-:S03]  /*dd00*/  @!P0 IMAD.MOV.U32 R3, RZ, RZ, R8 ;  /* 0x000000ffff038224 */ /* 0x004fc600078e0008 */
[----:B------:R-:W2:Y:S04]  /*dd10*/  LDL R8, [R1+0x2b8] ;  /* 0x0002b80001087983 */ /* 0x000ea80000100800 */
[----:B------:R-:W3:Y:S04]  /*dd20*/  LDL.LU R16, [R1+0x12c] ;  /* 0x00012c0001107983 */ /* 0x000ee80000300800 */
[----:B------:R-:W3:Y:S04]  /*dd30*/  LDL R12, [R1+0x294] ;  /* 0x00029400010c7983 */ /* 0x000ee80000100800 */
[----:B------:R-:W3:Y:S04]  /*dd40*/  LDL R11, [R1+0x298] ;  /* 0x00029800010b7983 */ /* 0x000ee80000100800 */
[----:B------:R0:W3:Y:S01]  /*dd50*/  @!P0 LDG.E.U8 R160, desc[UR44][R2.64] ;  /* 0x0000002c02a08981 */ /* 0x0000e2000c1e1100 */
[----:B------:R-:W-:-:S03]  /*dd60*/  PRMT R159, RZ, 0x7610, R159 ;  /* 0x00007610ff9f7816 */ /* 0x000fc6000000009f */
[----:B------:R-:W3:Y:S04]  /*dd70*/  LDL R10, [R1+0x254] ;  /* 0x00025400010a7983 */ /* 0x000ee80000100800 */
[----:B------:R-:W3:Y:S01]  /*dd80*/  LDL R9, [R1+0x258] ;  /* 0x0002580001097983 */ /* 0x000ee20000100800 */
[----:B0-----:R-:W-:-:S03]  /*dd90*/  @!P0 IMAD.MOV.U32 R2, RZ, RZ, R0 ;  /* 0x000000ffff028224 */ /* 0x001fc600078e0000 */
[----:B------:R-:W3:Y:S01]  /*dda0*/  LDL R0, [R1+0x278] ;  /* 0x0002780001007983 */ /* 0x000ee20000100800 */
[----:B------:R-:W-:-:S03]  /*ddb0*/  @!P0 IMAD.MOV.U32 R3, RZ, RZ, R4 ;  /* 0x000000ffff038224 */ /* 0x000fc600078e0004 */
[----:B------:R-:W3:Y:S04]  /*ddc0*/  LDL R4, [R1+0x274] ;  /* 0x0002740001047983 */ /* 0x000ee80000100800 */
[----:B------:R0:W3:Y:S01]  /*ddd0*/  @!P0 LDG.E.U8 R159, desc[UR44][R2.64] ;  /* 0x0000002c029f8981 */ /* 0x0000e2000c1e1100 */
[----:B------:R-:W-:Y:S01]  /*dde0*/  PRMT R158, RZ, 0x7610, R158 ;  /* 0x00007610ff9e7816 */ /* 0x000fe2000000009e */
[----:B0-----:R-:W-:Y:S02]  /*ddf0*/  @!P0 IMAD.MOV.U32 R3, RZ, RZ, R7 ;  /* 0x000000ffff038224 */ /* 0x001fe400078e0007 */
[----:B------:R-:W3:Y:S01]  /*de00*/  LDL R7, [R1+0x234] ;  /* 0x0002340001077983 */ /* 0x000ee20000100800 */
[----:B------:R-:W-:-:S03]  /*de10*/  @!P0 IMAD.MOV.U32 R2, RZ, RZ, R6 ;  /* 0x000000ffff028224 */ /* 0x000fc600078e0006 */
[----:B------:R-:W3:Y:S04]  /*de20*/  LDL R6, [R1+0x238] ;  /* 0x0002380001067983 */ /* 0x000ee80000100800 */
[----:B------:R4:W3:Y:S01]  /*de30*/  @!P0 LDG.E.U8 R158, desc[UR44][R2.64] ;  /* 0x0000002c029e8981 */ /* 0x0008e2000c1e1100 */
[----:B------:R-:W-:Y:S02]  /*de40*/  PRMT R157, RZ, 0x7610, R157 ;  /* 0x00007610ff9d7816 */ /* 0x000fe4000000009d */
[----:B------:R-:W-:Y:S01]  /*de50*/  PRMT R156, RZ, 0x7610, R156 ;  /* 0x00007610ff9c7816 */ /* 0x000fe2000000009c */
[----:B----4-:R-:W-:Y:S02]  /*de60*/  @!P0 IMAD.MOV.U32 R2, RZ, RZ, R5 ;  /* 0x000000ffff028224 */ /* 0x010fe400078e0005 */
[----:B------:R-:W4:Y:S01]  /*de70*/  LDL R5, [R1+0x218] ;  /* 0x0002180001057983 */ /* 0x000f220000100800 */
[----:B--2---:R-:W-:-:S03]  /*de80*/  @!P0 IMAD.MOV.U32 R3, RZ, RZ, R8 ;  /* 0x000000ffff038224 */ /* 0x004fc600078e0008 */
[----:B------:R-:W2:Y:S04]  /*de90*/  LDL R8, [R1+0x214] ;  /* 0x0002140001087983 */ /* 0x000ea80000100800 */
[----:B------:R3:W2:Y:S02]  /*dea0*/  @!P0 LDG.E.U8 R157, desc[UR44][R2.64] ;  /* 0x0000002c029d8981 */ /* 0x0006a4000c1e1100 */
[----:B---3--:R-:W-:Y:S02]  /*deb0*/  @!P0 IMAD.MOV.U32 R2, RZ, RZ, R11 ;  /* 0x000000ffff028224 */ /* 0x008fe400078e000b */
[----:B------:R-:W-:Y:S01]  /*dec0*/  @!P0 IMAD.MOV.U32 R3, RZ, RZ, R12 ;  /* 0x000000ffff038224 */ /* 0x000fe200078e000c */
[----:B------:R-:W-:Y:S01]  /*ded0*/  PRMT R155, RZ, 0x7610, R155 ;  /* 0x00007610ff9b7816 */ /* 0x000fe2000000009b */
[----:B------:R-:W3:Y:S04]  /*dee0*/  LDL R12, [R1+0x1b4] ;  /* 0x0001b400010c7983 */ /* 0x000ee80000100800 */
[----:B------:R0:W3:Y:S01]  /*def0*/  @!P0 LDG.E.U8 R156, desc[UR44][R2.64] ;  /* 0x0000002c029c8981 */ /* 0x0000e2000c1e1100 */
[----:B------:R-:W-:-:S02]  /*df00*/  PRMT R154, RZ, 0x7610, R154 ;  /* 0x00007610ff9a7816 */ /* 0x000fc4000000009a */
[----:B------:R-:W-:Y:S01]  /*df10*/  PRMT R153, RZ, 0x7610, R153 ;  /* 0x00007610ff997816 */ /* 0x000fe20000000099 */
[----:B------:R-:W3:Y:S01]  /*df20*/  LDL R11, [R1+0x194] ;  /* 0x00019400010b7983 */ /* 0x000ee20000100800 */
[----:B0-----:R-:W-:-:S03]  /*df30*/  @!P0 IMAD.MOV.U32 R2, RZ, RZ, R0 ;  /* 0x000000ffff028224 */ /* 0x001fc600078e0000 */
[----:B------:R-:W3:Y:S01]  /*df40*/  LDL R0, [R1+0x1f8] ;  /* 0x0001f80001007983 */ /* 0x000ee20000100800 */
[----:B------:R-:W-:-:S03]  /*df50*/  @!P0 IMAD.MOV.U32 R3, RZ, RZ, R4 ;  /* 0x000000ffff038224 */ /* 0x000fc600078e0004 */
[----:B------:R-:W3:Y:S04]  /*df60*/  LDL R4, [R1+0x1f4] ;  /* 0x0001f40001047983 */ /* 0x000ee80000100800 */
[----:B------:R0:W3:Y:S02]  /*df70*/  @!P0 LDG.E.U8 R155, desc[UR44][R2.64] ;  /* 0x0000002c029b8981 */ /* 0x0000e4000c1e1100 */
[----:B0-----:R-:W-:Y:S02]  /*df80*/  @!P0 IMAD.MOV.U32 R2, RZ, RZ, R9 ;  /* 0x000000ffff028224 */ /* 0x001fe400078e0009 */
[----:B------:R-:W-:Y:S01]  /*df90*/  @!P0 IMAD.MOV.U32 R3, RZ, RZ, R10 ;  /* 0x000000ffff038224 */ /* 0x000fe200078e000a */
[----:B------:R-:W-:Y:S01]  /*dfa0*/  PRMT R152, RZ, 0x7610, R152 ;  /* 0x00007610ff987816 */ /* 0x000fe20000000098 */
[----:B------:R-:W3:Y:S04]  /*dfb0*/  LDL R10, [R1+0x198] ;  /* 0x00019800010a7983 */ /* 0x000ee80000100800 */
[----:B------:R0:W3:Y:S04]  /*dfc0*/  @!P0 LDG.E.U8 R154, desc[UR44][R2.64] ;  /* 0x0000002c029a8981 */ /* 0x0000e8000c1e1100 */
[----:B------:R-:W3:Y:S01]  /*dfd0*/  LDL R9, [R1+0x174] ;  /* 0x0001740001097983 */ /* 0x000ee20000100800 */
[----:B0-----:R-:W-:-:S03]  /*dfe0*/  @!P0 IMAD.MOV.U32 R3, RZ, RZ, R7 ;  /* 0x000000ffff038224 */ /* 0x001fc600078e0007 */
[----:B------:R-:W3:Y:S01]  /*dff0*/  LDL R7, [R1+0x1d4] ;  /* 0x0001d40001077983 */ /* 0x000ee20000100800 */
[----:B------:R-:W-:-:S03]  /*e000*/  @!P0 IMAD.MOV.U32 R2, RZ, RZ, R6 ;  /* 0x000000ffff028224 */ /* 0x000fc600078e0006 */
[----:B------:R-:W3:Y:S04]  /*e010*/  LDL R6, [R1+0x1d8] ;  /* 0x0001d80001067983 */ /* 0x000ee80000100800 */
[----:B------:R4:W3:Y:S02]  /*e020*/  @!P0 LDG.E.U8 R153, desc[UR44][R2.64] ;  /* 0x0000002c02998981 */ /* 0x0008e4000c1e1100 */
[----:B----4-:R-:W-:Y:S02]  /*e030*/  @!P0 IMAD.MOV.U32 R2, RZ, RZ, R5 ;  /* 0x000000ffff028224 */ /* 0x010fe400078e0005 */
[----:B------:R-:W4:Y:S01]  /*e040*/  LDL R5, [R1+0x1b8] ;  /* 0x0001b80001057983 */ /* 0x000f220000100800 */
[----:B--2---:R-:W-:-:S03]  /*e050*/  @!P0 IMAD.MOV.U32 R3, RZ, RZ, R8 ;  /* 0x000000ffff038224 */ /* 0x004fc600078e0008 */
[----:B------:R-:W2:Y:S04]  /*e060*/  LDL R8, [R1+0x178] ;  /* 0x0001780001087983 */ /* 0x000ea80000100800 */
[----:B------:R3:W2:Y:S02]  /*e070*/  @!P0 LDG.E.U8 R152, desc[UR44][R2.64] ;  /* 0x0000002c02988981 */ /* 0x0006a4000c1e1100 */
[----:B---3--:R-:W-:Y:S02]  /*e080*/  @!P0 IMAD.MOV.U32 R2, RZ, RZ, R0 ;  /* 0x000000ffff028224 */ /* 0x008fe400078e0000 */
[----:B------:R-:W3:Y:S01]  /*e090*/  LDL R0, [R1+0x158] ;  /* 0x0001580001007983 */ /* 0x000ee20000100800 */
[----:B------:R-:W-:-:S03]  /*e0a0*/  @!P0 IMAD.MOV.U32 R3, RZ, RZ, R4 ;  /* 0x000000ffff038224 */ /* 0x000fc600078e0004 */
[----:B------:R-:W3:Y:S01]  /*e0b0*/  LDL R4, [R1+0x154] ;  /* 0x0001540001047983 */ /* 0x000ee20000100800 */
[----:B------:R-:W-:-:S06]  /*e0c0*/  PRMT R252, RZ, 0x7610, R252 ;  /* 0x00007610fffc7816 */ /* 0x000fcc00000000fc */
[----:B------:R0:W3:Y:S01]  /*e0d0*/  @!P0 LDG.E.U8 R252, desc[UR44][R2.64] ;  /* 0x0000002c02fc8981 */ /* 0x0000e2000c1e1100 */
[----:B------:R-:W-:Y:S02]  /*e0e0*/  PRMT R251, RZ, 0x7610, R251 ;  /* 0x00007610fffb7816 */ /* 0x000fe400000000fb */
[----:B------:R-:W-:Y:S02]  /*e0f0*/  PRMT R250, RZ, 0x7610, R250 ;  /* 0x00007610fffa7816 */ /* 0x000fe400000000fa */
[----:B------:R-:W-:Y:S01]  /*e100*/  PRMT R249, RZ, 0x7610, R249 ;  /* 0x00007610fff97816 */ /* 0x000fe200000000f9 */
[----:B0-----:R-:W-:Y:S02]  /*e110*/  @!P0 IMAD.MOV.U32 R3, RZ, RZ, R7 ;  /* 0x000000ffff038224 */ /* 0x001fe400078e0007 */
[----:B------:R-:W3:Y:S01]  /*e120*/  LDL R7, [R1+0x134] ;  /* 0x0001340001077983 */ /* 0x000ee20000100800 */
[----:B------:R-:W-:-:S03]  /*e130*/  @!P0 IMAD.MOV.U32 R2, RZ, RZ, R6 ;  /* 0x000000ffff028224 */ /* 0x000fc600078e0006 */
[----:B------:R-:W3:Y:S04]  /*e140*/  LDL R6, [R1+0x138] ;  /* 0x0001380001067983 */ /* 0x000ee80000100800 */
[----:B------:R0:W3:Y:S02]  /*e150*/  @!P0 LDG.E.U8 R251, desc[UR44][R2.64] ;  /* 0x0000002c02fb8981 */ /* 0x0000e4000c1e1100 */
[----:B0-----:R-:W-:Y:S01]  /*e160*/  @!P0 IMAD.MOV.U32 R3, RZ, RZ, R12 ;  /* 0x000000ffff038224 */ /* 0x001fe200078e000c */
[----:B------:R-:W-:Y:S01]  /*e170*/  PRMT R248, RZ, 0x7610, R248 ;  /* 0x00007610fff87816 */ /* 0x000fe200000000f8 */
[----:B------:R-:W3:Y:S01]  /*e180*/  LDL R12, [R1+0x2b0] ;  /* 0x0002b000010c7983 */ /* 0x000ee20000100800 */
[----:B----4-:R-:W-:-:S03]  /*e190*/  @!P0 IMAD.MOV.U32 R2, RZ, RZ, R5 ;  /* 0x000000ffff028224 */ /* 0x010fc600078e0005 */
[----:B------:R-:W4:Y:S04]  /*e1a0*/  LDL R5, [R1+0x118] ;  /* 0x0001180001057983 */ /* 0x000f280000100800 */
[----:B------:R0:W4:Y:S02]  /*e1b0*/  @!P0 LDG.E.U8 R250, desc[UR44][R2.64] ;  /* 0x0000002c02fa8981 */ /* 0x000124000c1e1100 */
[----:B0-----:R-:W-:Y:S02]  /*e1c0*/  @!P0 IMAD.MOV.U32 R2, RZ, RZ, R10 ;  /* 0x000000ffff028224 */ /* 0x001fe400078e000a */
[----:B------:R-:W-:Y:S01]  /*e1d0*/  @!P0 IMAD.MOV.U32 R3, RZ, RZ, R11 ;  /* 0x000000ffff038224 */ /* 0x000fe200078e000b */
[----:B------:R-:W-:Y:S01]  /*e1e0*/  PRMT R247, RZ, 0x7610, R247 ;  /* 0x00007610fff77816 */ /* 0x000fe200000000f7 */
[----:B------:R-:W4:Y:S04]  /*e1f0*/  LDL R11, [R1+0x2b4] ;  /* 0x0002b400010b7983 */ /* 0x000f280000100800 */
[----:B------:R2:W4:Y:S04]  /*e200*/  @!P0 LDG.E.U8 R249, desc[UR44][R2.64] ;  /* 0x0000002c02f98981 */ /* 0x000528000c1e1100 */
[----:B------:R-:W4:Y:S01]  /*e210*/  LDL R10, [R1+0x28c] ;  /* 0x00028c00010a7983 */ /* 0x000f220000100800 */
[----:B--2---:R-:W-:-:S02]  /*e220*/  @!P0 IMAD.MOV.U32 R2, RZ, RZ, R8 ;  /* 0x000000ffff028224 */ /* 0x004fc400078e0008 */
[----:B------:R-:W-:Y:S01]  /*e230*/  @!P0 IMAD.MOV.U32 R3, RZ, RZ, R9 ;  /* 0x000000ffff038224 */ /* 0x000fe200078e0009 */
[----:B------:R-:W2:Y:S04]  /*e240*/  LDL R8, [R1+0x2d0] ;  /* 0x0002d00001087983 */ /* 0x000ea80000100800 */
[----:B------:R3:W2:Y:S04]  /*e250*/  @!P0 LDG.E.U8 R248, desc[UR44][R2.64] ;  /* 0x0000002c02f88981 */ /* 0x0006a8000c1e1100 */
[----:B------:R-:W2:Y:S01]  /*e260*/  LDL R9, [R1+0x290] ;  /* 0x0002900001097983 */ /* 0x000ea20000100800 */
[----:B---3--:R-:W-:-:S03]  /*e270*/  @!P0 IMAD.MOV.U32 R2, RZ, RZ, R0 ;  /* 0x000000ffff028224 */ /* 0x008fc600078e0000 */
[----:B------:R-:W3:Y:S01]  /*e280*/  LDL R0, [R1+0x2f4] ;  /* 0x0002f40001007983 */ /* 0x000ee20000100800 */
[----:B------:R-:W-:-:S03]  /*e290*/  @!P0 IMAD.MOV.U32 R3, RZ, RZ, R4 ;  /* 0x000000ffff038224 */ /* 0x000fc600078e0004 */
[----:B------:R-:W2:Y:S04]  /*e2a0*/  LDL R4, [R1+0x2f0] ;  /* 0x0002f00001047983 */ /* 0x000ea80000100800 */
[----:B------:R0:W2:Y:S02]  /*e2b0*/  @!P0 LDG.E.U8 R247, desc[UR44][R2.64] ;  /* 0x0000002c02f78981 */ /* 0x0000a4000c1e1100 */
[----:B0-----:R-:W-:Y:S02]  /*e2c0*/  @!P0 IMAD.MOV.U32 R3, RZ, RZ, R7 ;  /* 0x000000ffff038224 */ /* 0x001fe400078e0007 */
[----:B------:R-:W2:Y:S01]  /*e2d0*/  LDL R7, [R1+0x2d4] ;  /* 0x0002d40001077983 */ /* 0x000ea20000100800 */
[----:B------:R-:W-:Y:S01]  /*e2e0*/  PRMT R246, RZ, 0x7610, R246 ;  /* 0x00007610fff67816 */ /* 0x000fe200000000f6 */
[----:B------:R-:W-:-:S02]  /*e2f0*/  @!P0 IMAD.MOV.U32 R2, RZ, RZ, R6 ;  /* 0x000000ffff028224 */ /* 0x000fc400078e0006 */
[----:B------:R-:W2:Y:S01]  /*e300*/  LDL R6, [R1+0x26c] ;  /* 0x00026c0001067983 */ /* 0x000ea20000100800 */
[----:B------:R-:W-:-:S03]  /*e310*/  PRMT R245, RZ, 0x7610, R245 ;  /* 0x00007610fff57816 */ /* 0x000fc600000000f5 */
[----:B------:R0:W2:Y:S02]  /*e320*/  @!P0 LDG.E.U8 R246, desc[UR44][R2.64] ;  /* 0x0000002c02f68981 */ /* 0x0000a4000c1e1100 */
[----:B0-----:R-:W-:Y:S02]  /*e330*/  @!P0 IMAD.MOV.U32 R3, RZ, RZ, R18 ;  /* 0x000000ffff038224 */ /* 0x001fe400078e0012 */
[----:B----4-:R-:W-:Y:S02]  /*e340*/  @!P0 IMAD.MOV.U32 R2, RZ, RZ, R5 ;  /* 0x000000ffff028224 */ /* 0x010fe400078e0005 */
[----:B------:R-:W4:Y:S04]  /*e350*/  LDL R5, [R1+0x270] ;  /* 0x0002700001057983 */ /* 0x000f280000100800 */
[----:B------:R3:W4:Y:S04]  /*e360*/  @!P0 LDG.E.U8 R245, desc[UR44][R2.64] ;  /* 0x0000002c02f58981 */ /* 0x000728000c1e1100 */
[----:B------:R-:W-:Y:S01]  /*e370*/  STL [R1+0x730], R18 ;  /* 0x0007301201007387 */ /* 0x000fe20000100800 */
[----:B---3--:R-:W-:-:S03]  /*e380*/  @!P0 IMAD.MOV.U32 R2, RZ, RZ, R0 ;  /* 0x000000ffff028224 */ /* 0x008fc600078e0000 */
[----:B------:R-:W3:Y:S01]  /*e390*/  LDL R0, [R1+0x250] ;  /* 0x0002500001007983 */ /* 0x000ee20000100800 */
[----:B--2---:R-:W-:-:S03]  /*e3a0*/  @!P0 IMAD.MOV.U32 R3, RZ, RZ, R4 ;  /* 0x000000ffff038224 */ /* 0x004fc600078e0004 */
[----:B------:R-:W2:Y:S01]  /*e3b0*/  LDL R4, [R1+0x24c] ;  /* 0x00024c0001047983 */ /* 0x000ea20000100800 */
[----:B------:R-:W-:Y:S02]  /*e3c0*/  PRMT R244, RZ, 0x7610, R244 ;  /* 0x00007610fff47816 */ /* 0x000fe400000000f4 */
[----:B------:R-:W-:-:S04]  /*e3d0*/  PRMT R243, RZ, 0x7610, R243 ;  /* 0x00007610fff37816 */ /* 0x000fc800000000f3 */
[----:B------:R0:W2:Y:S01]  /*e3e0*/  @!P0 LDG.E.U8 R244, desc[UR44][R2.64] ;  /* 0x0000002c02f48981 */ /* 0x0000a2000c1e1100 */
[----:B------:R-:W-:Y:S01]  /*e3f0*/  PRMT R242, RZ, 0x7610, R242 ;  /* 0x00007610fff27816 */ /* 0x000fe200000000f2 */
        /* <DEDUP_REMOVED lines=18> */
[----:B0-----:R-:W-:-:S03]  /*e520*/  @!P0 IMAD.MOV.U32 R3, RZ, RZ, R6 ;  /* 0x000000ffff038224 */ /* 0x001fc600078e0006 */
[----:B------:R-:W2:Y:S01]  /*e530*/  LDL R6, [R1+0x20c] ;  /* 0x00020c0001067983 */ /* 0x000ea20000100800 */
[----:B----4-:R-:W-:-:S03]  /*e540*/  @!P0 IMAD.MOV.U32 R2, RZ, RZ, R5 ;  /* 0x000000ffff028224 */ /* 0x010fc600078e0005 */
[----:B------:R-:W4:Y:S04]  /*e550*/  LDL R5, [R1+0x210] ;  /* 0x0002100001057983 */ /* 0x000f280000100800 */
[----:B------:R3:W4:Y:S02]  /*e560*/  @!P0 LDG.E.U8 R240, desc[UR44][R2.64] ;  /* 0x0000002c02f08981 */ /* 0x000724000c1e1100 */
[----:B---3--:R-:W-:Y:S02]  /*e570*/  @!P0 IMAD.MOV.U32 R2, RZ, RZ, R0 ;  /* 0x000000ffff028224 */ /* 0x008fe400078e0000 */
[----:B------:R-:W3:Y:S01]  /*e580*/  LDL R0, [R1+0x1f0] ;  /* 0x0001f00001007983 */ /* 0x000ee20000100800 */
[----:B--2---:R-:W-:-:S03]  /*e590*/  @!P0 IMAD.MOV.U32 R3, RZ, RZ, R4 ;  /* 0x000000ffff038224 */ /* 0x004fc600078e0004 */
[----:B------:R-:W2:Y:S01]  /*e5a0*/  LDL R4, [R1+0x1ec] ;  /* 0x0001ec0001047983 */ /* 0x000ea20000100800 */
[----:B------:R-:W-:-:S03]  /*e5b0*/  PRMT R238, RZ, 0x7610, R238 ;  /* 0x00007610ffee7816 */ /* 0x000fc600000000ee */
[----:B------:R0:W2:Y:S01]  /*e5c0*/  @!P0 LDG.E.U8 R239, desc[UR44][R2.64] ;  /* 0x0000002c02ef8981 */ /* 0x0000a2000c1e1100 */
[----:B------:R-:W-:Y:S01]  /*e5d0*/  PRMT R237, RZ, 0x7610, R237 ;  /* 0x00007610ffed7816 */ /* 0x000fe200000000ed */
[----:B0-----:R-:W-:Y:S02]  /*e5e0*/  @!P0 IMAD.MOV.U32 R3, RZ, RZ, R8 ;  /* 0x000000ffff038224 */ /* 0x001fe400078e0008 */
[----:B------:R-:W2:Y:S01]  /*e5f0*/  LDL R8, [R1+0x18c] ;  /* 0x00018c0001087983 */ /* 0x000ea20000100800 */
[----:B------:R-:W-:-:S03]  /*e600*/  @!P0 IMAD.MOV.U32 R2, RZ, RZ, R7 ;  /* 0x000000ffff028224 */ /* 0x000fc600078e0007 */
[----:B------:R-:W2:Y:S04]  /*e610*/  LDL R7, [R1+0x190] ;  /* 0x0001900001077983 */ /* 0x000ea80000100800 */
[----:B------:R0:W2:Y:S02]  /*e620*/  @!P0 LDG.E.U8 R238, desc[UR44][R2.64] ;  /* 0x0000002c02ee8981 */ /* 0x0000a4000c1e1100 */
[----:B0-----:R-:W-:Y:S02]  /*e630*/  @!P0 IMAD.MOV.U32 R3, RZ, RZ, R6 ;  /* 0x000000ffff038224 */ /* 0x001fe400078e0006 */
        /* <DEDUP_REMOVED lines=43> */
[----:B------:R-:W-:-:S05]  /*e8f0*/  @!P0 IMAD.MOV.U32 R2, RZ, RZ, R12 ;  /* 0x000000ffff028224 */ /* 0x000fca00078e000c */
[----:B------:R0:W2:Y:S01]  /*e900*/  @!P0 LDG.E.U8 R230, desc[UR44][R2.64] ;  /* 0x0000002c02e68981 */ /* 0x0000a2000c1e1100 */
[----:B------:R-:W-:Y:S01]  /*e910*/  PRMT R228, RZ, 0x7610, R228 ;  /* 0x00007610ffe47816 */ /* 0x000fe200000000e4 */
[----:B0-----:R-:W-:Y:S02]  /*e920*/  @!P0 IMAD.MOV.U32 R2, RZ, RZ, R11 ;  /* 0x000000ffff028224 */ /* 0x001fe400078e000b */
[----:B------:R-:W-:-:S05]  /*e930*/  @!P0 IMAD.MOV.U32 R3, RZ, RZ, R17 ;  /* 0x000000ffff038224 */ /* 0x000fca00078e0011 */
[----:B------:R0:W2:Y:S01]  /*e940*/  @!P0 LDG.E.U8 R229, desc[UR44][R2.64] ;  /* 0x0000002c02e58981 */ /* 0x0000a2000c1e1100 */
[----:B------:R-:W-:-:S03]  /*e950*/  PRMT R227, RZ, 0x7610, R227 ;  /* 0x00007610ffe37816 */ /* 0x000fc600000000e3 */
[----:B------:R-:W-:Y:S04]  /*e960*/  STL [R1+0x734], R16 ;  /* 0x0007341001007387 */ /* 0x000fe80000100800 */
[----:B------:R1:W-:Y:S04]  /*e970*/  STL [R1+0x738], R17 ;  /* 0x0007381101007387 */ /* 0x0003e80000100800 */
[----:B-1----:R-:W2:Y:S01]  /*e980*/  LDL.LU R17, [R1+0x164] ;  /* 0x0001640001117983 */ /* 0x002ea20000300800 */
[----:B0-----:R-:W-:Y:S01]  /*e990*/  @!P0 IMAD.MOV.U32 R3, RZ, RZ, R8 ;  /* 0x000000ffff038224 */ /* 0x001fe200078e0008 */
[----:B------:R-:W-:-:S02]  /*e9a0*/  PRMT R226, RZ, 0x7610, R226 ;  /* 0x00007610ffe27816 */ /* 0x000fc400000000e2 */
[----:B------:R-:W2:Y:S04]  /*e9b0*/  LDL R8, [R1+0x264] ;  /* 0x0002640001087983 */ /* 0x000ea80000100800 */
[----:B------:R-:W2:Y:S01]  /*e9c0*/  LDL R12, [R1+0x224] ;  /* 0x00022400010c7983 */ /* 0x000ea20000100800 */
[----:B------:R-:W-:-:S03]  /*e9d0*/  @!P0 IMAD.MOV.U32 R2, RZ, RZ, R6 ;  /* 0x000000ffff028224 */ /* 0x000fc600078e0006 */
[----:B------:R-:W2:Y:S04]  /*e9e0*/  LDL R11, [R1+0x228] ;  /* 0x00022800010b7983 */ /* 0x000ea80000100800 */
[----:B------:R0:W2:Y:S04]  /*e9f0*/  @!P0 LDG.E.U8 R228, desc[UR44][R2.64] ;  /* 0x0000002c02e48981 */ /* 0x0000a8000c1e1100 */
[----:B------:R-:W2:Y:S01]  /*ea00*/  LDL R6, [R1+0x268] ;  /* 0x0002680001067983 */ /* 0x000ea20000100800 */
[----:B0-----:R-:W-:Y:S02]  /*ea10*/  @!P0 IMAD.MOV.U32 R2, RZ, RZ, R9 ;  /* 0x000000ffff028224 */ /* 0x001fe400078e0009 */
[----:B------:R-:W-:Y:S01]  /*ea20*/  @!P0 IMAD.MOV.U32 R3, RZ, RZ, R10 ;  /* 0x000000ffff038224 */ /* 0x000fe200078e000a */
[----:B------:R-:W-:Y:S01]  /*ea30*/  PRMT R225, RZ, 0x7610, R225 ;  /* 0x00007610ffe17816 */ /* 0x000fe200000000e1 */
[----:B------:R-:W2:Y:S04]  /*ea40*/  LDL R10, [R1+0x1e4] ;  /* 0x0001e400010a7983 */ /* 0x000ea80000100800 */
[----:B------:R4:W2:Y:S04]  /*ea50*/  @!P0 LDG.E.U8 R227, desc[UR44][R2.64] ;  /* 0x0000002c02e38981 */ /* 0x0008a8000c1e1100 */
[----:B------:R-:W2:Y:S01]  /*ea60*/  LDL R9, [R1+0x1e8] ;  /* 0x0001e80001097983 */ /* 0x000ea20000100800 */
[----:B----4-:R-:W-:-:S03]  /*ea70*/  @!P0 IMAD.MOV.U32 R3, RZ, RZ, R5 ;  /* 0x000000ffff038224 */ /* 0x010fc600078e0005 */
[----:B------:R-:W4:Y:S01]  /*ea80*/  LDL R5, [R1+0x244] ;  /* 0x0002440001057983 */ /* 0x000f220000100800 */
[----:B---3--:R-:W-:-:S03]  /*ea90*/  @!P0 IMAD.MOV.U32 R2, RZ, RZ, R0 ;  /* 0x000000ffff028224 */ /* 0x008fc600078e0000 */
[----:B------:R-:W3:Y:S04]  /*eaa0*/  LDL R0, [R1+0x248] ;  /* 0x0002480001007983 */ /* 0x000ee80000100800 */
[----:B------:R2:W3:Y:S02]  /*eab0*/  @!P0 LDG.E.U8 R226, desc[UR44][R2.64] ;  /* 0x0000002c02e28981 */ /* 0x0004e4000c1e1100 */
[----:B--2---:R-:W-:Y:S02]  /*eac0*/  @!P0 IMAD.MOV.U32 R2, RZ, RZ, R4 ;  /* 0x000000ffff028224 */ /* 0x004fe400078e0004 */
[----:B------:R-:W-:Y:S01]  /*ead0*/  @!P0 IMAD.MOV.U32 R3, RZ, RZ, R7 ;  /* 0x000000ffff038224 */ /* 0x000fe200078e0007 */
[----:B------:R-:W2:Y:S04]  /*eae0*/  LDL R4, [R1+0x208] ;  /* 0x0002080001047983 */ /* 0x000ea80000100800 */
[----:B------:R-:W2:Y:S01]  /*eaf0*/  LDL R7, [R1+0x204] ;  /* 0x0002040001077983 */ /* 0x000ea20000100800 */
[----:B------:R-:W-:-:S03]  /*eb00*/  PRMT R224, RZ, 0x7610, R224 ;  /* 0x00007610ffe07816 */ /* 0x000fc600000000e0 */
[----:B------:R0:W2:Y:S02]  /*eb10*/  @!P0 LDG.E.U8 R225, desc[UR44][R2.64] ;  /* 0x0000002c02e18981 */ /* 0x0000a4000c1e1100 */
[----:B0-----:R-:W-:Y:S02]  /*eb20*/  @!P0 IMAD.MOV.U32 R3, RZ, RZ, R8 ;  /* 0x000000ffff038224 */ /* 0x001fe400078e0008 */
[----:B------:R-:W2:Y:S01]  /*eb30*/  LDL R8, [R1+0x1c4] ;  /* 0x0001c40001087983 */ /* 0x000ea20000100800 */
[----:B------:R-:W-:-:S03]  /*eb40*/  @!P0 IMAD.MOV.U32 R2, RZ, RZ, R6 ;  /* 0x000000ffff028224 */ /* 0x000fc600078e0006 */
[----:B------:R-:W2:Y:S04]  /*eb50*/  LDL R6, [R1+0x1c8] ;  /* 0x0001c80001067983 */ /* 0x000ea80000100800 */
[----:B------:R4:W2:Y:S02]  /*eb60*/  @!P0 LDG.E.U8 R224, desc[UR44][R2.64] ;  /* 0x0000002c02e08981 */ /* 0x0008a4000c1e1100 */
[----:B----4-:R-:W-:Y:S02]  /*eb70*/  @!P0 IMAD.MOV.U32 R3, RZ, RZ, R5 ;  /* 0x000000ffff038224 */ /* 0x010fe400078e0005 */
[----:B------:R-:W4:Y:S01]  /*eb80*/  LDL R5, [R1+0x1a4] ;  /* 0x0001a40001057983 */ /* 0x000f220000100800 */
[----:B---3--:R-:W-:-:S03]  /*eb90*/  @!P0 IMAD.MOV.U32 R2, RZ, RZ, R0 ;  /* 0x000000ffff028224 */ /* 0x008fc600078e0000 */
[----:B------:R-:W3:Y:S01]  /*eba0*/  LDL R0, [R1+0x1a8] ;  /* 0x0001a80001007983 */ /* 0x000ee20000100800 */
[----:B------:R-:W-:Y:S02]  /*ebb0*/  PRMT R223, RZ, 0x7610, R223 ;  /* 0x00007610ffdf7816 */ /* 0x000fe400000000df */
[----:B------:R-:W-:-:S04]  /*ebc0*/  PRMT R222, RZ, 0x7610, R222 ;  /* 0x00007610ffde7816 */ /* 0x000fc800000000de */
[----:B------:R0:W3:Y:S02]  /*ebd0*/  @!P0 LDG.E.U8 R223, desc[UR44][R2.64] ;  /* 0x0000002c02df8981 */ /* 0x0000e4000c1e1100 */
[----:B0-----:R-:W-:Y:S02]  /*ebe0*/  @!P0 IMAD.MOV.U32 R2, RZ, RZ, R11 ;  /* 0x000000ffff028224 */ /* 0x001fe400078e000b */
[----:B------:R-:W-:-:S05]  /*ebf0*/  @!P0 IMAD.MOV.U32 R3, RZ, RZ, R12 ;  /* 0x000000ffff038224 */ /* 0x000fca00078e000c */
[----:B------:R2:W3:Y:S02]  /*ec00*/  @!P0 LDG.E.U8 R222, desc[UR44][R2.64] ;  /* 0x0000002c02de8981 */ /* 0x0004e4000c1e1100 */
[----:B--2---:R-:W-:Y:S02]  /*ec10*/  @!P0 IMAD.MOV.U32 R2, RZ, RZ, R4 ;  /* 0x000000ffff028224 */ /* 0x004fe400078e0004 */
[----:B------:R-:W-:Y:S01]  /*ec20*/  @!P0 IMAD.MOV.U32 R3, RZ, RZ, R7 ;  /* 0x000000ffff038224 */ /* 0x000fe200078e0007 */
[----:B------:R-:W2:Y:S04]  /*ec30*/  LDL R4, [R1+0x188] ;  /* 0x0001880001047983 */ /* 0x000ea80000100800 */
[----:B------:R-:W2:Y:S01]  /*ec40*/  LDL R7, [R1+0x184] ;  /* 0x0001840001077983 */ /* 0x000ea20000100800 */
[----:B------:R-:W-:-:S02]  /*ec50*/  PRMT R221, RZ, 0x7610, R221 ;  /* 0x00007610ffdd7816 */ /* 0x000fc400000000dd */
        /* <DEDUP_REMOVED lines=8> */
[----:B------:R-:W-:Y:S02]  /*ece0*/  @!P0 IMAD.MOV.U32 R2, RZ, RZ, R6 ;  /* 0x000000ffff028224 */ /* 0x000fe400078e0006 */
[----:B------:R-:W2:Y:S04]  /*ecf0*/  LDL R6, [R1+0x168] ;  /* 0x0001680001067983 */ /* 0x000ea80000100800 */
[----:B------:R4:W2:Y:S02]  /*ed00*/  @!P0 LDG.E.U8 R219, desc[UR44][R2.64] ;  /* 0x0000002c02db8981 */ /* 0x0008a4000c1e1100 */
[----:B----4-:R-:W-:-:S02]  /*ed10*/  @!P0 IMAD.MOV.U32 R3, RZ, RZ, R5 ;  /* 0x000000ffff038224 */ /* 0x010fc400078e0005 */
[----:B---3--:R-:W-:Y:S01]  /*ed20*/  @!P0 IMAD.MOV.U32 R2, RZ, RZ, R0 ;  /* 0x000000ffff028224 */ /* 0x008fe200078e0000 */
[----:B------:R-:W-:-:S04]  /*ed30*/  LOP3.LUT R0, R113, 0xffff, RZ, 0xc0, !PT ;  /* 0x0000ffff71007812 */ /* 0x000fc800078ec0ff */
[----:B------:R0:W3:Y:S02]  /*ed40*/  @!P0 LDG.E.U8 R218, desc[UR44][R2.64] ;  /* 0x0000002c02da8981 */ /* 0x0000e4000c1e1100 */
[----:B0-----:R-:W-:Y:S02]  /*ed50*/  LOP3.LUT R2, R106, 0xffff, RZ, 0xc0, !PT ;  /* 0x0000ffff6a027812 */ /* 0x001fe400078ec0ff */
[----:B------:R-:W4:Y:S04]  /*ed60*/  LDL.LU R106, [R1+0xa60] ;  /* 0x000a6000016a7983 */ /* 0x000f280000300800 */
[----:B------:R-:W3:Y:S04]  /*ed70*/  LDL.LU R18, [R1+0x144] ;  /* 0x0001440001127983 */ /* 0x000ee80000300800 */
[----:B------:R-:W4:Y:S04]  /*ed80*/  LDL.LU R113, [R1+0xa5c] ;  /* 0x000a5c0001717983 */ /* 0x000f280000300800 */
[----:B------:R-:W4:Y:S01]  /*ed90*/  LDL R5, [R1+0x148] ;  /* 0x0001480001057983 */ /* 0x000f220000100800 */
[----:B------:R-:W-:-:S02]  /*eda0*/  PRMT R12, R2, 0x3340, R0 ;  /* 0x00003340020c7816 */ /* 0x000fc40000000000 */
[----:B------:R-:W-:Y:S01]  /*edb0*/  PRMT R21, RZ, 0x7610, R21 ;  /* 0x00007610ff157816 */ /* 0x000fe20000000015 */
[----:B--2---:R-:W-:Y:S02]  /*edc0*/  @!P0 IMAD.MOV.U32 R2, RZ, RZ, R4 ;  /* 0x000000ffff028224 */ /* 0x004fe400078e0004 */
[----:B------:R-:W-:-:S05]  /*edd0*/  @!P0 IMAD.MOV.U32 R3, RZ, RZ, R7 ;  /* 0x000000ffff038224 */ /* 0x000fca00078e0007 */
[----:B------:R0:W2:Y:S02]  /*ede0*/  @!P0 LDG.E.U8 R21, desc[UR44][R2.64] ;  /* 0x0000002c02158981 */ /* 0x0000a4000c1e1100 */
[----:B0-----:R-:W-:Y:S02]  /*edf0*/  LOP3.LUT R2, R105, 0xffff, RZ, 0xc0, !PT ;  /* 0x0000ffff69027812 */ /* 0x001fe400078ec0ff */
[----:B------:R-:W2:Y:S04]  /*ee00*/  LDL.LU R105, [R1+0xa58] ;  /* 0x000a580001697983 */ /* 0x000ea80000300800 */
[----:B------:R-:W2:Y:S04]  /*ee10*/  LDL R4, [R1+0x124] ;  /* 0x0001240001047983 */ /* 0x000ea80000100800 */
[----:B------:R-:W2:Y:S01]  /*ee20*/  LDL.LU R16, [R1+0x128] ;  /* 0x0001280001107983 */ /* 0x000ea20000300800 */
[----:B------:R-:W-:Y:S01]  /*ee30*/  LOP3.LUT R0, R111, 0xffff, RZ, 0xc0, !PT ;  /* 0x0000ffff6f007812 */ /* 0x000fe200078ec0ff */
[----:B------:R-:W-:Y:S01]  /*ee40*/  @!P0 IMAD.MOV.U32 R3, RZ, RZ, R17 ;  /* 0x000000ffff038224 */ /* 0x000fe200078e0011 */
[----:B------:R-:W-:Y:S01]  /*ee50*/  PRMT R20, RZ, 0x7610, R20 ;  /* 0x00007610ff147816 */ /* 0x000fe20000000014 */
[----:B------:R-:W2:Y:S01]  /*ee60*/  LDL.LU R111, [R1+0xa54] ;  /* 0x000a5400016f7983 */ /* 0x000ea20000300800 */
[----:B------:R-:W-:-:S02]  /*ee70*/  PRMT R11, R2, 0x3340, R0 ;  /* 0x00003340020b7816 */ /* 0x000fc40000000000 */
[----:B------:R-:W-:Y:S01]  /*ee80*/  LOP3.LUT R0, R216, 0xffff, RZ, 0xc0, !PT ;  /* 0x0000ffffd8007812 */ /* 0x000fe200078ec0ff */
[----:B------:R-:W-:-:S05]  /*ee90*/  @!P0 IMAD.MOV.U32 R2, RZ, RZ, R6 ;  /* 0x000000ffff028224 */ /* 0x000fca00078e0006 */
[----:B------:R0:W2:Y:S01]  /*eea0*/  @!P0 LDG.E.U8 R20, desc[UR44][R2.64] ;  /* 0x0000002c02148981 */ /* 0x0000a2000c1e1100 */
[----:B------:R-:W-:Y:S02]  /*eeb0*/  PRMT R19, RZ, 0x7610, R19 ;  /* 0x00007610ff137816 */ /* 0x000fe40000000013 */
[----:B0-----:R-:W-:Y:S02]  /*eec0*/  LOP3.LUT R2, R217, 0xffff, RZ, 0xc0, !PT ;  /* 0x0000ffffd9027812 */ /* 0x001fe400078ec0ff */
[----:B------:R-:W2:Y:S02]  /*eed0*/  LDL.LU R217, [R1+0xa50] ;  /* 0x000a500001d97983 */ /* 0x000ea40000300800 */
[----:B------:R-:W-:Y:S02]  /*eee0*/  PRMT R10, R2, 0x3340, R0 ;  /* 0x00003340020a7816 */ /* 0x000fe40000000000 */
[----:B------:R-:W2:Y:S01]  /*eef0*/  LDL.LU R216, [R1+0xa4c] ;  /* 0x000a4c0001d87983 */ /* 0x000ea20000300800 */
[----:B------:R-:W-:Y:S01]  /*ef00*/  LOP3.LUT R0, R22, 0xffff, RZ, 0xc0, !PT ;  /* 0x0000ffff16007812 */ /* 0x000fe200078ec0ff */
[----:B---3--:R-:W-:-:S02]  /*ef10*/  @!P0 IMAD.MOV.U32 R3, RZ, RZ, R18 ;  /* 0x000000ffff038224 */ /* 0x008fc400078e0012 */
[----:B----4-:R-:W-:Y:S01]  /*ef20*/  @!P0 IMAD.MOV.U32 R2, RZ, RZ, R5 ;  /* 0x000000ffff028224 */ /* 0x010fe200078e0005 */
[----:B------:R-:W-:-:S04]  /*ef30*/  LOP3.LUT R5, R177, 0xffff, RZ, 0xc0, !PT ;  /* 0x0000ffffb1057812 */ /* 0x000fc800078ec0ff */
[----:B------:R0:W3:Y:S02]  /*ef40*/  @!P0 LDG.E.U8 R19, desc[UR44][R2.64] ;  /* 0x0000002c02138981 */ /* 0x0000e4000c1e1100 */
[----:B0-----:R-:W-:Y:S02]  /*ef50*/  LOP3.LUT R2, R23, 0xffff, RZ, 0xc0, !PT ;  /* 0x0000ffff17027812 */ /* 0x001fe400078ec0ff */
[----:B------:R-:W4:Y:S04]  /*ef60*/  LDL.LU R23, [R1+0xa48] ;  /* 0x000a480001177983 */ /* 0x000f280000300800 */
[----:B------:R-:W4:Y:S04]  /*ef70*/  LDL.LU R22, [R1+0xa44] ;  /* 0x000a440001167983 */ /* 0x000f280000300800 */
[----:B------:R-:W3:Y:S01]  /*ef80*/  LDL R177, [R1+0x700] ;  /* 0x0007000001b17983 */ /* 0x000ee20000100800 */
[----:B------:R-:W-:-:S02]  /*ef90*/  PRMT R9, R2, 0x3340, R0 ;  /* 0x0000334002097816 */ /* 0x000fc40000000000 */
[----:B------:R-:W-:Y:S01]  /*efa0*/  PRMT R0, RZ, 0x7610, R0 ;  /* 0x00007610ff007816 */ /* 0x000fe20000000000 */
[----:B--2---:R-:W-:Y:S02]  /*efb0*/  @!P0 IMAD.MOV.U32 R3, RZ, RZ, R4 ;  /* 0x000000ffff038224 */ /* 0x004fe400078e0004 */
[----:B------:R-:W-:Y:S01]  /*efc0*/  @!P0 IMAD.MOV.U32 R2, RZ, RZ, R16 ;  /* 0x000000ffff028224 */ /* 0x000fe200078e0010 */
[----:B------:R-:W-:Y:S02]  /*efd0*/  LOP3.LUT R4, R88, 0xffff, RZ, 0xc0, !PT ;  /* 0x0000ffff58047812 */ /* 0x000fe400078ec0ff */
[----:B------:R-:W2:Y:S04]  /*efe0*/  LDL.LU R88, [R1+0xa40] ;  /* 0x000a400001587983 */ /* 0x000ea80000300800 */
[----:B------:R0:W4:Y:S01]  /*eff0*/  @!P0 LDG.E.U8 R0, desc[UR44][R2.64] ;  /* 0x0000002c02008981 */ /* 0x000122000c1e1100 */
[----:B------:R-:W-:-:S02]  /*f000*/  PRMT R8, R5, 0x3340, R4 ;  /* 0x0000334005087816 */ /* 0x000fc40000000004 */
[----:B------:R-:W-:Y:S02]  /*f010*/  LOP3.LUT R5, R91, 0xffff, RZ, 0xc0, !PT ;  /* 0x0000ffff5b057812 */ /* 0x000fe400078ec0ff */
[----:B------:R-:W-:Y:S02]  /*f020*/  LOP3.LUT R4, R92, 0xffff, RZ, 0xc0, !PT ;  /* 0x0000ffff5c047812 */ /* 0x000fe400078ec0ff */
[----:B0-----:R-:W-:Y:S02]  /*f030*/  LOP3.LUT R3, R89, 0xffff, RZ, 0xc0, !PT ;  /* 0x0000ffff59037812 */ /* 0x001fe400078ec0ff */
[----:B------:R-:W-:Y:S01]  /*f040*/  LOP3.LUT R2, R90, 0xffff, RZ, 0xc0, !PT ;  /* 0x0000ffff5a027812 */ /* 0x000fe200078ec0ff */
[----:B------:R-:W2:Y:S03]  /*f050*/  LDL.LU R89, [R1+0xa3c] ;  /* 0x000a3c0001597983 */ /* 0x000ea60000300800 */
[----:B------:R-:W-:Y:S01]  /*f060*/  PRMT R6, R3, 0x3340, R2 ;  /* 0x0000334003067816 */ /* 0x000fe20000000002 */
[----:B------:R-:W2:Y:S01]  /*f070*/  LDL.LU R90, [R1+0xa38] ;  /* 0x000a3800015a7983 */ /* 0x000ea20000300800 */
[----:B------:R-:W-:-:S02]  /*f080*/  LOP3.LUT R3, R93, 0xffff, RZ, 0xc0, !PT ;  /* 0x0000ffff5d037812 */ /* 0x000fc400078ec0ff */
[----:B------:R-:W-:Y:S01]  /*f090*/  LOP3.LUT R2, R94, 0xffff, RZ, 0xc0, !PT ;  /* 0x0000ffff5e027812 */ /* 0x000fe200078ec0ff */
[----:B------:R-:W2:Y:S01]  /*f0a0*/  LDL.LU R91, [R1+0xa34] ;  /* 0x000a3400015b7983 */ /* 0x000ea20000300800 */
[----:B------:R-:W-:Y:S02]  /*f0b0*/  PRMT R7, R5, 0x3340, R4 ;  /* 0x0000334005077816 */ /* 0x000fe40000000004 */
[----:B------:R-:W-:Y:S01]  /*f0c0*/  PRMT R2, R3, 0x3340, R2 ;  /* 0x0000334003027816 */ /* 0x000fe20000000002 */
[----:B------:R-:W2:Y:S01]  /*f0d0*/  LDL.LU R92, [R1+0xa30] ;  /* 0x000a3000015c7983 */ /* 0x000ea20000300800 */
[----:B------:R-:W-:Y:S02]  /*f0e0*/  LOP3.LUT R3, R97, 0xffff, RZ, 0xc0, !PT ;  /* 0x0000ffff61037812 */ /* 0x000fe400078ec0ff */
[----:B------:R-:W-:Y:S01]  /*f0f0*/  PRMT R7, R7, 0x5410, R2 ;  /* 0x0000541007077816 */ /* 0x000fe20000000002 */
[----:B------:R-:W2:Y:S01]  /*f100*/  LDL.LU R93, [R1+0xa2c] ;  /* 0x000a2c00015d7983 */ /* 0x000ea20000300800 */
[----:B------:R-:W-:-:S02]  /*f110*/  LOP3.LUT R2, R190, 0xffff, RZ, 0xc0, !PT ;  /* 0x0000ffffbe027812 */ /* 0x000fc400078ec0ff */
[----:B------:R-:W-:Y:S01]  /*f120*/  PRMT R4, R12, 0x5410, R11 ;  /* 0x000054100c047816 */ /* 0x000fe2000000000b */
[----:B------:R-:W2:Y:S01]  /*f130*/  LDL.LU R94, [R1+0xa28] ;  /* 0x000a2800015e7983 */ /* 0x000ea20000300800 */
[----:B------:R-:W-:Y:S02]  /*f140*/  PRMT R12, R3, 0x3340, R2 ;  /* 0x00003340030c7816 */ /* 0x000fe40000000002 */
[----:B------:R-:W-:Y:S02]  /*f150*/  LOP3.LUT R3, R100, 0xffff, RZ, 0xc0, !PT ;  /* 0x0000ffff64037812 */ /* 0x000fe400078ec0ff */
[----:B------:R-:W-:-:S04]  /*f160*/  LOP3.LUT R2, R189, 0xffff, RZ, 0xc0, !PT ;  /* 0x0000ffffbd027812 */ /* 0x000fc800078ec0ff */
        /* <DEDUP_REMOVED lines=8> */
[----:B------:R-:W-:Y:S02]  /*f1f0*/  LOP3.LUT R2, R184, 0xffff, RZ, 0xc0, !PT ;  /* 0x0000ffffb8027812 */ /* 0x000fe400078ec0ff */
[----:B------:R-:W-:Y:S02]  /*f200*/  PRMT R5, R10, 0x5410, R9 ;  /* 0x000054100a057816 */ /* 0x000fe40000000009 */
[----:B------:R-:W-:Y:S02]  /*f210*/  PRMT R184, R3, 0x3340, R2 ;  /* 0x0000334003b87816 */ /* 0x000fe40000000002 */
[----:B------:R-:W-:-:S02]  /*f220*/  LOP3.LUT R3, R209, 0xffff, RZ, 0xc0, !PT ;  /* 0x0000ffffd1037812 */ /* 0x000fc400078ec0ff */
[----:B------:R-:W-:Y:S02]  /*f230*/  LOP3.LUT R2, R185, 0xffff, RZ, 0xc0, !PT ;  /* 0x0000ffffb9027812 */ /* 0x000fe400078ec0ff */
[----:B------:R-:W-:Y:S02]  /*f240*/  PRMT R6, R8, 0x5410, R6 ;  /* 0x0000541008067816 */ /* 0x000fe40000000006 */
        /* <DEDUP_REMOVED lines=10> */
[----:B------:R-:W-:Y:S01]  /*f2f0*/  LOP3.LUT R2, R176, 0xffff, RZ, 0xc0, !PT ;  /* 0x0000ffffb0027812 */ /* 0x000fe200078ec0ff */
[----:B---3--:R0:W-:Y:S02]  /*f300*/  STS.128 [R177+UR7], R4 ;  /* 0x00000004b1007988 */ /* 0x0081e40008000c07 */
[----:B0-----:R-:W-:Y:S02]  /*f310*/  LOP3.LUT R5, R95, 0xffff, RZ, 0xc0, !PT ;  /* 0x0000ffff5f057812 */ /* 0x001fe400078ec0ff */
[----:B------:R-:W-:Y:S01]  /*f320*/  LOP3.LUT R4, R96, 0xffff, RZ, 0xc0, !PT ;  /* 0x0000ffff60047812 */ /* 0x000fe200078ec0ff */
[----:B------:R-:W2:Y:S03]  /*f330*/  LDL.LU R95, [R1+0xa24] ;  /* 0x000a2400015f7983 */ /* 0x000ea60000300800 */
[----:B------:R-:W-:Y:S01]  /*f340*/  PRMT R190, R5, 0x3340, R4 ;  /* 0x0000334005be7816 */ /* 0x000fe20000000004 */
[----:B------:R-:W2:Y:S01]  /*f350*/  LDL.LU R96, [R1+0xa20] ;  /* 0x000a200001607983 */ /* 0x000ea20000300800 */
[----:B------:R-:W-:-:S02]  /*f360*/  LOP3.LUT R5, R98, 0xffff, RZ, 0xc0, !PT ;  /* 0x0000ffff62057812 */ /* 0x000fc400078ec0ff */
[----:B------:R-:W-:Y:S01]  /*f370*/  LOP3.LUT R4, R99, 0xffff, RZ, 0xc0, !PT ;  /* 0x0000ffff63047812 */ /* 0x000fe200078ec0ff */
[----:B------:R-:W2:Y:S03]  /*f380*/  LDL.LU R97, [R1+0xa1c] ;  /* 0x000a1c0001617983 */ /* 0x000ea60000300800 */
[----:B------:R-:W-:Y:S01]  /*f390*/  PRMT R189, R5, 0x3340, R4 ;  /* 0x0000334005bd7816 */ /* 0x000fe20000000004 */
[----:B------:R-:W2:Y:S01]  /*f3a0*/  LDL.LU R98, [R1+0xa18] ;  /* 0x000a180001627983 */ /* 0x000ea20000300800 */
[----:B------:R-:W-:-:S03]  /*f3b0*/  LOP3.LUT R5, R101, 0xffff, RZ, 0xc0, !PT ;  /* 0x0000ffff65057812 */ /* 0x000fc600078ec0ff */
[----:B------:R-:W2:Y:S01]  /*f3c0*/  LDL.LU R99, [R1+0xa14] ;  /* 0x000a140001637983 */ /* 0x000ea20000300800 */
[----:B------:R-:W-:-:S03]  /*f3d0*/  LOP3.LUT R4, R102, 0xffff, RZ, 0xc0, !PT ;  /* 0x0000ffff66047812 */ /* 0x000fc600078ec0ff */
[----:B------:R-:W2:Y:S04]  /*f3e0*/  LDL.LU R100, [R1+0xa10] ;  /* 0x000a100001647983 */ /* 0x000ea80000300800 */
[----:B------:R-:W2:Y:S04]  /*f3f0*/  LDL.LU R101, [R1+0xa0c] ;  /* 0x000a0c0001657983 */ /* 0x000ea80000300800 */
[----:B------:R-:W2:Y:S04]  /*f400*/  LDL.LU R102, [R1+0xa08] ;  /* 0x000a080001667983 */ /* 0x000ea80000300800 */
[----:B------:R-:W2:Y:S04]  /*f410*/  LDL.LU R103, [R1+0xa04] ;  /* 0x000a040001677983 */ /* 0x000ea80000300800 */
[----:B------:R-:W3:Y:S01]  /*f420*/  LDL R176, [R1+0x6fc] ;  /* 0x0006fc0001b07983 */ /* 0x000ee20000100800 */
[----:B------:R-:W-:-:S02]  /*f430*/  PRMT R188, R5, 0x3340, R4 ;  /* 0x0000334005bc7816 */ /* 0x000fc40000000004 */
        /* <DEDUP_REMOVED lines=10> */
[----:B------:R-:W-:-:S02]  /*f4e0*/  PRMT R14, R188, 0x5410, R14 ;  /* 0x00005410bc0e7816 */ /* 0x000fc4000000000e */
[----:B------:R-:W-:Y:S02]  /*f4f0*/  PRMT R15, R187, 0x5410, R15 ;  /* 0x00005410bb0f7816 */ /* 0x000fe4000000000f */
[----:B------:R-:W-:Y:S02]  /*f500*/  PRMT R8, R5, 0x3340, R4 ;  /* 0x0000334005087816 */ /* 0x000fe40000000004 */
[----:B------:R-:W-:Y:S02]  /*f510*/  LOP3.LUT R5, R207, 0xffff, RZ, 0xc0, !PT ;  /* 0x0000ffffcf057812 */ /* 0x000fe400078ec0ff */
[----:B------:R-:W-:Y:S01]  /*f520*/  LOP3.LUT R4, R183, 0xffff, RZ, 0xc0, !PT ;  /* 0x0000ffffb7047812 */ /* 0x000fe200078ec0ff */
[----:B------:R0:W-:Y:S03]  /*f530*/  STS.128 [R177+UR7+0x2000], R12 ;  /* 0x0020000cb1007988 */ /* 0x0001e60008000c07 */
[----:B------:R-:W-:-:S02]  /*f540*/  PRMT R183, R5, 0x3340, R4 ;  /* 0x0000334005b77816 */ /* 0x000fc40000000004 */
[----:B------:R-:W-:Y:S02]  /*f550*/  LOP3.LUT R5, R205, 0xffff, RZ, 0xc0, !PT ;  /* 0x0000ffffcd057812 */ /* 0x000fe400078ec0ff */
[----:B------:R-:W-:Y:S01]  /*f560*/  LOP3.LUT R4, R203, 0xffff, RZ, 0xc0, !PT ;  /* 0x0000ffffcb047812 */ /* 0x000fe200078ec0ff */
[----:B0-----:R-:W0:Y:S03]  /*f570*/  S2R R15, SR_TID.X ;  /* 0x00000000000f7919 */ /* 0x001e260000002100 */
[----:B------:R-:W-:Y:S02]  /*f580*/  PRMT R9, R5, 0x3340, R4 ;  /* 0x0000334005097816 */ /* 0x000fe40000000004 */
[----:B------:R-:W-:Y:S02]  /*f590*/  LOP3.LUT R5, R202, 0xffff, RZ, 0xc0, !PT ;  /* 0x0000ffffca057812 */ /* 0x000fe400078ec0ff */
[----:B------:R-:W-:Y:S01]  /*f5a0*/  LOP3.LUT R4, R180, 0xffff, RZ, 0xc0, !PT ;  /* 0x0000ffffb4047812 */ /* 0x000fe200078ec0ff */
[----:B------:R-:W1:Y:S01]  /*f5b0*/  S2R R215, SR_TID.X ;  /* 0x0000000000d77919 */ /* 0x000e620000002100 */
[----:B------:R-:W-:-:S02]  /*f5c0*/  LOP3.LUT R3, R199, 0xffff, RZ, 0xc0, !PT ;  /* 0x0000ffffc7037812 */ /* 0x000fc400078ec0ff */
[----:B------:R-:W-:Y:S02]  /*f5d0*/  PRMT R180, R5, 0x3340, R4 ;  /* 0x0000334005b47816 */ /* 0x000fe40000000004 */
[----:B------:R-:W-:Y:S02]  /*f5e0*/  LOP3.LUT R5, R200, 0xffff, RZ, 0xc0, !PT ;  /* 0x0000ffffc8057812 */ /* 0x000fe400078ec0ff */
[----:B------:R-:W-:Y:S02]  /*f5f0*/  LOP3.LUT R4, R198, 0xffff, RZ, 0xc0, !PT ;  /* 0x0000ffffc6047812 */ /* 0x000fe400078ec0ff */
[----:B------:R-:W-:Y:S02]  /*f600*/  PRMT R6, R3, 0x3340, R2 ;  /* 0x0000334003067816 */ /* 0x000fe40000000002 */
[----:B------:R-:W-:Y:S02]  /*f610*/  PRMT R10, R5, 0x3340, R4 ;  /* 0x00003340050a7816 */ /* 0x000fe40000000004 */
[----:B------:R-:W-:-:S02]  /*f620*/  LOP3.LUT R5, R197, 0xffff, RZ, 0xc0, !PT ;  /* 0x0000ffffc5057812 */ /* 0x000fc400078ec0ff */
[----:B------:R-:W-:Y:S02]  /*f630*/  LOP3.LUT R4, R195, 0xffff, RZ, 0xc0, !PT ;  /* 0x0000ffffc3047812 */ /* 0x000fe400078ec0ff */
        /* <DEDUP_REMOVED lines=12> */
[----:B------:R-:W-:Y:S02]  /*f700*/  PRMT R10, R180, 0x5410, R10 ;  /* 0x00005410b40a7816 */ /* 0x000fe4000000000a */
[----:B------:R-:W-:Y:S02]  /*f710*/  PRMT R11, R178, 0x5410, R11 ;  /* 0x00005410b20b7816 */ /* 0x000fe4000000000b */
[----:B------:R-:W-:Y:S02]  /*f720*/  PRMT R4, R184, 0x5410, R185 ;  /* 0x00005410b8047816 */ /* 0x000fe400000000b9 */
[----:B------:R-:W-:Y:S02]  /*f730*/  PRMT R5, R181, 0x5410, R182 ;  /* 0x00005410b5057816 */ /* 0x000fe400000000b6 */
[----:B------:R-:W-:-:S02]  /*f740*/  PRMT R6, R179, 0x5410, R6 ;  /* 0x00005410b3067816 */ /* 0x000fc40000000006 */
[----:B------:R-:W-:Y:S02]  /*f750*/  PRMT R7, R7, 0x5410, R2 ;  /* 0x0000541007077816 */ /* 0x000fe40000000002 */
[----:B0-----:R-:W-:Y:S02]  /*f760*/  LOP3.LUT R15, R15, 0x7f, RZ, 0xc0, !PT ;  /* 0x0000007f0f0f7812 */ /* 0x001fe400078ec0ff */
[----:B-1----:R-:W-:-:S04]  /*f770*/  LOP3.LUT R215, R215, 0x7f, RZ, 0xc0, !PT ;  /* 0x0000007fd7d77812 */ /* 0x002fc800078ec0ff */
[----:B------:R-:W-:Y:S01]  /*f780*/  LOP3.LUT R3, R215, 0x10, RZ, 0x3c, !PT ;  /* 0x00000010d7037812 */ /* 0x000fe200078e3cff */
[----:B---3--:R-:W-:Y:S04]  /*f790*/  STS.128 [R176+UR7], R8 ;  /* 0x00000008b0007988 */ /* 0x008fe80008000c07 */
[----:B------:R-:W-:Y:S04]  /*f7a0*/  STS.128 [R176+UR7+0x2000], R4 ;  /* 0x00200004b0007988 */ /* 0x000fe80008000c07 */
[----:B------:R-:W-:Y:S04]  /*f7b0*/  STS.U8 [R15+UR7+0x4000], R175 ;  /* 0x004000af0f007988 */ /* 0x000fe80008000007 */
        /* <DEDUP_REMOVED lines=22> */
[----:B------:R0:W-:Y:S04]  /*f920*/  STS.U8 [R3+UR7+0x4e80], R152 ;  /* 0x004e809803007988 */ /* 0x0001e80008000007 */
[----:B0-----:R-:W3:Y:S04]  /*f930*/  LDL.LU.64 R152, [R1] ;  /* 0x0000000001987983 */ /* 0x001ee80000300a00 */
[----:B------:R-:W3:Y:S04]  /*f940*/  LDL.LU.64 R154, [R1+0x8] ;  /* 0x00000800019a7983 */ /* 0x000ee80000300a00 */
        /* <DEDUP_REMOVED lines=29> */
[----:B------:R-:W3:Y:S01]  /*fb20*/  LDL.LU.64 R214, [R1+0xf8] ;  /* 0x0000f80001d67983 */ /* 0x000ee20000300a00 */
[----:B------:R-:W-:-:S03]  /*fb30*/  LOP3.LUT R2, R15, 0x20, RZ, 0x3c, !PT ;  /* 0x000000200f027812 */ /* 0x000fc600078e3cff */
        /* <DEDUP_REMOVED lines=8> */
[----:B------:R-:W-:Y:S04]  /*fbc0*/  STS.U8 [R2+UR7+0x4100], R244 ;  /* 0x004100f402007988 */ /* 0x000fe80008000007 */
[----:B------:R-:W-:Y:S04]  /*fbd0*/  STS.U8 [R2+UR7+0x4300], R243 ;  /* 0x004300f302007988 */ /* 0x000fe80008000007 */
[----:B------:R-:W-:Y:S04]  /*fbe0*/  STS.U8 [R2+UR7+0x4500], R242 ;  /* 0x004500f202007988 */ /* 0x000fe80008000007 */
[----:B------:R-:W-:Y:S04]  /*fbf0*/  STS.U8 [R2+UR7+0x4700], R241 ;  /* 0x004700f102007988 */ /* 0x000fe80008000007 */
[----:B------:R-:W-:Y:S04]  /*fc00*/  STS.U8 [R2+UR7+0x4900], R240 ;  /* 0x004900f002007988 */ /* 0x000fe80008000007 */
[----:B------:R-:W-:Y:S04]  /*fc10*/  STS.U8 [R2+UR7+0x4b00], R239 ;  /* 0x004b00ef02007988 */ /* 0x000fe80008000007 */
[----:B------:R-:W-:Y:S04]  /*fc20*/  STS.U8 [R2+UR7+0x4d00], R238 ;  /* 0x004d00ee02007988 */ /* 0x000fe80008000007 */
[----:B------:R-:W-:Y:S01]  /*fc30*/  STS.U8 [R2+UR7+0x4f00], R237 ;  /* 0x004f00ed02007988 */ /* 0x000fe20008000007 */
        /* <DEDUP_REMOVED lines=24> */
[----:B----4-:R-:W-:Y:S01]  /*fdc0*/  STS.U8 [R4+UR7+0x5d80], R0 ;  /* 0x005d800004007988 */ /* 0x010fe20008000007 */
[----:B------:R4:W-:Y:S06]  /*fdd0*/  MEMBAR.ALL.CTA ;  /* 0x0000000000007992 */ /* 0x0009ec0000008000 */
[----:B----4-:R-:W4:Y:S04]  /*fde0*/  FENCE.VIEW.ASYNC.S ;  /* 0x00000000000073c6 */ /* 0x010f280000000000 */
[----:B0-----:R-:W2:Y:S01]  /*fdf0*/  LDL.LU R3, [R1+0x100] ;  /* 0x0001000001037983 */ /* 0x001ea20000300800 */
[----:B------:R-:W-:Y:S01]  /*fe00*/  UMOV UR40, UR10 ;  /* 0x0000000a00287c82 */ /* 0x000fe20008000000 */
[----:B------:R-:W-:-:S02]  /*fe10*/  UMOV UR41, 0x80000020 ;  /* 0x8000002000297882 */ /* 0x000fc40000000000 */
[----:B-1----:R-:W2:Y:S04]  /*fe20*/  LDL.LU R104, [R1+0xa00] ;  /* 0x000a000001687983 */ /* 0x002ea80000300800 */
[----:B------:R-:W2:Y:S01]  /*fe30*/  LDL R2, [R1+0x718] ;  /* 0x0007180001027983 */ /* 0x000ea20000100800 */
[----:B----4-:R-:W-:Y:S06]  /*fe40*/  BAR.SYNC.DEFER_BLOCKING 0x0 ;  /* 0x0000000000007b1d */ /* 0x010fec0000010000 */
[----:B---3--:R-:W-:-:S06]  /*fe50*/  WARPGROUP.ARRIVE ;  /* 0x00000000000079c5 */ /* 0x008fcc0000000000 */
[----:B------:R-:W-:Y:S03]  /*fe60*/  QGMMA.64x128x32.F32.E4M3.E4M3 R152, gdesc[UR40], R152, gsb0 ;  /* 0x01e00000289879f3 */ /* 0x000fe60008000898 */
[----:B------:R-:W-:Y:S02]  /*fe70*/  WARPGROUP.DEPBAR.LE gsb0, 0x0 ;  /* 0x00008000000079c5 */ /* 0x000fe40000010000 */
[----:B------:R-:W-:-:S07]  /*fe80*/  WARPGROUP.ARRIVE ;  /* 0x00000000000079c5 */ /* 0x000fce0000000000 */
[----:B------:R-:W-:Y:S01]  /*fe90*/  QGMMA.64x128x32.F32.E4M3.E4M3 R152, gdesc[UR36], R152, gsb0 ;  /* 0x01e00000249879f3 */ /* 0x000fe20008000898 */
[----:B------:R-:W-:Y:S02]  /*fea0*/  IADD3 R105, P6, R105, UR9, RZ ;  /* 0x0000000969697c10 */ /* 0x000fe4000ffde0ff */
[----:B------:R-:W-:Y:S02]  /*feb0*/  IADD3 R106, P1, R106, UR9, RZ ;  /* 0x000000096a6a7c10 */ /* 0x000fe4000ff3e0ff */
[----:B------:R-:W-:Y:S02]  /*fec0*/  IADD3 R23, P4, R23, UR9, RZ ;  /* 0x0000000917177c10 */ /* 0x000fe4000ff9e0ff */
[----:B------:R-:W-:Y:S02]  /*fed0*/  IADD3 R107, P2, R107, UR9, RZ ;  /* 0x000000096b6b7c10 */ /* 0x000fe4000ff5e0ff */
[----:B------:R-:W-:Y:S02]  /*fee0*/  IADD3 R217, P5, R217, UR9, RZ ;  /* 0x00000009d9d97c10 */ /* 0x000fe4000ffbe0ff */
[----:B------:R-:W-:Y:S01]  /*fef0*/  IADD3 R108, P3, R108, UR9, RZ ;  /* 0x000000096c6c7c10 */ /* 0x000fe2000ff7e0ff */
[----:B--2---:R-:W-:Y:S01]  /*ff00*/  VIADD R3, R3, 0x1 ;  /* 0x0000000103037836 */ /* 0x004fe20000000000 */
[----:B------:R-:W-:-:S02]  /*ff10*/  IADD3.X R22, R22, UR6, RZ, P4, !PT ;  /* 0x0000000616167c10 */ /* 0x000fc4000a7fe4ff */
[----:B------:R-:W-:Y:S02]  /*ff20*/  IADD3 R109, P4, R109, UR9, RZ ;  /* 0x000000096d6d7c10 */ /* 0x000fe4000ff9e0ff */
[----:B------:R-:W-:Y:S02]  /*ff30*/  IADD3.X R216, R216, UR6, RZ, P5, !PT ;  /* 0x00000006d8d87c10 */ /* 0x000fe4000affe4ff */
[----:B------:R-:W-:Y:S02]  /*ff40*/  IADD3 R110, P5, R110, UR9, RZ ;  /* 0x000000096e6e7c10 */ /* 0x000fe4000ffbe0ff */
[----:B------:R-:W-:Y:S02]  /*ff50*/  IADD3.X R111, R111, UR6, RZ, P6, !PT ;  /* 0x000000066f6f7c10 */ /* 0x000fe4000b7fe4ff */
[----:B------:R-:W-:Y:S02]  /*ff60*/  IADD3 R112, P6, R112, UR9, RZ ;  /* 0x0000000970707c10 */ /* 0x000fe4000ffde0ff */
[----:B------:R-:W-:-:S02]  /*ff70*/  IADD3.X R113, R113, UR6, RZ, P1, !PT ;  /* 0x0000000671717c10 */ /* 0x000fc40008ffe4ff */
[----:B------:R-:W-:Y:S02]  /*ff80*/  IADD3 R114, P1, R114, UR9, RZ ;  /* 0x0000000972727c10 */ /* 0x000fe4000ff3e0ff */
[----:B------:R-:W-:Y:S02]  /*ff90*/  IADD3.X R115, R115, UR6, RZ, P2, !PT ;  /* 0x0000000673737c10 */ /* 0x000fe400097fe4ff */
[----:B------:R-:W-:Y:S02]  /*ffa0*/  IADD3 R116, P2, R116, UR9, RZ ;  /* 0x0000000974747c10 */ /* 0x000fe4000ff5e0ff */
[----:B------:R-:W-:Y:S02]  /*ffb0*/  IADD3.X R117, R117, UR6, RZ, P3, !PT ;  /* 0x0000000675757c10 */ /* 0x000fe40009ffe4ff */
[----:B------:R-:W-:Y:S02]  /*ffc0*/  IADD3 R118, P3, R118, UR9, RZ ;  /* 0x0000000976767c10 */ /* 0x000fe4000ff7e0ff */
[----:B------:R-:W-:Y:S01]  /*ffd0*/  IADD3.X R119, R119, UR6, RZ, P4, !PT ;  /* 0x0000000677777c10 */ /* 0x000fe2000a7fe4ff */
[----:B------:R-:W-:-:S02]  /*ffe0*/  WARPGROUP.DEPBAR.LE gsb0, 0x0 ;  /* 0x00008000000079c5 */ /* 0x000fc40000010000 */
[----:B------:R-:W-:Y:S04]  /*fff0*/  STL.64 [R1], R152 ;  /* 0x0000009801007387 */ /* 0x000fe80000100a00 */
        /* <DEDUP_REMOVED lines=30> */
[----:B------:R0:W-:Y:S04]  /*101e0*/  STL.64 [R1+0xf8], R214 ;  /* 0x0000f8d601007387 */ /* 0x0001e80000100a00 */
[----:B0-----:R-:W2:Y:S04]  /*101f0*/  LDL.LU.64 R214, [R1+0x9f8] ;  /* 0x0009f80001d67983 */ /* 0x001ea80000300a00 */
[----:B------:R-:W2:Y:S04]  /*10200*/  LDL.LU.64 R212, [R1+0x9f0] ;  /* 0x0009f00001d47983 */ /* 0x000ea80000300a00 */
        /* <DEDUP_REMOVED lines=30> */
[----:B------:R-:W-:Y:S04]  /*103f0*/  STL [R1+0x100], R3 ;  /* 0x0001000301007387 */ /* 0x000fe80000100800 */
[----:B------:R0:W-:Y:S04]  /*10400*/  STL [R1+0x6f4], R105 ;  /* 0x0006f46901007387 */ /* 0x0001e80000100800 */
[----:B0-----:R-:W3:Y:S04]  /*10410*/  LDL.LU R105, [R1+0x8fc] ;  /* 0x0008fc0001697983 */ /* 0x001ee80000300800 */
        /* <DEDUP_REMOVED lines=14> */
[----:B------:R0:W-:Y:S01]  /*10500*/  STL [R1+0x6e8], R113 ;  /* 0x0006e87101007387 */ /* 0x0001e20000100800 */
[----:B------:R-:W-:-:S03]  /*10510*/  IADD3 R120, P4, R120, UR9, RZ ;  /* 0x0000000978787c10 */ /* 0x000fc6000ff9e0ff */
[----:B0-----:R-:W3:Y:S04]  /*10520*/  LDL.LU R113, [R1+0x8dc] ;  /* 0x0008dc0001717983 */ /* 0x001ee80000300800 */
[----:B------:R0:W-:Y:S01]  /*10530*/  STL [R1+0x6bc], R114 ;  /* 0x0006bc7201007387 */ /* 0x0001e20000100800 */
[----:B------:R-:W-:-:S03]  /*10540*/  IADD3.X R121, R121, UR6, RZ, P5, !PT ;  /* 0x0000000679797c10 */ /* 0x000fc6000affe4ff */
        /* <DEDUP_REMOVED lines=71> */
[----:B------:R-:W-:-:S03]  /*109c0*/  IADD3.X R143, R143, UR6, RZ, P4, !PT ;  /* 0x000000068f8f7c10 */ /* 0x000fc6000a7fe4ff */
[----:B0-----:R-:W3:Y:S04]  /*109d0*/  LDL.LU R139, [R1+0x874] ;  /* 0x00087400018b7983 */ /* 0x001ee80000300800 */
[----:B------:R0:W-:Y:S04]  /*109e0*/  STL [R1+0x654], R140 ;  /* 0x0006548c01007387 */ /* 0x0001e80000100800 */
[----:B0-----:R-:W3:Y:S04]  /*109f0*/  LDL.LU R140, [R1+0x870] ;  /* 0x00087000018c7983 */ /* 0x001ee80000300800 */
[----:B------:R0:W-:Y:S04]  /*10a00*/  STL [R1+0x678], R141 ;  /* 0x0006788d01007387 */ /* 0x0001e80000100800 */
[----:B0-----:R-:W3:Y:S04]  /*10a10*/  LDL.LU R141, [R1+0x86c] ;  /* 0x00086c00018d7983 */ /* 0x001ee80000300800 */
[----:B------:R0:W-:Y:S04]  /*10a20*/  STL [R1+0x64c], R142 ;  /* 0x00064c8e01007387 */ /* 0x0001e80000100800 */
[----:B0-----:R-:W3:Y:S04]  /*10a30*/  LDL.LU R142, [R1+0x868] ;  /* 0x00086800018e7983 */ /* 0x001ee80000300800 */
[----:B------:R-:W4:Y:S04]  /*10a40*/  LDL.LU R246, [R1+0x624] ;  /* 0x0006240001f67983 */ /* 0x000f280000300800 */
[----:B------:R-:W2:Y:S04]  /*10a50*/  LDL.LU R247, [R1+0x648] ;  /* 0x0006480001f77983 */ /* 0x000ea80000300800 */
[----:B------:R-:W3:Y:S04]  /*10a60*/  LDL.LU R248, [R1+0x61c] ;  /* 0x00061c0001f87983 */ /* 0x000ee80000300800 */
[----:B------:R-:W3:Y:S04]  /*10a70*/  LDL.LU R249, [R1+0x640] ;  /* 0x0006400001f97983 */ /* 0x000ee80000300800 */
[----:B------:R-:W3:Y:S04]  /*10a80*/  LDL.LU R250, [R1+0x614] ;  /* 0x0006140001fa7983 */ /* 0x000ee80000300800 */
[----:B------:R-:W3:Y:S04]  /*10a90*/  LDL.LU R251, [R1+0x638] ;  /* 0x0006380001fb7983 */ /* 0x000ee80000300800 */
[----:B------:R-:W3:Y:S04]  /*10aa0*/  LDL.LU R252, [R1+0x60c] ;  /* 0x00060c0001fc7983 */ /* 0x000ee80000300800 */
[----:B------:R0:W-:Y:S04]  /*10ab0*/  STL [R1+0x670], R143 ;  /* 0x0006708f01007387 */ /* 0x0001e80000100800 */
[----:B0-----:R-:W3:Y:S04]  /*10ac0*/  LDL.LU R143, [R1+0x864] ;  /* 0x00086400018f7983 */ /* 0x001ee80000300800 */
[----:B------:R-:W3:Y:S04]  /*10ad0*/  LDL.LU R4, [R1+0x630] ;  /* 0x0006300001047983 */ /* 0x000ee80000300800 */
[----:B------:R-:W3:Y:S04]  /*10ae0*/  LDL.LU R5, [R1+0x604] ;  /* 0x0006040001057983 */ /* 0x000ee80000300800 */
[----:B------:R-:W3:Y:S04]  /*10af0*/  LDL.LU R6, [R1+0x628] ;  /* 0x0006280001067983 */ /* 0x000ee80000300800 */
[----:B------:R-:W3:Y:S04]  /*10b00*/  LDL.LU R7, [R1+0x5fc] ;  /* 0x0005fc0001077983 */ /* 0x000ee80000300800 */
[----:B------:R-:W3:Y:S04]  /*10b10*/  LDL.LU R8, [R1+0x620] ;  /* 0x0006200001087983 */ /* 0x000ee80000300800 */
[----:B------:R-:W3:Y:S04]  /*10b20*/  LDL.LU R9, [R1+0x5f4] ;  /* 0x0005f40001097983 */ /* 0x000ee80000300800 */
[----:B------:R-:W3:Y:S01]  /*10b30*/  LDL.LU R10, [R1+0x618] ;  /* 0x00061800010a7983 */ /* 0x000ee20000300800 */
[----:B------:R-:W-:-:S03]  /*10b40*/  ISETP.NE.U32.AND P0, PT, R3, R2, PT ;  /* 0x000000020300720c */ /* 0x000fc60003f05070 */
[----:B------:R-:W3:Y:S04]  /*10b50*/  LDL.LU R11, [R1+0x5ec] ;  /* 0x0005ec00010b7983 */ /* 0x000ee80000300800 */
[----:B------:R-:W3:Y:S04]  /*10b60*/  LDL.LU R12, [R1+0x610] ;  /* 0x00061000010c7983 */ /* 0x000ee80000300800 */
[----:B------:R-:W3:Y:S04]  /*10b70*/  LDL.LU R13, [R1+0x5e4] ;  /* 0x0005e400010d7983 */ /* 0x000ee80000300800 */
[----:B------:R-:W3:Y:S04]  /*10b80*/  LDL.LU R14, [R1+0x608] ;  /* 0x00060800010e7983 */ /* 0x000ee80000300800 */
[----:B------:R-:W3:Y:S01]  /*10b90*/  LDL.LU R2, [R1+0x5dc] ;  /* 0x0005dc0001027983 */ /* 0x000ee20000300800 */
[----:B------:R-:W-:-:S02]  /*10ba0*/  IADD3 R144, P4, R144, UR9, RZ ;  /* 0x0000000990907c10 */ /* 0x000fc4000ff9e0ff */
[----:B------:R-:W-:Y:S02]  /*10bb0*/  IADD3.X R145, R145, UR6, RZ, P5, !PT ;  /* 0x0000000691917c10 */ /* 0x000fe4000affe4ff */
[----:B------:R-:W-:Y:S01]  /*10bc0*/  IADD3 R146, P5, R146, UR9, RZ ;  /* 0x0000000992927c10 */ /* 0x000fe2000ffbe0ff */
[----:B------:R0:W-:Y:S01]  /*10bd0*/  STL [R1+0x644], R144 ;  /* 0x0006449001007387 */ /* 0x0001e20000100800 */
[----:B------:R-:W-:Y:S02]  /*10be0*/  IADD3.X R147, R147, UR6, RZ, P6, !PT ;  /* 0x0000000693937c10 */ /* 0x000fe4000b7fe4ff */
[----:B------:R-:W-:Y:S01]  /*10bf0*/  IADD3 R148, P6, R148, UR9, RZ ;  /* 0x0000000994947c10 */ /* 0x000fe2000ffde0ff */
[----:B0-----:R-:W3:Y:S04]  /*10c00*/  LDL.LU R144, [R1+0x860] ;  /* 0x0008600001907983 */ /* 0x001ee80000300800 */
[----:B------:R-:W3:Y:S04]  /*10c10*/  LDL.LU R3, [R1+0x600] ;  /* 0x0006000001037983 */ /* 0x000ee80000300800 */
[----:B------:R0:W-:Y:S01]  /*10c20*/  STL [R1+0x668], R145 ;  /* 0x0006689101007387 */ /* 0x0001e20000100800 */
[----:B------:R-:W-:-:S02]  /*10c30*/  IADD3.X R149, R149, UR6, RZ, P1, !PT ;  /* 0x0000000695957c10 */ /* 0x000fc40008ffe4ff */
[----:B------:R-:W-:Y:S01]  /*10c40*/  IADD3 R150, P1, R150, UR9, RZ ;  /* 0x0000000996967c10 */ /* 0x000fe2000ff3e0ff */
[----:B0-----:R-:W3:Y:S04]  /*10c50*/  LDL.LU R145, [R1+0x85c] ;  /* 0x00085c0001917983 */ /* 0x001ee80000300800 */
[----:B------:R-:W3:Y:S04]  /*10c60*/  LDL.LU R15, [R1+0x5d4] ;  /* 0x0005d400010f7983 */ /* 0x000ee80000300800 */
        /* <DEDUP_REMOVED lines=12> */
[----:B0-----:R-:W3:Y:S01]  /*10d30*/  LDL.LU R151, [R1+0x844] ;  /* 0x0008440001977983 */ /* 0x001ee20000300800 */
[----:B----4-:R-:W-:-:S02]  /*10d40*/  IADD3 R246, P2, R246, UR9, RZ ;  /* 0x00000009f6f67c10 */ /* 0x010fc4000ff5e0ff */
[----:B--2---:R-:W-:-:S03]  /*10d50*/  IADD3.X R247, R247, UR6, RZ, P3, !PT ;  /* 0x00000006f7f77c10 */ /* 0x004fc60009ffe4ff */
[----:B------:R-:W-:Y:S01]  /*10d60*/  STL [R1+0x624], R246 ;  /* 0x000624f601007387 */ /* 0x000fe20000100800 */
[----:B---3--:R-:W-:-:S03]  /*10d70*/  IADD3 R248, P3, R248, UR9, RZ ;  /* 0x00000009f8f87c10 */ /* 0x008fc6000ff7e0ff */
[----:B------:R-:W-:Y:S01]  /*10d80*/  STL [R1+0x648], R247 ;  /* 0x000648f701007387 */ /* 0x000fe20000100800 */
[----:B------:R-:W-:-:S03]  /*10d90*/  IADD3.X R249, R249, UR6, RZ, P4, !PT ;  /* 0x00000006f9f97c10 */ /* 0x000fc6000a7fe4ff */
[----:B------:R-:W-:Y:S01]  /*10da0*/  STL [R1+0x61c], R248 ;  /* 0x00061cf801007387 */ /* 0x000fe20000100800 */
[----:B------:R-:W-:-:S03]  /*10db0*/  IADD3 R250, P4, R250, UR9, RZ ;  /* 0x00000009fafa7c10 */ /* 0x000fc6000ff9e0ff */
[----:B------:R-:W-:Y:S01]  /*10dc0*/  STL [R1+0x640], R249 ;  /* 0x000640f901007387 */ /* 0x000fe20000100800 */
[----:B------:R-:W-:-:S03]  /*10dd0*/  IADD3.X R251, R251, UR6, RZ, P5, !PT ;  /* 0x00000006fbfb7c10 */ /* 0x000fc6000affe4ff */
[----:B------:R-:W-:Y:S01]  /*10de0*/  STL [R1+0x614], R250 ;  /* 0x000614fa01007387 */ /* 0x000fe20000100800 */
[----:B------:R-:W-:-:S03]  /*10df0*/  IADD3 R252, P5, R252, UR9, RZ ;  /* 0x00000009fcfc7c10 */ /* 0x000fc6000ffbe0ff */
[----:B------:R-:W-:Y:S04]  /*10e00*/  STL [R1+0x638], R251 ;  /* 0x000638fb01007387 */ /* 0x000fe80000100800 */
[----:B------:R-:W-:Y:S01]  /*10e10*/  STL [R1+0x60c], R252 ;  /* 0x00060cfc01007387 */ /* 0x000fe20000100800 */
[----:B------:R-:W-:Y:S02]  /*10e20*/  IADD3.X R4, R4, UR6, RZ, P6, !PT ;  /* 0x0000000604047c10 */ /* 0x000fe4000b7fe4ff */
[----:B------:R-:W-:-:S03]  /*10e30*/  IADD3 R5, P6, R5, UR9, RZ ;  /* 0x0000000905057c10 */ /* 0x000fc6000ffde0ff */
        /* <DEDUP_REMOVED lines=15> */
[----:B------:R-:W-:Y:S02]  /*10f30*/  IADD3 R13, P4, R13, UR9, RZ ;  /* 0x000000090d0d7c10 */ /* 0x000fe4000ff9e0ff */
[----:B------:R-:W-:Y:S02]  /*10f40*/  IADD3.X R14, R14, UR6, RZ, P5, !PT ;  /* 0x000000060e0e7c10 */ /* 0x000fe4000affe4ff */
[----:B------:R-:W-:Y:S01]  /*10f50*/  IADD3 R2, P5, R2, UR9, RZ ;  /* 0x0000000902027c10 */ /* 0x000fe2000ffbe0ff */
[----:B------:R-:W-:Y:S04]  /*10f60*/  STL [R1+0x610], R12 ;  /* 0x0006100c01007387 */ /* 0x000fe80000100800 */
[----:B------:R0:W-:Y:S04]  /*10f70*/  STL [R1+0x5dc], R2 ;  /* 0x0005dc0201007387 */ /* 0x0001e80000100800 */
[----:B------:R-:W-:Y:S04]  /*10f80*/  STL [R1+0x5e4], R13 ;  /* 0x0005e40d01007387 */ /* 0x000fe80000100800 */
[----:B0-----:R-:W2:Y:S01]  /*10f90*/  LDL.LU R2, [R1+0x5f8] ;  /* 0x0005f80001027983 */ /* 0x001ea20000300800 */
[----:B------:R-:W-:-:S03]  /*10fa0*/  IADD3.X R3, R3, UR6, RZ, P6, !PT ;  /* 0x0000000603037c10 */ /* 0x000fc6000b7fe4ff */
[----:B------:R-:W-:Y:S04]  /*10fb0*/  STL [R1+0x608], R14 ;  /* 0x0006080e01007387 */ /* 0x000fe80000100800 */
[----:B------:R0:W-:Y:S04]  /*10fc0*/  STL [R1+0x600], R3 ;  /* 0x0006000301007387 */ /* 0x0001e80000100800 */
[----:B0-----:R-:W3:Y:S01]  /*10fd0*/  LDL.LU R3, [R1+0x5cc] ;  /* 0x0005cc0001037983 */ /* 0x001ee20000300800 */
[----:B------:R-:W-:-:S03]  /*10fe0*/  IADD3 R15, P6, R15, UR9, RZ ;  /* 0x000000090f0f7c10 */ /* 0x000fc6000ffde0ff */
[----:B------:R-:W4:Y:S04]  /*10ff0*/  LDL.LU R238, [R1+0x5f0] ;  /* 0x0005f00001ee7983 */ /* 0x000f280000300800 */
[----:B------:R-:W4:Y:S04]  /*11000*/  LDL.LU R239, [R1+0x5c4] ;  /* 0x0005c40001ef7983 */ /* 0x000f280000300800 */
[----:B------:R-:W4:Y:S04]  /*11010*/  LDL.LU R240, [R1+0x5e8] ;  /* 0x0005e80001f07983 */ /* 0x000f280000300800 */
[----:B------:R0:W-:Y:S04]  /*11020*/  STL [R1+0x5d4], R15 ;  /* 0x0005d40f01007387 */ /* 0x0001e80000100800 */
[----:B------:R-:W4:Y:S04]  /*11030*/  LDL.LU R241, [R1+0x5bc] ;  /* 0x0005bc0001f17983 */ /* 0x000f280000300800 */
        /* <DEDUP_REMOVED lines=22> */
[----:B0-----:R-:W4:Y:S01]  /*111a0*/  LDL.LU R15, [R1+0x588] ;  /* 0x00058800010f7983 */ /* 0x001f220000300800 */
[----:B--2---:R-:W-:-:S05]  /*111b0*/  IADD3.X R2, R2, UR6, RZ, P1, !PT ;  /* 0x0000000602027c10 */ /* 0x004fca0008ffe4ff */
[----:B------:R0:W-:Y:S04]  /*111c0*/  STL [R1+0x5f8], R2 ;  /* 0x0005f80201007387 */ /* 0x0001e80000100800 */
[----:B0-----:R-:W2:Y:S01]  /*111d0*/  LDL.LU R2, [R1+0x580] ;  /* 0x0005800001027983 */ /* 0x001ea20000300800 */
[----:B---3--:R-:W-:Y:S02]  /*111e0*/  IADD3 R3, P1, R3, UR9, RZ ;  /* 0x0000000903037c10 */ /* 0x008fe4000ff3e0ff */
[----:B----4-:R-:W-:-:S03]  /*111f0*/  IADD3.X R238, R238, UR6, RZ, P2, !PT ;  /* 0x00000006eeee7c10 */ /* 0x010fc600097fe4ff */
[----:B------:R0:W-:Y:S01]  /*11200*/  STL [R1+0x5cc], R3 ;  /* 0x0005cc0301007387 */ /* 0x0001e20000100800 */
[----:B------:R-:W-:Y:S02]  /*11210*/  IADD3 R239, P2, R239, UR9, RZ ;  /* 0x00000009efef7c10 */ /* 0x000fe4000ff5e0ff */
[----:B------:R-:W-:Y:S01]  /*11220*/  IADD3.X R240, R240, UR6, RZ, P3, !PT ;  /* 0x00000006f0f07c10 */ /* 0x000fe20009ffe4ff */
[----:B0-----:R-:W3:Y:S01]  /*11230*/  LDL.LU R3, [R1+0x578] ;  /* 0x0005780001037983 */ /* 0x001ee20000300800 */
        /* <DEDUP_REMOVED lines=46> */
[----:B------:R-:W-:Y:S02]  /*11520*/  IADD3.X R15, R15, UR6, RZ, P3, !PT ;  /* 0x000000060f0f7c10 */ /* 0x000fe40009ffe4ff */
[----:B------:R-:W-:Y:S01]  /*11530*/  IADD3 R25, P3, R25, UR9, RZ ;  /* 0x0000000919197c10 */ /* 0x000fe2000ff7e0ff */
[----:B------:R-:W-:Y:S04]  /*11540*/  STL [R1+0x56c], R12 ;  /* 0x00056c0c01007387 */ /* 0x000fe80000100800 */
[----:B------:R-:W-:Y:S04]  /*11550*/  STL [R1+0x590], R13 ;  /* 0x0005900d01007387 */ /* 0x000fe80000100800 */
[----:B------:R0:W-:Y:S04]  /*11560*/  STL [R1+0x55c], R25 ;  /* 0x00055c1901007387 */ /* 0x0001e80000100800 */
[----:B------:R-:W-:Y:S04]  /*11570*/  STL [R1+0x564], R14 ;  /* 0x0005640e01007387 */ /* 0x000fe80000100800 */
[----:B0-----:R-:W4:Y:S04]  /*11580*/  LDL.LU R25, [R1+0x840] ;  /* 0x0008400001197983 */ /* 0x001f280000300800 */
[----:B------:R-:W-:Y:S01]  /*11590*/  STL [R1+0x588], R15 ;  /* 0x0005880f01007387 */ /* 0x000fe20000100800 */
[----:B--2---:R-:W-:-:S02]  /*115a0*/  IADD3.X R2, R2, UR6, RZ, P4, !PT ;  /* 0x0000000602027c10 */ /* 0x004fc4000a7fe4ff */
[----:B------:R-:W-:-:S05]  /*115b0*/  IADD3 R27, P4, R27, UR9, RZ ;  /* 0x000000091b1b7c10 */ /* 0x000fca000ff9e0ff */
[----:B------:R0:W-:Y:S04]  /*115c0*/  STL [R1+0x554], R27 ;  /* 0x0005541b01007387 */ /* 0x0001e80000100800 */
[----:B0-----:R-:W2:Y:S01]  /*115d0*/  LDL.LU R27, [R1+0x83c] ;  /* 0x00083c00011b7983 */ /* 0x001ea20000300800 */
[----:B---3--:R-:W-:Y:S02]  /*115e0*/  IADD3.X R3, R3, UR6, RZ, P5, !PT ;  /* 0x0000000603037c10 */ /* 0x008fe4000affe4ff */
[----:B------:R-:W-:Y:S01]  /*115f0*/  IADD3 R24, P5, R24, UR9, RZ ;  /* 0x0000000918187c10 */ /* 0x000fe2000ffbe0ff */
[----:B------:R-:W-:Y:S04]  /*11600*/  STL [R1+0x580], R2 ;  /* 0x0005800201007387 */ /* 0x000fe80000100800 */
[----:B------:R0:W-:Y:S01]  /*11610*/  STL [R1+0x54c], R24 ;  /* 0x00054c1801007387 */ /* 0x0001e20000100800 */
[----:B------:R-:W-:-:S02]  /*11620*/  IADD3.X R29, R29, UR6, RZ, P2, !PT ;  /* 0x000000061d1d7c10 */ /* 0x000fc400097fe4ff */
[----:B------:R-:W-:Y:S01]  /*11630*/  IADD3 R30, P2, R30, UR9, RZ ;  /* 0x000000091e1e7c10 */ /* 0x000fe2000ff5e0ff */
[----:B0-----:R-:W3:Y:S04]  /*11640*/  LDL.LU R24, [R1+0x838] ;  /* 0x0008380001187983 */ /* 0x001ee80000300800 */
[----:B------:R-:W-:Y:S01]  /*11650*/  STL [R1+0x578], R3 ;  /* 0x0005780301007387 */ /* 0x000fe20000100800 */
        /* <DEDUP_REMOVED lines=18> */
[----:B----4-:R-:W-:Y:S02]  /*11780*/  IADD3.X R25, R25, UR6, RZ, P6, !PT ;  /* 0x0000000619197c10 */ /* 0x010fe4000b7fe4ff */
[----:B------:R-:W-:-:S03]  /*11790*/  IADD3 R26, P6, R26, UR9, RZ ;  /* 0x000000091a1a7c10 */ /* 0x000fc6000ffde0ff */
[----:B------:R0:W-:Y:S04]  /*117a0*/  STL [R1+0x570], R25 ;  /* 0x0005701901007387 */ /* 0x0001e80000100800 */
[----:B0-----:R-:W3:Y:S04]  /*117b0*/  LDL.LU R25, [R1+0x834] ;  /* 0x0008340001197983 */ /* 0x001ee80000300800 */
[----:B------:R0:W-:Y:S04]  /*117c0*/  STL [R1+0x544], R26 ;  /* 0x0005441a01007387 */ /* 0x0001e80000100800 */
[----:B0-----:R-:W3:Y:S01]  /*117d0*/  LDL.LU R26, [R1+0x830] ;  /* 0x00083000011a7983 */ /* 0x001ee20000300800 */
[----:B------:R-:W-:-:S02]  /*117e0*/  IADD3.X R37, R37, UR6, RZ, P6, !PT ;  /* 0x0000000625257c10 */ /* 0x000fc4000b7fe4ff */
[----:B------:R-:W-:-:S04]  /*117f0*/  IADD3 R38, P6, R38, UR9, RZ ;  /* 0x0000000926267c10 */ /* 0x000fc8000ffde0ff */
[----:B------:R-:W-:Y:S02]  /*11800*/  IADD3.X R49, R49, UR6, RZ, P6, !PT ;  /* 0x0000000631317c10 */ /* 0x000fe4000b7fe4ff */
[----:B------:R-:W-:Y:S02]  /*11810*/  IADD3 R50, P6, R50, UR9, RZ ;  /* 0x0000000932327c10 */ /* 0x000fe4000ffde0ff */
[----:B------:R-:W-:Y:S02]  /*11820*/  IADD3.X R57, R57, UR6, RZ, P4, !PT ;  /* 0x0000000639397c10 */ /* 0x000fe4000a7fe4ff */
[----:B------:R-:W-:Y:S02]  /*11830*/  IADD3 R58, P4, R58, UR9, RZ ;  /* 0x000000093a3a7c10 */ /* 0x000fe4000ff9e0ff */
[----:B------:R-:W-:Y:S02]  /*11840*/  IADD3.X R59, R59, UR6, RZ, P5, !PT ;  /* 0x000000063b3b7c10 */ /* 0x000fe4000affe4ff */
[----:B------:R-:W-:-:S02]  /*11850*/  IADD3 R60, P5, R60, UR9, RZ ;  /* 0x000000093c3c7c10 */ /* 0x000fc4000ffbe0ff */
        /* <DEDUP_REMOVED lines=14> */
[----:B--2---:R-:W-:Y:S02]  /*11940*/  IADD3.X R27, R27, UR6, RZ, P1, !PT ;  /* 0x000000061b1b7c10 */ /* 0x004fe40008ffe4ff */
[----:B------:R-:W-:-:S03]  /*11950*/  IADD3 R28, P1, R28, UR9, RZ ;  /* 0x000000091c1c7c10 */ /* 0x000fc6000ff3e0ff */
        /* <DEDUP_REMOVED lines=116> */
[----:B------:R-:W2:Y:S04]  /*120a0*/  LDL.LU R245, [R1+0x44c] ;  /* 0x00044c0001f57983 */ /* 0x000ea80000300800 */
[----:B------:R-:W4:Y:S04]  /*120b0*/  LDL.LU R246, [R1+0x470] ;  /* 0x0004700001f67983 */ /* 0x000f280000300800 */
        /* <DEDUP_REMOVED lines=9> */
[----:B------:R-:W3:Y:S01]  /*12150*/  LDL.LU R14, [R1+0x450] ;  /* 0x00045000010e7983 */ /* 0x000ee20000300800 */
[----:B------:R-:W-:-:S02]  /*12160*/  IADD3.X R81, R81, UR6, RZ, P4, !PT ;  /* 0x0000000651517c10 */ /* 0x000fc4000a7fe4ff */
[----:B------:R-:W-:-:S03]  /*12170*/  IADD3 R82, P4, R82, UR9, RZ ;  /* 0x0000000952527c10 */ /* 0x000fc6000ff9e0ff */
[----:B------:R0:W-:Y:S01]  /*12180*/  STL [R1+0x490], R81 ;  /* 0x0004905101007387 */ /* 0x0001e20000100800 */
[----:B------:R-:W-:-:S03]  /*12190*/  IADD3.X R83, R83, UR6, RZ, P5, !PT ;  /* 0x0000000653537c10 */ /* 0x000fc6000affe4ff */
[----:B0-----:R-:W3:Y:S04]  /*121a0*/  LDL.LU R81, [R1+0x754] ;  /* 0x0007540001517983 */ /* 0x001ee80000300800 */
[----:B------:R-:W3:Y:S04]  /*121b0*/  LDL.LU R5, [R1+0x424] ;  /* 0x0004240001057983 */ /* 0x000ee80000300800 */
[----:B------:R-:W3:Y:S04]  /*121c0*/  LDL.LU R6, [R1+0x448] ;  /* 0x0004480001067983 */ /* 0x000ee80000300800 */
[----:B------:R-:W3:Y:S04]  /*121d0*/  LDL.LU R7, [R1+0x41c] ;  /* 0x00041c0001077983 */ /* 0x000ee80000300800 */
[----:B------:R-:W3:Y:S04]  /*121e0*/  LDL.LU R15, [R1+0x440] ;  /* 0x00044000010f7983 */ /* 0x000ee80000300800 */
[----:B------:R0:W-:Y:S01]  /*121f0*/  STL [R1+0x464], R82 ;  /* 0x0004645201007387 */ /* 0x0001e20000100800 */
[----:B------:R-:W-:-:S03]  /*12200*/  IADD3 R84, P5, R84, UR9, RZ ;  /* 0x0000000954547c10 */ /* 0x000fc6000ffbe0ff */
[----:B0-----:R-:W3:Y:S04]  /*12210*/  LDL.LU R82, [R1+0x750] ;  /* 0x0007500001527983 */ /* 0x001ee80000300800 */
[----:B------:R-:W3:Y:S04]  /*12220*/  LDL.LU R8, [R1+0x414] ;  /* 0x0004140001087983 */ /* 0x000ee80000300800 */
[----:B------:R-:W3:Y:S04]  /*12230*/  LDL.LU R2, [R1+0x438] ;  /* 0x0004380001027983 */ /* 0x000ee80000300800 */
[----:B------:R0:W-:Y:S01]  /*12240*/  STL [R1+0x488], R83 ;  /* 0x0004885301007387 */ /* 0x0001e20000100800 */
[----:B------:R-:W-:-:S03]  /*12250*/  IADD3.X R85, R85, UR6, RZ, P6, !PT ;  /* 0x0000000655557c10 */ /* 0x000fc6000b7fe4ff */
[----:B0-----:R-:W3:Y:S04]  /*12260*/  LDL.LU R83, [R1+0x74c] ;  /* 0x00074c0001537983 */ /* 0x001ee80000300800 */
[----:B------:R-:W3:Y:S04]  /*12270*/  LDL.LU R9, [R1+0x40c] ;  /* 0x00040c0001097983 */ /* 0x000ee80000300800 */
[----:B------:R-:W3:Y:S04]  /*12280*/  LDL.LU R10, [R1+0x430] ;  /* 0x00043000010a7983 */ /* 0x000ee80000300800 */
[----:B------:R-:W3:Y:S04]  /*12290*/  LDL.LU R11, [R1+0x404] ;  /* 0x00040400010b7983 */ /* 0x000ee80000300800 */
[----:B------:R-:W3:Y:S04]  /*122a0*/  LDL.LU R12, [R1+0x428] ;  /* 0x00042800010c7983 */ /* 0x000ee80000300800 */
[----:B------:R-:W3:Y:S01]  /*122b0*/  LDL.LU R3, [R1+0x3fc] ;  /* 0x0003fc0001037983 */ /* 0x000ee20000300800 */
[----:B------:R-:W-:-:S03]  /*122c0*/  IADD3 R86, P6, R86, UR9, RZ ;  /* 0x0000000956567c10 */ /* 0x000fc6000ffde0ff */
[----:B------:R0:W-:Y:S01]  /*122d0*/  STL [R1+0x45c], R84 ;  /* 0x00045c5401007387 */ /* 0x0001e20000100800 */
[----:B------:R-:W-:-:S03]  /*122e0*/  IADD3.X R87, R87, UR6, RZ, P1, !PT ;  /* 0x0000000657577c10 */ /* 0x000fc60008ffe4ff */
[----:B0-----:R-:W3:Y:S04]  /*122f0*/  LDL.LU R84, [R1+0x748] ;  /* 0x0007480001547983 */ /* 0x001ee80000300800 */
[----:B------:R-:W3:Y:S04]  /*12300*/  LDL.LU R13, [R1+0x420] ;  /* 0x00042000010d7983 */ /* 0x000ee80000300800 */
[----:B------:R0:W-:Y:S04]  /*12310*/  STL [R1+0x480], R85 ;  /* 0x0004805501007387 */ /* 0x0001e80000100800 */
[----:B0-----:R-:W3:Y:S04]  /*12320*/  LDL.LU R85, [R1+0x744] ;  /* 0x0007440001557983 */ /* 0x001ee80000300800 */
[----:B------:R0:W-:Y:S04]  /*12330*/  STL [R1+0x454], R86 ;  /* 0x0004545601007387 */ /* 0x0001e80000100800 */
[----:B0-----:R-:W3:Y:S04]  /*12340*/  LDL.LU R86, [R1+0x740] ;  /* 0x0007400001567983 */ /* 0x001ee80000300800 */
[----:B------:R0:W-:Y:S04]  /*12350*/  STL [R1+0x478], R87 ;  /* 0x0004785701007387 */ /* 0x0001e80000100800 */
[----:B0-----:R-:W3:Y:S01]  /*12360*/  LDL.LU R87, [R1+0x73c] ;  /* 0x00073c0001577983 */ /* 0x001ee20000300800 */
[----:B--2---:R-:W-:-:S02]  /*12370*/  IADD3 R245, P1, R245, UR9, RZ ;  /* 0x00000009f5f57c10 */ /* 0x004fc4000ff3e0ff */
[----:B----4-:R-:W-:-:S03]  /*12380*/  IADD3.X R246, R246, UR6, RZ, P2, !PT ;  /* 0x00000006f6f67c10 */ /* 0x010fc600097fe4ff */
        /* <DEDUP_REMOVED lines=13> */
[----:B------:R-:W-:-:S05]  /*12460*/  IADD3.X R14, R14, UR6, RZ, P6, !PT ;  /* 0x000000060e0e7c10 */ /* 0x000fca000b7fe4ff */
[----:B------:R0:W-:Y:S04]  /*12470*/  STL [R1+0x450], R14 ;  /* 0x0004500e01007387 */ /* 0x0001e80000100800 */
[----:B------:R-:W-:Y:S04]  /*12480*/  STL [R1+0x458], R252 ;  /* 0x000458fc01007387 */ /* 0x000fe80000100800 */
[----:B0-----:R-:W2:Y:S01]  /*12490*/  LDL.LU R14, [R1+0x3f4] ;  /* 0x0003f400010e7983 */ /* 0x001ea20000300800 */
[----:B------:R-:W-:Y:S02]  /*124a0*/  IADD3 R4, P5, R4, UR9, RZ ;  /* 0x0000000904047c10 */ /* 0x000fe4000ffbe0ff */
[----:B------:R-:W-:-:S03]  /*124b0*/  IADD3 R5, P6, R5, UR9, RZ ;  /* 0x0000000905057c10 */ /* 0x000fc6000ffde0ff */
[----:B------:R-:W-:Y:S01]  /*124c0*/  STL [R1+0x42c], R4 ;  /* 0x00042c0401007387 */ /* 0x000fe20000100800 */
[----:B------:R-:W-:-:S03]  /*124d0*/  IADD3.X R6, R6, UR6, RZ, P1, !PT ;  /* 0x0000000606067c10 */ /* 0x000fc60008ffe4ff */
[----:B------:R-:W-:Y:S01]  /*124e0*/  STL [R1+0x424], R5 ;  /* 0x0004240501007387 */ /* 0x000fe20000100800 */
[----:B------:R-:W-:Y:S02]  /*124f0*/  IADD3.X R15, R15, UR6, RZ, P2, !PT ;  /* 0x000000060f0f7c10 */ /* 0x000fe400097fe4ff */
[----:B------:R-:W-:-:S03]  /*12500*/  IADD3 R7, P1, R7, UR9, RZ ;  /* 0x0000000907077c10 */ /* 0x000fc6000ff3e0ff */
[----:B------:R0:W-:Y:S04]  /*12510*/  STL [R1+0x440], R15 ;  /* 0x0004400f01007387 */ /* 0x0001e80000100800 */
[----:B------:R-:W-:Y:S04]  /*12520*/  STL [R1+0x448], R6 ;  /* 0x0004480601007387 */ /* 0x000fe80000100800 */
[----:B0-----:R-:W3:Y:S01]  /*12530*/  LDL.LU R15, [R1+0x418] ;  /* 0x00041800010f7983 */ /* 0x001ee20000300800 */
[----:B------:R-:W-:Y:S02]  /*12540*/  IADD3 R8, P2, R8, UR9, RZ ;  /* 0x0000000908087c10 */ /* 0x000fe4000ff5e0ff */
[----:B------:R-:W-:Y:S01]  /*12550*/  IADD3.X R2, R2, UR6, RZ, P3, !PT ;  /* 0x0000000602027c10 */ /* 0x000fe20009ffe4ff */
[----:B------:R-:W-:Y:S04]  /*12560*/  STL [R1+0x41c], R7 ;  /* 0x00041c0701007387 */ /* 0x000fe80000100800 */
[----:B------:R0:W-:Y:S04]  /*12570*/  STL [R1+0x438], R2 ;  /* 0x0004380201007387 */ /* 0x0001e80000100800 */
[----:B0-----:R-:W4:Y:S01]  /*12580*/  LDL.LU R2, [R1+0x3ec] ;  /* 0x0003ec0001027983 */ /* 0x001f220000300800 */
[----:B------:R-:W-:-:S03]  /*12590*/  IADD3 R9, P3, R9, UR9, RZ ;  /* 0x0000000909097c10 */ /* 0x000fc6000ff7e0ff */
[----:B------:R-:W-:Y:S01]  /*125a0*/  STL [R1+0x414], R8 ;  /* 0x0004140801007387 */ /* 0x000fe20000100800 */
[----:B------:R-:W-:-:S03]  /*125b0*/  IADD3.X R10, R10, UR6, RZ, P4, !PT ;  /* 0x000000060a0a7c10 */ /* 0x000fc6000a7fe4ff */
[----:B------:R-:W-:Y:S01]  /*125c0*/  STL [R1+0x40c], R9 ;  /* 0x00040c0901007387 */ /* 0x000fe20000100800 */
[----:B------:R-:W-:-:S03]  /*125d0*/  IADD3 R11, P4, R11, UR9, RZ ;  /* 0x000000090b0b7c10 */ /* 0x000fc6000ff9e0ff */
[----:B------:R-:W-:Y:S01]  /*125e0*/  STL [R1+0x430], R10 ;  /* 0x0004300a01007387 */ /* 0x000fe20000100800 */
[----:B------:R-:W-:-:S03]  /*125f0*/  IADD3.X R12, R12, UR6, RZ, P5, !PT ;  /* 0x000000060c0c7c10 */ /* 0x000fc6000affe4ff */
[----:B------:R-:W4:Y:S01]  /*12600*/  LDL.LU R240, [R1+0x410] ;  /* 0x0004100001f07983 */ /* 0x000f220000300800 */
[----:B------:R-:W-:-:S03]  /*12610*/  IADD3 R3, P5, R3, UR9, RZ ;  /* 0x0000000903037c10 */ /* 0x000fc6000ffbe0ff */
[----:B------:R-:W-:Y:S04]  /*12620*/  STL [R1+0x404], R11 ;  /* 0x0004040b01007387 */ /* 0x000fe80000100800 */
[----:B------:R0:W-:Y:S04]  /*12630*/  STL [R1+0x3fc], R3 ;  /* 0x0003fc0301007387 */ /* 0x0001e80000100800 */
[----:B------:R-:W-:Y:S04]  /*12640*/  STL [R1+0x428], R12 ;  /* 0x0004280c01007387 */ /* 0x000fe80000100800 */
[----:B0-----:R-:W4:Y:S01]  /*12650*/  LDL.LU R3, [R1+0x3e4] ;  /* 0x0003e40001037983 */ /* 0x001f220000300800 */
[----:B------:R-:W-:-:S03]  /*12660*/  IADD3.X R13, R13, UR6, RZ, P6, !PT ;  /* 0x000000060d0d7c10 */ /* 0x000fc6000b7fe4ff */
        /* <DEDUP_REMOVED lines=14> */
[----:B0-----:R-:W4:Y:S04]  /*12750*/  LDL.LU R13, [R1+0x3ac] ;  /* 0x0003ac00010d7983 */ /* 0x001f280000300800 */
[----:B------:R-:W4:Y:S04]  /*12760*/  LDL.LU R5, [R1+0x3d0] ;  /* 0x0003d00001057983 */ /* 0x000f280000300800 */
[----:B------:R-:W4:Y:S04]  /*12770*/  LDL.LU R6, [R1+0x3a4] ;  /* 0x0003a40001067983 */ /* 0x000f280000300800 */
[----:B------:R-:W4:Y:S01]  /*12780*/  LDL.LU R7, [R1+0x3c8] ;  /* 0x0003c80001077983 */ /* 0x000f220000300800 */
[----:B--2---:R-:W-:-:S05]  /*12790*/  IADD3 R14, P6, R14, UR9, RZ ;  /* 0x000000090e0e7c10 */ /* 0x004fca000ffde0ff */
[----:B------:R0:W-:Y:S04]  /*127a0*/  STL [R1+0x3f4], R14 ;  /* 0x0003f40e01007387 */ /* 0x0001e80000100800 */
[----:B0-----:R-:W2:Y:S04]  /*127b0*/  LDL.LU R14, [R1+0x39c] ;  /* 0x00039c00010e7983 */ /* 0x001ea80000300800 */
[----:B------:R-:W2:Y:S01]  /*127c0*/  LDL.LU R8, [R1+0x3c0] ;  /* 0x0003c00001087983 */ /* 0x000ea20000300800 */
[----:B---3--:R-:W-:-:S05]  /*127d0*/  IADD3.X R15, R15, UR6, RZ, P1, !PT ;  /* 0x000000060f0f7c10 */ /* 0x008fca0008ffe4ff */
[----:B------:R0:W-:Y:S04]  /*127e0*/  STL [R1+0x418], R15 ;  /* 0x0004180f01007387 */ /* 0x0001e80000100800 */
[----:B0-----:R-:W3:Y:S04]  /*127f0*/  LDL.LU R15, [R1+0x394] ;  /* 0x00039400010f7983 */ /* 0x001ee80000300800 */
[----:B------:R-:W3:Y:S01]  /*12800*/  LDL.LU R9, [R1+0x3b8] ;  /* 0x0003b80001097983 */ /* 0x000ee20000300800 */
[----:B----4-:R-:W-:-:S03]  /*12810*/  IADD3 R2, P1, R2, UR9, RZ ;  /* 0x0000000902027c10 */ /* 0x010fc6000ff3e0ff */
[----:B------:R-:W4:Y:S04]  /*12820*/  LDL.LU R10, [R1+0x38c] ;  /* 0x00038c00010a7983 */ /* 0x000f280000300800 */
[----:B------:R-:W4:Y:S04]  /*12830*/  LDL.LU R11, [R1+0x3b0] ;  /* 0x0003b000010b7983 */ /* 0x000f280000300800 */
[----:B------:R0:W-:Y:S04]  /*12840*/  STL [R1+0x3ec], R2 ;  /* 0x0003ec0201007387 */ /* 0x0001e80000100800 */
[----:B------:R-:W4:Y:S01]  /*12850*/  LDL.LU R12, [R1+0x384] ;  /* 0x00038400010c7983 */ /* 0x000f220000300800 */
[----:B------:R-:W-:-:S03]  /*12860*/  IADD3.X R240, R240, UR6, RZ, P2, !PT ;  /* 0x00000006f0f07c10 */ /* 0x000fc600097fe4ff */
[----:B0-----:R-:W4:Y:S01]  /*12870*/  LDL.LU R2, [R1+0x3a8] ;  /* 0x0003a80001027983 */ /* 0x001f220000300800 */
[----:B------:R-:W-:Y:S02]  /*12880*/  IADD3 R3, P2, R3, UR9, RZ ;  /* 0x0000000903037c10 */ /* 0x000fe4000ff5e0ff */
[----:B------:R-:W-:-:S03]  /*12890*/  IADD3.X R241, R241, UR6, RZ, P3, !PT ;  /* 0x00000006f1f17c10 */ /* 0x000fc60009ffe4ff */
[----:B------:R0:W-:Y:S01]  /*128a0*/  STL [R1+0x3e4], R3 ;  /* 0x0003e40301007387 */ /* 0x0001e20000100800 */
[----:B------:R-:W-:Y:S02]  /*128b0*/  IADD3 R242, P3, R242, UR9, RZ ;  /* 0x00000009f2f27c10 */ /* 0x000fe4000ff7e0ff */
[----:B------:R-:W-:Y:S01]  /*128c0*/  IADD3.X R243, R243, UR6, RZ, P4, !PT ;  /* 0x00000006f3f37c10 */ /* 0x000fe2000a7fe4ff */
[----:B0-----:R-:W4:Y:S04]  /*128d0*/  LDL.LU R3, [R1+0x37c] ;  /* 0x00037c0001037983 */ /* 0x001f280000300800 */
        /* <DEDUP_REMOVED lines=18> */
[----:B------:R-:W-:Y:S01]  /*12a00*/  IADD3.X R4, R4, UR6, RZ, P3, !PT ;  /* 0x0000000604047c10 */ /* 0x000fe20009ffe4ff */
[----:B------:R-:W-:Y:S01]  /*12a10*/  STL [R1+0x3e8], R249 ;  /* 0x0003e8f901007387 */ /* 0x000fe20000100800 */
[----:B------:R-:W-:-:S03]  /*12a20*/  IADD3 R13, P3, R13, UR9, RZ ;  /* 0x000000090d0d7c10 */ /* 0x000fc6000ff7e0ff */
[----:B------:R-:W-:Y:S04]  /*12a30*/  STL [R1+0x3bc], R250 ;  /* 0x0003bcfa01007387 */ /* 0x000fe80000100800 */
[----:B------:R-:W-:Y:S01]  /*12a40*/  STL [R1+0x3e0], R251 ;  /* 0x0003e0fb01007387 */ /* 0x000fe20000100800 */
[----:B------:R-:W-:-:S03]  /*12a50*/  IADD3.X R5, R5, UR6, RZ, P4, !PT ;  /* 0x0000000605057c10 */ /* 0x000fc6000a7fe4ff */
[----:B------:R0:W-:Y:S01]  /*12a60*/  STL [R1+0x3ac], R13 ;  /* 0x0003ac0d01007387 */ /* 0x0001e20000100800 */
[----:B------:R-:W-:Y:S02]  /*12a70*/  IADD3 R6, P4, R6, UR9, RZ ;  /* 0x0000000906067c10 */ /* 0x000fe4000ff9e0ff */
[----:B------:R-:W-:Y:S01]  /*12a80*/  IADD3.X R7, R7, UR6, RZ, P5, !PT ;  /* 0x0000000607077c10 */ /* 0x000fe2000affe4ff */
[----:B------:R-:W-:Y:S04]  /*12a90*/  STL [R1+0x3b4], R252 ;  /* 0x0003b4fc01007387 */ /* 0x000fe80000100800 */
[----:B0-----:R-:W4:Y:S04]  /*12aa0*/  LDL.LU R13, [R1+0x3a0] ;  /* 0x0003a000010d7983 */ /* 0x001f280000300800 */
[----:B------:R-:W-:Y:S04]  /*12ab0*/  STL [R1+0x3d8], R4 ;  /* 0x0003d80401007387 */ /* 0x000fe80000100800 */
[----:B------:R-:W-:Y:S01]  /*12ac0*/  STL [R1+0x3d0], R5 ;  /* 0x0003d00501007387 */ /* 0x000fe20000100800 */
[----:B--2---:R-:W-:-:S05]  /*12ad0*/  IADD3 R14, P5, R14, UR9, RZ ;  /* 0x000000090e0e7c10 */ /* 0x004fca000ffbe0ff */
[----:B------:R0:W-:Y:S04]  /*12ae0*/  STL [R1+0x39c], R14 ;  /* 0x00039c0e01007387 */ /* 0x0001e80000100800 */
[----:B------:R-:W-:Y:S04]  /*12af0*/  STL [R1+0x3a4], R6 ;  /* 0x0003a40601007387 */ /* 0x000fe80000100800 */
[----:B0-----:R-:W2:Y:S01]  /*12b00*/  LDL.LU R14, [R1+0x374] ;  /* 0x00037400010e7983 */ /* 0x001ea20000300800 */
[----:B------:R-:W-:-:S03]  /*12b10*/  IADD3.X R8, R8, UR6, RZ, P6, !PT ;  /* 0x0000000608087c10 */ /* 0x000fc6000b7fe4ff */
[----:B------:R-:W-:Y:S01]  /*12b20*/  STL [R1+0x3c8], R7 ;  /* 0x0003c80701007387 */ /* 0x000fe20000100800 */
[----:B---3--:R-:W-:Y:S02]  /*12b30*/  IADD3 R15, P6, R15, UR9, RZ ;  /* 0x000000090f0f7c10 */ /* 0x008fe4000ffde0ff */
[----:B------:R-:W-:-:S03]  /*12b40*/  IADD3.X R9, R9, UR6, RZ, P1, !PT ;  /* 0x0000000609097c10 */ /* 0x000fc60008ffe4ff */
[----:B------:R0:W-:Y:S01]  /*12b50*/  STL [R1+0x394], R15 ;  /* 0x0003940f01007387 */ /* 0x0001e20000100800 */
[----:B----4-:R-:W-:Y:S02]  /*12b60*/  IADD3 R10, P1, R10, UR9, RZ ;  /* 0x000000090a0a7c10 */ /* 0x010fe4000ff3e0ff */
[----:B------:R-:W-:Y:S01]  /*12b70*/  IADD3.X R11, R11, UR6, RZ, P2, !PT ;  /* 0x000000060b0b7c10 */ /* 0x000fe200097fe4ff */
[----:B0-----:R-:W3:Y:S04]  /*12b80*/  LDL.LU R15, [R1+0x398] ;  /* 0x00039800010f7983 */ /* 0x001ee80000300800 */
[----:B------:R-:W-:Y:S01]  /*12b90*/  STL [R1+0x3c0], R8 ;  /* 0x0003c00801007387 */ /* 0x000fe20000100800 */
[----:B------:R-:W-:-:S03]  /*12ba0*/  IADD3 R12, P2, R12, UR9, RZ ;  /* 0x000000090c0c7c10 */ /* 0x000fc6000ff5e0ff */
[----:B------:R-:W-:Y:S01]  /*12bb0*/  STL [R1+0x3b8], R9 ;  /* 0x0003b80901007387 */ /* 0x000fe20000100800 */
[----:B------:R-:W-:-:S03]  /*12bc0*/  IADD3.X R2, R2, UR6, RZ, P3, !PT ;  /* 0x0000000602027c10 */ /* 0x000fc60009ffe4ff */
[----:B------:R-:W-:Y:S04]  /*12bd0*/  STL [R1+0x38c], R10 ;  /* 0x00038c0a01007387 */ /* 0x000fe80000100800 */
[----:B------:R-:W4:Y:S04]  /*12be0*/  LDL.LU R240, [R1+0x36c] ;  /* 0x00036c0001f07983 */ /* 0x000f280000300800 */
[----:B------:R-:W-:Y:S04]  /*12bf0*/  STL [R1+0x3b0], R11 ;  /* 0x0003b00b01007387 */ /* 0x000fe80000100800 */
[----:B------:R0:W-:Y:S04]  /*12c00*/  STL [R1+0x3a8], R2 ;  /* 0x0003a80201007387 */ /* 0x0001e80000100800 */
[----:B------:R-:W-:Y:S04]  /*12c10*/  STL [R1+0x384], R12 ;  /* 0x0003840c01007387 */ /* 0x000fe80000100800 */
[----:B0-----:R-:W4:Y:S04]  /*12c20*/  LDL.LU R2, [R1+0x390] ;  /* 0x0003900001027983 */ /* 0x001f280000300800 */
[----:B------:R-:W4:Y:S01]  /*12c30*/  LDL.LU R241, [R1+0x364] ;  /* 0x0003640001f17983 */ /* 0x000f220000300800 */
[----:B------:R-:W-:-:S03]  /*12c40*/  IADD3 R3, P3, R3, UR9, RZ ;  /* 0x0000000903037c10 */ /* 0x000fc6000ff7e0ff */
        /* <DEDUP_REMOVED lines=15> */
[----:B------:R-:W4:Y:S01]  /*12d40*/  LDL.LU R6, [R1+0x350] ;  /* 0x0003500001067983 */ /* 0x000f220000300800 */
[----:B------:R-:W-:-:S03]  /*12d50*/  IADD3.X R13, R13, UR6, RZ, P4, !PT ;  /* 0x000000060d0d7c10 */ /* 0x000fc6000a7fe4ff */
[----:B------:R-:W4:Y:S04]  /*12d60*/  LDL.LU R7, [R1+0x324] ;  /* 0x0003240001077983 */ /* 0x000f280000300800 */
[----:B------:R0:W-:Y:S04]  /*12d70*/  STL [R1+0x3a0], R13 ;  /* 0x0003a00d01007387 */ /* 0x0001e80000100800 */
[----:B0-----:R-:W4:Y:S04]  /*12d80*/  LDL.LU R13, [R1+0x348] ;  /* 0x00034800010d7983 */ /* 0x001f280000300800 */
[----:B------:R-:W4:Y:S01]  /*12d90*/  LDL.LU R8, [R1+0x31c] ;  /* 0x00031c0001087983 */ /* 0x000f220000300800 */
[----:B--2---:R-:W-:-:S05]  /*12da0*/  IADD3 R14, P4, R14, UR9, RZ ;  /* 0x000000090e0e7c10 */ /* 0x004fca000ff9e0ff */
[----:B------:R0:W-:Y:S04]  /*12db0*/  STL [R1+0x374], R14 ;  /* 0x0003740e01007387 */ /* 0x0001e80000100800 */
[----:B0-----:R-:W2:Y:S04]  /*12dc0*/  LDL.LU R14, [R1+0x340] ;  /* 0x00034000010e7983 */ /* 0x001ea80000300800 */
[----:B------:R-:W2:Y:S04]  /*12dd0*/  LDL.LU R9, [R1+0x314] ;  /* 0x0003140001097983 */ /* 0x000ea80000300800 */
[----:B------:R-:W2:Y:S04]  /*12de0*/  LDL.LU R10, [R1+0x338] ;  /* 0x00033800010a7983 */ /* 0x000ea80000300800 */
[----:B------:R-:W2:Y:S01]  /*12df0*/  LDL.LU R11, [R1+0x30c] ;  /* 0x00030c00010b7983 */ /* 0x000ea20000300800 */
[----:B---3--:R-:W-:-:S05]  /*12e00*/  IADD3.X R15, R15, UR6, RZ, P5, !PT ;  /* 0x000000060f0f7c10 */ /* 0x008fca000affe4ff */
[----:B------:R0:W-:Y:S04]  /*12e10*/  STL [R1+0x398], R15 ;  /* 0x0003980f01007387 */ /* 0x0001e80000100800 */
[----:B------:R-:W3:Y:S04]  /*12e20*/  LDL.LU R12, [R1+0x330] ;  /* 0x00033000010c7983 */ /* 0x000ee80000300800 */
[----:B0-----:R-:W3:Y:S01]  /*12e30*/  LDL.LU R15, [R1+0x304] ;  /* 0x00030400010f7983 */ /* 0x001ee20000300800 */
[----:B----4-:R-:W-:Y:S02]  /*12e40*/  IADD3 R240, P5, R240, UR9, RZ ;  /* 0x00000009f0f07c10 */ /* 0x010fe4000ffbe0ff */
[----:B------:R-:W-:-:S02]  /*12e50*/  IADD3.X R2, R2, UR6, RZ, P6, !PT ;  /* 0x0000000602027c10 */ /* 0x000fc4000b7fe4ff */
[----:B------:R-:W-:-:S03]  /*12e60*/  IADD3 R241, P6, R241, UR9, RZ ;  /* 0x00000009f1f17c10 */ /* 0x000fc6000ffde0ff */
[----:B------:R0:W-:Y:S01]  /*12e70*/  STL [R1+0x390], R2 ;  /* 0x0003900201007387 */ /* 0x0001e20000100800 */
[----:B------:R-:W-:Y:S02]  /*12e80*/  IADD3.X R242, R242, UR6, RZ, P1, !PT ;  /* 0x00000006f2f27c10 */ /* 0x000fe40008ffe4ff */
[----:B------:R-:W-:Y:S01]  /*12e90*/  IADD3 R243, P1, R243, UR9, RZ ;  /* 0x00000009f3f37c10 */ /* 0x000fe2000ff3e0ff */
[----:B0-----:R-:W4:Y:S04]  /*12ea0*/  LDL.LU R2, [R1+0x328] ;  /* 0x0003280001027983 */ /* 0x001f280000300800 */
        /* <DEDUP_REMOVED lines=24> */
[----:B------:R0:W-:Y:S01]  /*13030*/  STL [R1+0x358], R3 ;  /* 0x0003580301007387 */ /* 0x0001e20000100800 */
[----:B------:R-:W-:-:S03]  /*13040*/  IADD3.X R6, R6, UR6, RZ, P2, !PT ;  /* 0x0000000606067c10 */ /* 0x000fc600097fe4ff */
[----:B------:R-:W-:Y:S04]  /*13050*/  STL [R1+0x360], R252 ;  /* 0x000360fc01007387 */ /* 0x000fe80000100800 */
[----:B0-----:R-:W4:Y:S04]  /*13060*/  LDL.LU R3, [R1+0x2fc] ;  /* 0x0002fc0001037983 */ /* 0x001f280000300800 */
[----:B------:R-:W-:Y:S01]  /*13070*/  STL [R1+0x334], R4 ;  /* 0x0003340401007387 */ /* 0x000fe20000100800 */
[----:B------:R-:W-:-:S03]  /*13080*/  IADD3.X R13, R13, UR6, RZ, P3, !PT ;  /* 0x000000060d0d7c10 */ /* 0x000fc60009ffe4ff */
[----:B------:R-:W-:Y:S01]  /*13090*/  STL [R1+0x32c], R5 ;  /* 0x00032c0501007387 */ /* 0x000fe20000100800 */
[----:B------:R-:W-:-:S03]  /*130a0*/  IADD3 R7, P2, R7, UR9, RZ ;  /* 0x0000000907077c10 */ /* 0x000fc6000ff5e0ff */
[----:B------:R0:W-:Y:S04]  /*130b0*/  STL [R1+0x348], R13 ;  /* 0x0003480d01007387 */ /* 0x0001e80000100800 */
[----:B------:R-:W-:Y:S04]  /*130c0*/  STL [R1+0x350], R6 ;  /* 0x0003500601007387 */ /* 0x000fe80000100800 */
[----:B0-----:R-:W4:Y:S04]  /*130d0*/  LDL.LU R13, [R1+0x320] ;  /* 0x00032000010d7983 */ /* 0x001f280000300800 */
[----:B------:R-:W-:Y:S01]  /*130e0*/  STL [R1+0x324], R7 ;  /* 0x0003240701007387 */ /* 0x000fe20000100800 */
[----:B--2---:R-:W-:-:S05]  /*130f0*/  IADD3.X R14, R14, UR6, RZ, P4, !PT ;  /* 0x000000060e0e7c10 */ /* 0x004fca000a7fe4ff */
[----:B------:R0:W-:Y:S04]  /*13100*/  STL [R1+0x340], R14 ;  /* 0x0003400e01007387 */ /* 0x0001e80000100800 */
[----:B0-----:R-:W2:Y:S01]  /*13110*/  LDL.LU R14, [R1+0x2f4] ;  /* 0x0002f400010e7983 */ /* 0x001ea20000300800 */
[----:B------:R-:W-:Y:S02]  /*13120*/  IADD3 R8, P3, R8, UR9, RZ ;  /* 0x0000000908087c10 */ /* 0x000fe4000ff7e0ff */
[----:B------:R-:W-:Y:S02]  /*13130*/  IADD3 R9, P4, R9, UR9, RZ ;  /* 0x0000000909097c10 */ /* 0x000fe4000ff9e0ff */
[----:B------:R-:W-:Y:S01]  /*13140*/  IADD3.X R10, R10, UR6, RZ, P5, !PT ;  /* 0x000000060a0a7c10 */ /* 0x000fe2000affe4ff */
[----:B------:R-:W-:Y:S01]  /*13150*/  STL [R1+0x31c], R8 ;  /* 0x00031c0801007387 */ /* 0x000fe20000100800 */
[----:B------:R-:W-:-:S02]  /*13160*/  IADD3 R11, P5, R11, UR9, RZ ;  /* 0x000000090b0b7c10 */ /* 0x000fc4000ffbe0ff */
[----:B---3--:R-:W-:Y:S01]  /*13170*/  IADD3.X R12, R12, UR6, RZ, P6, !PT ;  /* 0x000000060c0c7c10 */ /* 0x008fe2000b7fe4ff */
[----:B------:R-:W-:Y:S01]  /*13180*/  STL [R1+0x314], R9 ;  /* 0x0003140901007387 */ /* 0x000fe20000100800 */
[----:B------:R-:W-:-:S03]  /*13190*/  IADD3 R15, P6, R15, UR8, RZ ;  /* 0x000000080f0f7c10 */ /* 0x000fc6000ffde0ff */
[----:B------:R-:W-:Y:S04]  /*131a0*/  STL [R1+0x338], R10 ;  /* 0x0003380a01007387 */ /* 0x000fe80000100800 */
[----:B------:R-:W3:Y:S04]  /*131b0*/  LDL.LU R240, [R1+0x318] ;  /* 0x0003180001f07983 */ /* 0x000ee80000300800 */
[----:B------:R-:W-:Y:S04]  /*131c0*/  STL [R1+0x30c], R11 ;  /* 0x00030c0b01007387 */ /* 0x000fe80000100800 */
[----:B------:R0:W-:Y:S04]  /*131d0*/  STL [R1+0x304], R15 ;  /* 0x0003040f01007387 */ /* 0x0001e80000100800 */
[----:B------:R-:W-:Y:S04]  /*131e0*/  STL [R1+0x330], R12 ;  /* 0x0003300c01007387 */ /* 0x000fe80000100800 */
[----:B0-----:R-:W3:Y:S04]  /*131f0*/  LDL.LU R15, [R1+0x2ec] ;  /* 0x0002ec00010f7983 */ /* 0x001ee80000300800 */
[----:B------:R-:W3:Y:S04]  /*13200*/  LDL.LU R241, [R1+0x310] ;  /* 0x0003100001f17983 */ /* 0x000ee80000300800 */
[----:B------:R-:W3:Y:S01]  /*13210*/  LDL.LU R242, [R1+0x2e4] ;  /* 0x0002e40001f27983 */ /* 0x000ee20000300800 */
[----:B----4-:R-:W-:-:S03]  /*13220*/  IADD3.X R2, R2, UR6, RZ, P1, !PT ;  /* 0x0000000602027c10 */ /* 0x010fc60008ffe4ff */
        /* <DEDUP_REMOVED lines=16> */
[----:B------:R-:W-:-:S05]  /*13330*/  IADD3 R3, P1, R3, UR8, RZ ;  /* 0x0000000803037c10 */ /* 0x000fca000ff3e0ff */
[----:B------:R0:W-:Y:S04]  /*13340*/  STL [R1+0x2fc], R3 ;  /* 0x0002fc0301007387 */ /* 0x0001e80000100800 */
[----:B0-----:R-:W4:Y:S04]  /*13350*/  LDL.LU R3, [R1+0x2a4] ;  /* 0x0002a40001037983 */ /* 0x001f280000300800 */
[----:B------:R-:W4:Y:S01]  /*13360*/  LDL.LU R8, [R1+0x2c8] ;  /* 0x0002c80001087983 */ /* 0x000f220000300800 */
[----:B------:R-:W-:-:S05]  /*13370*/  IADD3.X R13, R13, UR6, RZ, P2, !PT ;  /* 0x000000060d0d7c10 */ /* 0x000fca00097fe4ff */
[----:B------:R0:W-:Y:S04]  /*13380*/  STL [R1+0x320], R13 ;  /* 0x0003200d01007387 */ /* 0x0001e80000100800 */
[----:B0-----:R-:W4:Y:S04]  /*13390*/  LDL.LU R13, [R1+0x298] ;  /* 0x00029800010d7983 */ /* 0x001f280000300800 */
[----:B------:R-:W4:Y:S04]  /*133a0*/  LDL.LU R9, [R1+0x2c0] ;  /* 0x0002c00001097983 */ /* 0x000f280000300800 */
[----:B------:R-:W4:Y:S04]  /*133b0*/  LDL.LU R10, [R1+0x290] ;  /* 0x00029000010a7983 */ /* 0x000f280000300800 */
[----:B------:R-:W4:Y:S01]  /*133c0*/  LDL.LU R11, [R1+0x2b8] ;  /* 0x0002b800010b7983 */ /* 0x000f220000300800 */
[----:B--2---:R-:W-:-:S05]  /*133d0*/  IADD3 R14, P2, R14, UR8, RZ ;  /* 0x000000080e0e7c10 */ /* 0x004fca000ff5e0ff */
[----:B------:R0:W-:Y:S04]  /*133e0*/  STL [R1+0x2f4], R14 ;  /* 0x0002f40e01007387 */ /* 0x0001e80000100800 */
[----:B------:R-:W2:Y:S04]  /*133f0*/  LDL.LU R12, [R1+0x288] ;  /* 0x00028800010c7983 */ /* 0x000ea80000300800 */
[----:B0-----:R-:W2:Y:S01]  /*13400*/  LDL.LU R14, [R1+0x2b0] ;  /* 0x0002b000010e7983 */ /* 0x001ea20000300800 */
[----:B---3--:R-:W-:Y:S02]  /*13410*/  IADD3.X R240, R240, UR6, RZ, P3, !PT ;  /* 0x00000006f0f07c10 */ /* 0x008fe40009ffe4ff */
[----:B------:R-:W-:-:S02]  /*13420*/  IADD3 R15, P3, R15, UR8, RZ ;  /* 0x000000080f0f7c10 */ /* 0x000fc4000ff7e0ff */
[----:B------:R-:W-:-:S03]  /*13430*/  IADD3.X R241, R241, UR6, RZ, P4, !PT ;  /* 0x00000006f1f17c10 */ /* 0x000fc6000a7fe4ff */
[----:B------:R0:W-:Y:S01]  /*13440*/  STL [R1+0x2ec], R15 ;  /* 0x0002ec0f01007387 */ /* 0x0001e20000100800 */
[----:B------:R-:W-:Y:S02]  /*13450*/  IADD3 R242, P4, R242, UR8, RZ ;  /* 0x00000008f2f27c10 */ /* 0x000fe4000ff9e0ff */
[----:B----4-:R-:W-:Y:S01]  /*13460*/  IADD3.X R243, R243, UR6, RZ, P5, !PT ;  /* 0x00000006f3f37c10 */ /* 0x010fe2000affe4ff */
[----:B0-----:R-:W3:Y:S04]  /*13470*/  LDL.LU R15, [R1+0x280] ;  /* 0x00028000010f7983 */ /* 0x001ee80000300800 */
        /* <DEDUP_REMOVED lines=21> */
[----:B------:R-:W-:Y:S01]  /*135d0*/  STL [R1+0x2c4], R250 ;  /* 0x0002c4fa01007387 */ /* 0x000fe20000100800 */
[----:B------:R-:W-:-:S03]  /*135e0*/  IADD3.X R5, R5, UR5, RZ, P5, !PT ;  /* 0x0000000505057c10 */ /* 0x000fc6000affe4ff */
[----:B------:R-:W-:Y:S01]  /*135f0*/  STL [R1+0x2e8], R251 ;  /* 0x0002e8fb01007387 */ /* 0x000fe20000100800 */
[----:B------:R-:W-:-:S03]  /*13600*/  IADD3 R6, P5, R6, UR8, RZ ;  /* 0x0000000806067c10 */ /* 0x000fc6000ffbe0ff */
[----:B------:R0:W-:Y:S01]  /*13610*/  STL [R1+0x2b4], R2 ;  /* 0x0002b40201007387 */ /* 0x0001e20000100800 */
[----:B------:R-:W-:-:S03]  /*13620*/  IADD3.X R7, R7, UR5, RZ, P6, !PT ;  /* 0x0000000507077c10 */ /* 0x000fc6000b7fe4ff */
[----:B------:R-:W-:Y:S04]  /*13630*/  STL [R1+0x2bc], R252 ;  /* 0x0002bcfc01007387 */ /* 0x000fe80000100800 */
[----:B0-----:R-:W4:Y:S04]  /*13640*/  LDL.LU R2, [R1+0x2a8] ;  /* 0x0002a80001027983 */ /* 0x001f280000300800 */
[----:B------:R-:W-:Y:S01]  /*13650*/  STL [R1+0x2e0], R4 ;  /* 0x0002e00401007387 */ /* 0x000fe20000100800 */
[----:B------:R-:W-:-:S03]  /*13660*/  IADD3 R3, P6, R3, UR8, RZ ;  /* 0x0000000803037c10 */ /* 0x000fc6000ffde0ff */
[----:B------:R-:W-:Y:S01]  /*13670*/  STL [R1+0x2d8], R5 ;  /* 0x0002d80501007387 */ /* 0x000fe20000100800 */
[----:B------:R-:W-:-:S03]  /*13680*/  IADD3.X R8, R8, UR5, RZ, P1, !PT ;  /* 0x0000000508087c10 */ /* 0x000fc60008ffe4ff */
[----:B------:R0:W-:Y:S04]  /*13690*/  STL [R1+0x2a4], R3 ;  /* 0x0002a40301007387 */ /* 0x0001e80000100800 */
[----:B------:R-:W-:Y:S04]  /*136a0*/  STL [R1+0x2ac], R6 ;  /* 0x0002ac0601007387 */ /* 0x000fe80000100800 */
[----:B0-----:R-:W4:Y:S01]  /*136b0*/  LDL.LU R3, [R1+0x278] ;  /* 0x0002780001037983 */ /* 0x001f220000300800 */
[----:B------:R-:W-:-:S03]  /*136c0*/  IADD3 R13, P1, R13, UR8, RZ ;  /* 0x000000080d0d7c10 */ /* 0x000fc6000ff3e0ff */
[----:B------:R-:W-:Y:S01]  /*136d0*/  STL [R1+0x2d0], R7 ;  /* 0x0002d00701007387 */ /* 0x000fe20000100800 */
[----:B------:R-:W-:-:S03]  /*136e0*/  IADD3.X R9, R9, UR5, RZ, P2, !PT ;  /* 0x0000000509097c10 */ /* 0x000fc600097fe4ff */
[----:B------:R0:W-:Y:S01]  /*136f0*/  STL [R1+0x298], R13 ;  /* 0x0002980d01007387 */ /* 0x0001e20000100800 */
[----:B------:R-:W-:Y:S02]  /*13700*/  IADD3 R10, P2, R10, UR8, RZ ;  /* 0x000000080a0a7c10 */ /* 0x000fe4000ff5e0ff */
[----:B------:R-:W-:Y:S01]  /*13710*/  IADD3.X R11, R11, UR5, RZ, P3, !PT ;  /* 0x000000050b0b7c10 */ /* 0x000fe20009ffe4ff */
[----:B0-----:R-:W4:Y:S04]  /*13720*/  LDL.LU R13, [R1+0x2a0] ;  /* 0x0002a000010d7983 */ /* 0x001f280000300800 */
[----:B------:R-:W-:Y:S04]  /*13730*/  STL [R1+0x2c8], R8 ;  /* 0x0002c80801007387 */ /* 0x000fe80000100800 */
[----:B------:R-:W-:Y:S04]  /*13740*/  STL [R1+0x2c0], R9 ;  /* 0x0002c00901007387 */ /* 0x000fe80000100800 */
[----:B------:R-:W-:Y:S01]  /*13750*/  STL [R1+0x290], R10 ;  /* 0x0002900a01007387 */ /* 0x000fe20000100800 */
[----:B--2---:R-:W-:-:S05]  /*13760*/  IADD3.X R14, R14, UR5, RZ, P4, !PT ;  /* 0x000000050e0e7c10 */ /* 0x004fca000a7fe4ff */
[----:B------:R0:W-:Y:S04]  /*13770*/  STL [R1+0x2b0], R14 ;  /* 0x0002b00e01007387 */ /* 0x0001e80000100800 */
[----:B------:R-:W-:Y:S04]  /*13780*/  STL [R1+0x2b8], R11 ;  /* 0x0002b80b01007387 */ /* 0x000fe80000100800 */
[----:B0-----:R-:W2:Y:S01]  /*13790*/  LDL.LU R14, [R1+0x270] ;  /* 0x00027000010e7983 */ /* 0x001ea20000300800 */
[----:B------:R-:W-:-:S05]  /*137a0*/  IADD3 R12, P3, R12, UR8, RZ ;  /* 0x000000080c0c7c10 */ /* 0x000fca000ff7e0ff */
[----:B------:R-:W-:Y:S04]  /*137b0*/  STL [R1+0x288], R12 ;  /* 0x0002880c01007387 */ /* 0x000fe80000100800 */
[----:B------:R-:W2:Y:S04]  /*137c0*/  LDL.LU R240, [R1+0x294] ;  /* 0x0002940001f07983 */ /* 0x000ea80000300800 */
[----:B------:R-:W2:Y:S04]  /*137d0*/  LDL.LU R241, [R1+0x268] ;  /* 0x0002680001f17983 */ /* 0x000ea80000300800 */
[----:B------:R-:W2:Y:S01]  /*137e0*/  LDL.LU R242, [R1+0x28c] ;  /* 0x00028c0001f27983 */ /* 0x000ea20000300800 */
[----:B---3--:R-:W-:-:S05]  /*137f0*/  IADD3 R15, P4, R15, UR8, RZ ;  /* 0x000000080f0f7c10 */ /* 0x008fca000ff9e0ff */
[----:B------:R0:W-:Y:S04]  /*13800*/  STL [R1+0x280], R15 ;  /* 0x0002800f01007387 */ /* 0x0001e80000100800 */
[----:B------:R-:W3:Y:S04]  /*13810*/  LDL.LU R243, [R1+0x260] ;  /* 0x0002600001f37983 */ /* 0x000ee80000300800 */
        /* <DEDUP_REMOVED lines=9> */
[----:B0-----:R-:W3:Y:S04]  /*138b0*/  LDL.LU R15, [R1+0x238] ;  /* 0x00023800010f7983 */ /* 0x001ee80000300800 */
[----:B------:R-:W3:Y:S04]  /*138c0*/  LDL.LU R4, [R1+0x25c] ;  /* 0x00025c0001047983 */ /* 0x000ee80000300800 */
[----:B------:R-:W3:Y:S04]  /*138d0*/  LDL.LU R5, [R1+0x230] ;  /* 0x0002300001057983 */ /* 0x000ee80000300800 */
[----:B------:R-:W3:Y:S01]  /*138e0*/  LDL.LU R6, [R1+0x254] ;  /* 0x0002540001067983 */ /* 0x000ee20000300800 */
[----:B----4-:R-:W-:-:S05]  /*138f0*/  IADD3.X R2, R2, UR5, RZ, P5, !PT ;  /* 0x0000000502027c10 */ /* 0x010fca000affe4ff */
[----:B------:R0:W-:Y:S04]  /*13900*/  STL [R1+0x2a8], R2 ;  /* 0x0002a80201007387 */ /* 0x0001e80000100800 */
[----:B0-----:R-:W4:Y:S04]  /*13910*/  LDL.LU R2, [R1+0x228] ;  /* 0x0002280001027983 */ /* 0x001f280000300800 */
[----:B------:R-:W4:Y:S01]  /*13920*/  LDL.LU R7, [R1+0x24c] ;  /* 0x00024c0001077983 */ /* 0x000f220000300800 */
[----:B------:R-:W-:-:S05]  /*13930*/  IADD3 R3, P5, R3, UR8, RZ ;  /* 0x0000000803037c10 */ /* 0x000fca000ffbe0ff */
[----:B------:R0:W-:Y:S04]  /*13940*/  STL [R1+0x278], R3 ;  /* 0x0002780301007387 */ /* 0x0001e80000100800 */
[----:B0-----:R-:W4:Y:S04]  /*13950*/  LDL.LU R3, [R1+0x220] ;  /* 0x0002200001037983 */ /* 0x001f280000300800 */
[----:B------:R-:W4:Y:S01]  /*13960*/  LDL.LU R8, [R1+0x244] ;  /* 0x0002440001087983 */ /* 0x000f220000300800 */
[----:B------:R-:W-:-:S03]  /*13970*/  IADD3.X R13, R13, UR5, RZ, P6, !PT ;  /* 0x000000050d0d7c10 */ /* 0x000fc6000b7fe4ff */
[----:B------:R-:W4:Y:S04]  /*13980*/  LDL.LU R9, [R1+0x218] ;  /* 0x0002180001097983 */ /* 0x000f280000300800 */
[----:B------:R-:W4:Y:S04]  /*13990*/  LDL.LU R10, [R1+0x23c] ;  /* 0x00023c00010a7983 */ /* 0x000f280000300800 */
[----:B------:R0:W-:Y:S04]  /*139a0*/  STL [R1+0x2a0], R13 ;  /* 0x0002a00d01007387 */ /* 0x0001e80000100800 */
[----:B------:R-:W4:Y:S04]  /*139b0*/  LDL.LU R11, [R1+0x210] ;  /* 0x00021000010b7983 */ /* 0x000f280000300800 */
[----:B0-----:R-:W4:Y:S04]  /*139c0*/  LDL.LU R13, [R1+0x234] ;  /* 0x00023400010d7983 */ /* 0x001f280000300800 */
[----:B------:R-:W4:Y:S01]  /*139d0*/  LDL.LU R12, [R1+0x208] ;  /* 0x00020800010c7983 */ /* 0x000f220000300800 */
[----:B--2---:R-:W-:-:S05]  /*139e0*/  IADD3 R14, P6, R14, UR8, RZ ;  /* 0x000000080e0e7c10 */ /* 0x004fca000ffde0ff */
[----:B------:R0:W-:Y:S04]  /*139f0*/  STL [R1+0x270], R14 ;  /* 0x0002700e01007387 */ /* 0x0001e80000100800 */
[----:B0-----:R-:W2:Y:S01]  /*13a00*/  LDL.LU R14, [R1+0x22c] ;  /* 0x00022c00010e7983 */ /* 0x001ea20000300800 */
[----:B------:R-:W-:Y:S02]  /*13a10*/  IADD3.X R240, R240, UR5, RZ, P1, !PT ;  /* 0x00000005f0f07c10 */ /* 0x000fe40008ffe4ff */
[----:B------:R-:W-:Y:S02]  /*13a20*/  IADD3 R241, P1, R241, UR8, RZ ;  /* 0x00000008f1f17c10 */ /* 0x000fe4000ff3e0ff */
[----:B------:R-:W-:Y:S01]  /*13a30*/  IADD3.X R242, R242, UR5, RZ, P2, !PT ;  /* 0x00000005f2f27c10 */ /* 0x000fe200097fe4ff */
[----:B------:R-:W-:Y:S04]  /*13a40*/  STL [R1+0x294], R240 ;  /* 0x000294f001007387 */ /* 0x000fe80000100800 */
[----:B------:R-:W-:Y:S04]  /*13a50*/  STL [R1+0x268], R241 ;  /* 0x000268f101007387 */ /* 0x000fe80000100800 */
[----:B------:R-:W-:Y:S01]  /*13a60*/  STL [R1+0x28c], R242 ;  /* 0x00028cf201007387 */ /* 0x000fe20000100800 */
[----:B---3--:R-:W-:-:S02]  /*13a70*/  IADD3 R243, P2, R243, UR8, RZ ;  /* 0x00000008f3f37c10 */ /* 0x008fc4000ff5e0ff */
        /* <DEDUP_REMOVED lines=17> */
[----:B------:R-:W-:Y:S01]  /*13b90*/  STL [R1+0x26c], R250 ;  /* 0x00026cfa01007387 */ /* 0x000fe20000100800 */
[----:B------:R-:W-:-:S03]  /*13ba0*/  IADD3.X R4, R4, UR5, RZ, P2, !PT ;  /* 0x0000000504047c10 */ /* 0x000fc600097fe4ff */
[----:B------:R0:W-:Y:S01]  /*13bb0*/  STL [R1+0x238], R15 ;  /* 0x0002380f01007387 */ /* 0x0001e20000100800 */
[----:B------:R-:W-:-:S03]  /*13bc0*/  IADD3 R5, P2, R5, UR8, RZ ;  /* 0x0000000805057c10 */ /* 0x000fc6000ff5e0ff */
[----:B------:R-:W-:Y:S01]  /*13bd0*/  STL [R1+0x240], R251 ;  /* 0x000240fb01007387 */ /* 0x000fe20000100800 */
[----:B------:R-:W-:-:S03]  /*13be0*/  IADD3.X R6, R6, UR5, RZ, P3, !PT ;  /* 0x0000000506067c10 */ /* 0x000fc60009ffe4ff */
[----:B0-----:R-:W3:Y:S04]  /*13bf0*/  LDL.LU R15, [R1+0x200] ;  /* 0x00020000010f7983 */ /* 0x001ee80000300800 */
[----:B------:R-:W-:Y:S04]  /*13c00*/  STL [R1+0x264], R252 ;  /* 0x000264fc01007387 */ /* 0x000fe80000100800 */
[----:B------:R-:W-:Y:S01]  /*13c10*/  STL [R1+0x25c], R4 ;  /* 0x00025c0401007387 */ /* 0x000fe20000100800 */
[----:B----4-:R-:W-:Y:S02]  /*13c20*/  IADD3 R2, P3, R2, UR8, RZ ;  /* 0x0000000802027c10 */ /* 0x010fe4000ff7e0ff */
[----:B------:R-:W-:-:S03]  /*13c30*/  IADD3.X R7, R7, UR5, RZ, P4, !PT ;  /* 0x0000000507077c10 */ /* 0x000fc6000a7fe4ff */
[----:B------:R0:W-:Y:S04]  /*13c40*/  STL [R1+0x228], R2 ;  /* 0x0002280201007387 */ /* 0x0001e80000100800 */
[----:B------:R-:W-:Y:S04]  /*13c50*/  STL [R1+0x230], R5 ;  /* 0x0002300501007387 */ /* 0x000fe80000100800 */
[----:B0-----:R-:W4:Y:S04]  /*13c60*/  LDL.LU R2, [R1+0x224] ;  /* 0x0002240001027983 */ /* 0x001f280000300800 */
[----:B------:R-:W-:Y:S01]  /*13c70*/  STL [R1+0x254], R6 ;  /* 0x0002540601007387 */ /* 0x000fe20000100800 */
[----:B------:R-:W-:-:S02]  /*13c80*/  IADD3 R3, P4, R3, UR8, RZ ;  /* 0x0000000803037c10 */ /* 0x000fc4000ff9e0ff */
        /* <DEDUP_REMOVED lines=11> */
[----:B------:R0:W-:Y:S04]  /*13d40*/  STL [R1+0x234], R13 ;  /* 0x0002340d01007387 */ /* 0x0001e80000100800 */
[----:B------:R-:W-:Y:S04]  /*13d50*/  STL [R1+0x23c], R10 ;  /* 0x00023c0a01007387 */ /* 0x000fe80000100800 */
[----:B0-----:R-:W4:Y:S04]  /*13d60*/  LDL.LU R13, [R1+0x21c] ;  /* 0x00021c00010d7983 */ /* 0x001f280000300800 */
[----:B------:R-:W-:Y:S04]  /*13d70*/  STL [R1+0x210], R11 ;  /* 0x0002100b01007387 */ /* 0x000fe80000100800 */
[----:B------:R-:W4:Y:S04]  /*13d80*/  LDL.LU R240, [R1+0x1f0] ;  /* 0x0001f00001f07983 */ /* 0x000f280000300800 */
[----:B------:R-:W4:Y:S04]  /*13d90*/  LDL.LU R241, [R1+0x214] ;  /* 0x0002140001f17983 */ /* 0x000f280000300800 */
[----:B------:R-:W-:Y:S04]  /*13da0*/  STL [R1+0x208], R12 ;  /* 0x0002080c01007387 */ /* 0x000fe80000100800 */
[----:B------:R-:W4:Y:S01]  /*13db0*/  LDL.LU R242, [R1+0x1e8] ;  /* 0x0001e80001f27983 */ /* 0x000f220000300800 */
[----:B--2---:R-:W-:-:S05]  /*13dc0*/  IADD3.X R14, R14, UR5, RZ, P2, !PT ;  /* 0x000000050e0e7c10 */ /* 0x004fca00097fe4ff */
[----:B------:R0:W-:Y:S04]  /*13dd0*/  STL [R1+0x22c], R14 ;  /* 0x00022c0e01007387 */ /* 0x0001e80000100800 */
[----:B------:R-:W2:Y:S04]  /*13de0*/  LDL.LU R243, [R1+0x20c] ;  /* 0x00020c0001f37983 */ /* 0x000ea80000300800 */
        /* <DEDUP_REMOVED lines=9> */
[----:B0-----:R-:W2:Y:S04]  /*13e80*/  LDL.LU R14, [R1+0x1e4] ;  /* 0x0001e400010e7983 */ /* 0x001ea80000300800 */
[----:B------:R-:W2:Y:S04]  /*13e90*/  LDL.LU R4, [R1+0x1b8] ;  /* 0x0001b80001047983 */ /* 0x000ea80000300800 */
[----:B------:R-:W2:Y:S04]  /*13ea0*/  LDL.LU R5, [R1+0x1dc] ;  /* 0x0001dc0001057983 */ /* 0x000ea80000300800 */
[----:B------:R-:W2:Y:S01]  /*13eb0*/  LDL.LU R6, [R1+0x1b0] ;  /* 0x0001b00001067983 */ /* 0x000ea20000300800 */
[----:B---3--:R-:W-:-:S05]  /*13ec0*/  IADD3 R15, P2, R15, UR8, RZ ;  /* 0x000000080f0f7c10 */ /* 0x008fca000ff5e0ff */
[----:B------:R0:W-:Y:S04]  /*13ed0*/  STL [R1+0x200], R15 ;  /* 0x0002000f01007387 */ /* 0x0001e80000100800 */
[----:B0-----:R-:W3:Y:S04]  /*13ee0*/  LDL.LU R15, [R1+0x1d4] ;  /* 0x0001d400010f7983 */ /* 0x001ee80000300800 */
[----:B------:R-:W3:Y:S01]  /*13ef0*/  LDL.LU R7, [R1+0x1a8] ;  /* 0x0001a80001077983 */ /* 0x000ee20000300800 */
[----:B----4-:R-:W-:-:S05]  /*13f00*/  IADD3.X R2, R2, UR5, RZ, P3, !PT ;  /* 0x0000000502027c10 */ /* 0x010fca0009ffe4ff */
[----:B------:R0:W-:Y:S04]  /*13f10*/  STL [R1+0x224], R2 ;  /* 0x0002240201007387 */ /* 0x0001e80000100800 */
[----:B0-----:R-:W4:Y:S04]  /*13f20*/  LDL.LU R2, [R1+0x1cc] ;  /* 0x0001cc0001027983 */ /* 0x001f280000300800 */
[----:B------:R-:W4:Y:S04]  /*13f30*/  LDL.LU R8, [R1+0x1a0] ;  /* 0x0001a00001087983 */ /* 0x000f280000300800 */
[----:B------:R-:W4:Y:S01]  /*13f40*/  LDL.LU R9, [R1+0x1c4] ;  /* 0x0001c40001097983 */ /* 0x000f220000300800 */
[----:B------:R-:W-:-:S03]  /*13f50*/  IADD3 R3, P3, R3, UR8, RZ ;  /* 0x0000000803037c10 */ /* 0x000fc6000ff7e0ff */
[----:B------:R-:W4:Y:S04]  /*13f60*/  LDL.LU R10, [R1+0x198] ;  /* 0x00019800010a7983 */ /* 0x000f280000300800 */
[----:B------:R0:W-:Y:S04]  /*13f70*/  STL [R1+0x1f8], R3 ;  /* 0x0001f80301007387 */ /* 0x0001e80000100800 */
[----:B------:R-:W4:Y:S04]  /*13f80*/  LDL.LU R11, [R1+0x1bc] ;  /* 0x0001bc00010b7983 */ /* 0x000f280000300800 */
[----:B0-----:R-:W4:Y:S04]  /*13f90*/  LDL.LU R3, [R1+0x190] ;  /* 0x0001900001037983 */ /* 0x001f280000300800 */
[----:B------:R-:W4:Y:S01]  /*13fa0*/  LDL.LU R12, [R1+0x1b4] ;  /* 0x0001b400010c7983 */ /* 0x000f220000300800 */
[----:B------:R-:W-:-:S05]  /*13fb0*/  IADD3.X R13, R13, UR5, RZ, P4, !PT ;  /* 0x000000050d0d7c10 */ /* 0x000fca000a7fe4ff */
[----:B------:R0:W-:Y:S01]  /*13fc0*/  STL [R1+0x21c], R13 ;  /* 0x00021c0d01007387 */ /* 0x0001e20000100800 */
[----:B------:R-:W-:Y:S02]  /*13fd0*/  IADD3 R240, P4, R240, UR8, RZ ;  /* 0x00000008f0f07c10 */ /* 0x000fe4000ff9e0ff */
[----:B------:R-:W-:Y:S01]  /*13fe0*/  IADD3.X R241, R241, UR5, RZ, P5, !PT ;  /* 0x00000005f1f17c10 */ /* 0x000fe2000affe4ff */
[----:B0-----:R-:W4:Y:S01]  /*13ff0*/  LDL.LU R13, [R1+0x188] ;  /* 0x00018800010d7983 */ /* 0x001f220000300800 */
[----:B------:R-:W-:-:S03]  /*14000*/  IADD3 R242, P5, R242, UR8, RZ ;  /* 0x00000008f2f27c10 */ /* 0x000fc6000ffbe0ff */
[----:B------:R-:W-:Y:S04]  /*14010*/  STL [R1+0x1f0], R240 ;  /* 0x0001f0f001007387 */ /* 0x000fe80000100800 */
[----:B------:R-:W-:Y:S04]  /*14020*/  STL [R1+0x214], R241 ;  /* 0x000214f101007387 */ /* 0x000fe80000100800 */
[----:B------:R-:W-:Y:S01]  /*14030*/  STL [R1+0x1e8], R242 ;  /* 0x0001e8f201007387 */ /* 0x000fe20000100800 */
[----:B--2---:R-:W-:Y:S02]  /*14040*/  IADD3.X R243, R243, UR5, RZ, P6, !PT ;  /* 0x00000005f3f37c10 */ /* 0x004fe4000b7fe4ff */
        /* <DEDUP_REMOVED lines=16> */
[----:B------:R-:W-:-:S05]  /*14150*/  IADD3.X R14, R14, UR5, RZ, P5, !PT ;  /* 0x000000050e0e7c10 */ /* 0x000fca000affe4ff */
[----:B------:R0:W-:Y:S04]  /*14160*/  STL [R1+0x1e4], R14 ;  /* 0x0001e40e01007387 */ /* 0x0001e80000100800 */
[----:B------:R-:W-:Y:S04]  /*14170*/  STL [R1+0x1ec], R251 ;  /* 0x0001ecfb01007387 */ /* 0x000fe80000100800 */
[----:B0-----:R-:W2:Y:S01]  /*14180*/  LDL.LU R14, [R1+0x1ac] ;  /* 0x0001ac00010e7983 */ /* 0x001ea20000300800 */
[----:B------:R-:W-:Y:S02]  /*14190*/  IADD3 R252, P4, R252, UR8, RZ ;  /* 0x00000008fcfc7c10 */ /* 0x000fe4000ff9e0ff */
[----:B------:R-:W-:-:S02]  /*141a0*/  IADD3 R4, P5, R4, UR8, RZ ;  /* 0x0000000804047c10 */ /* 0x000fc4000ffbe0ff */
[----:B------:R-:W-:Y:S01]  /*141b0*/  IADD3.X R5, R5, UR5, RZ, P6, !PT ;  /* 0x0000000505057c10 */ /* 0x000fe2000b7fe4ff */
[----:B------:R-:W-:Y:S01]  /*141c0*/  STL [R1+0x1c0], R252 ;  /* 0x0001c0fc01007387 */ /* 0x000fe20000100800 */
[----:B------:R-:W-:-:S03]  /*141d0*/  IADD3 R6, P6, R6, UR8, RZ ;  /* 0x0000000806067c10 */ /* 0x000fc6000ffde0ff */
[----:B------:R-:W-:Y:S01]  /*141e0*/  STL [R1+0x1b8], R4 ;  /* 0x0001b80401007387 */ /* 0x000fe20000100800 */
[----:B---3--:R-:W-:Y:S02]  /*141f0*/  IADD3.X R15, R15, UR5, RZ, P1, !PT ;  /* 0x000000050f0f7c10 */ /* 0x008fe40008ffe4ff */
[----:B------:R-:W-:-:S03]  /*14200*/  IADD3 R7, P1, R7, UR8, RZ ;  /* 0x0000000807077c10 */ /* 0x000fc6000ff3e0ff */
[----:B------:R0:W-:Y:S04]  /*14210*/  STL [R1+0x1d4], R15 ;  /* 0x0001d40f01007387 */ /* 0x0001e80000100800 */
[----:B------:R-:W-:Y:S04]  /*14220*/  STL [R1+0x1dc], R5 ;  /* 0x0001dc0501007387 */ /* 0x000fe80000100800 */
[----:B0-----:R-:W3:Y:S04]  /*14230*/  LDL.LU R15, [R1+0x180] ;  /* 0x00018000010f7983 */ /* 0x001ee80000300800 */
[----:B------:R-:W-:Y:S01]  /*14240*/  STL [R1+0x1b0], R6 ;  /* 0x0001b00601007387 */ /* 0x000fe20000100800 */
[----:B----4-:R-:W-:-:S02]  /*14250*/  IADD3.X R2, R2, UR5, RZ, P2, !PT ;  /* 0x0000000502027c10 */ /* 0x010fc400097fe4ff */
[----:B------:R-:W-:-:S03]  /*14260*/  IADD3 R8, P2, R8, UR8, RZ ;  /* 0x0000000808087c10 */ /* 0x000fc6000ff5e0ff */
[----:B------:R0:W-:Y:S01]  /*14270*/  STL [R1+0x1cc], R2 ;  /* 0x0001cc0201007387 */ /* 0x0001e20000100800 */
[----:B------:R-:W-:Y:S02]  /*14280*/  IADD3.X R9, R9, UR5, RZ, P3, !PT ;  /* 0x0000000509097c10 */ /* 0x000fe40009ffe4ff */
[----:B------:R-:W-:Y:S01]  /*14290*/  IADD3 R10, P3, R10, UR8, RZ ;  /* 0x000000080a0a7c10 */ /* 0x000fe2000ff7e0ff */
[----:B0-----:R-:W4:Y:S01]  /*142a0*/  LDL.LU R2, [R1+0x1a4] ;  /* 0x0001a40001027983 */ /* 0x001f220000300800 */
[----:B------:R-:W-:-:S03]  /*142b0*/  IADD3.X R11, R11, UR5, RZ, P4, !PT ;  /* 0x000000050b0b7c10 */ /* 0x000fc6000a7fe4ff */
[----:B------:R-:W-:Y:S01]  /*142c0*/  STL [R1+0x1a8], R7 ;  /* 0x0001a80701007387 */ /* 0x000fe20000100800 */
[----:B------:R-:W-:-:S03]  /*142d0*/  IADD3 R3, P4, R3, UR8, RZ ;  /* 0x0000000803037c10 */ /* 0x000fc6000ff9e0ff */
[----:B------:R-:W-:Y:S04]  /*142e0*/  STL [R1+0x1a0], R8 ;  /* 0x0001a00801007387 */ /* 0x000fe80000100800 */
[----:B------:R-:W-:Y:S01]  /*142f0*/  STL [R1+0x1c4], R9 ;  /* 0x0001c40901007387 */ /* 0x000fe20000100800 */
[----:B------:R-:W-:-:S03]  /*14300*/  IADD3.X R12, R12, UR5, RZ, P5, !PT ;  /* 0x000000050c0c7c10 */ /* 0x000fc6000affe4ff */
[----:B------:R0:W-:Y:S04]  /*14310*/  STL [R1+0x190], R3 ;  /* 0x0001900301007387 */ /* 0x0001e80000100800 */
[----:B------:R1:W-:Y:S04]  /*14320*/  STL [R1+0x198], R10 ;  /* 0x0001980a01007387 */ /* 0x0003e80000100800 */
[----:B0-----:R-:W4:Y:S04]  /*14330*/  LDL.LU R3, [R1+0x178] ;  /* 0x0001780001037983 */ /* 0x001f280000300800 */
[----:B------:R0:W-:Y:S01]  /*14340*/  STL [R1+0x1bc], R11 ;  /* 0x0001bc0b01007387 */ /* 0x0001e20000100800 */
[----:B------:R-:W-:-:S03]  /*14350*/  IADD3 R13, P5, R13, UR8, RZ ;  /* 0x000000080d0d7c10 */ /* 0x000fc6000ffbe0ff */
[----:B------:R-:W4:Y:S04]  /*14360*/  LDL.LU R240, [R1+0x19c] ;  /* 0x00019c0001f07983 */ /* 0x000f280000300800 */
[----:B------:R-:W4:Y:S04]  /*14370*/  LDL.LU R241, [R1+0x170] ;  /* 0x0001700001f17983 */ /* 0x000f280000300800 */
[----:B------:R0:W-:Y:S04]  /*14380*/  STL [R1+0x1b4], R12 ;  /* 0x0001b40c01007387 */ /* 0x0001e80000100800 */
        /* <DEDUP_REMOVED lines=15> */
[----:B------:R-:W4:Y:S01]  /*14480*/  LDL.LU R7, [R1+0x130] ;  /* 0x0001300001077983 */ /* 0x000f220000300800 */
[----:B--2---:R-:W-:-:S05]  /*14490*/  IADD3.X R14, R14, UR5, RZ, P6, !PT ;  /* 0x000000050e0e7c10 */ /* 0x004fca000b7fe4ff */
[----:B------:R2:W-:Y:S04]  /*144a0*/  STL [R1+0x1ac], R14 ;  /* 0x0001ac0e01007387 */ /* 0x0005e80000100800 */
[----:B------:R-:W2:Y:S04]  /*144b0*/  LDL.LU R8, [R1+0x154] ;  /* 0x0001540001087983 */ /* 0x000ea80000300800 */
[----:B------:R-:W2:Y:S04]  /*144c0*/  LDL.LU R9, [R1+0x14c] ;  /* 0x00014c0001097983 */ /* 0x000ea80000300800 */
[----:B-1----:R-:W2:Y:S01]  /*144d0*/  LDL.LU R10, [R1+0x120] ;  /* 0x00012000010a7983 */ /* 0x002ea20000300800 */
[----:B---3--:R-:W-:-:S05]  /*144e0*/  IADD3 R15, P6, R15, UR8, RZ ;  /* 0x000000080f0f7c10 */ /* 0x008fca000ffde0ff */
[----:B------:R1:W-:Y:S04]  /*144f0*/  STL [R1+0x180], R15 ;  /* 0x0001800f01007387 */ /* 0x0003e80000100800 */
[----:B0-----:R-:W3:Y:S04]  /*14500*/  LDL.LU R11, [R1+0x118] ;  /* 0x00011800010b7983 */ /* 0x001ee80000300800 */
[----:B------:R-:W3:Y:S04]  /*14510*/  LDL.LU R12, [R1+0x13c] ;  /* 0x00013c00010c7983 */ /* 0x000ee80000300800 */
[----:B------:R-:W3:Y:S01]  /*14520*/  LDL.LU R13, [R1+0x110] ;  /* 0x00011000010d7983 */ /* 0x000ee20000300800 */
[----:B----4-:R-:W-:-:S05]  /*14530*/  IADD3.X R2, R2, UR5, RZ, P1, !PT ;  /* 0x0000000502027c10 */ /* 0x010fca0008ffe4ff */
[----:B------:R0:W-:Y:S04]  /*14540*/  STL [R1+0x1a4], R2 ;  /* 0x0001a40201007387 */ /* 0x0001e80000100800 */
[----:B--2---:R-:W2:Y:S04]  /*14550*/  LDL.LU R14, [R1+0x134] ;  /* 0x00013400010e7983 */ /* 0x004ea80000300800 */
[----:B-1----:R-:W4:Y:S04]  /*14560*/  LDL.LU R15, [R1+0x108] ;  /* 0x00010800010f7983 */ /* 0x002f280000300800 */
[----:B0-----:R-:W4:Y:S01]  /*14570*/  LDL.LU R2, [R1+0x124] ;  /* 0x0001240001027983 */ /* 0x001f220000300800 */
[----:B------:R-:W-:-:S05]  /*14580*/  IADD3 R3, P1, R3, UR8, RZ ;  /* 0x0000000803037c10 */ /* 0x000fca000ff3e0ff */
[----:B------:R0:W-:Y:S01]  /*14590*/  STL [R1+0x178], R3 ;  /* 0x0001780301007387 */ /* 0x0001e20000100800 */
[----:B------:R-:W-:Y:S02]  /*145a0*/  IADD3.X R240, R240, UR5, RZ, P2, !PT ;  /* 0x00000005f0f07c10 */ /* 0x000fe400097fe4ff */
[----:B------:R-:W-:Y:S01]  /*145b0*/  IADD3 R241, P2, R241, UR8, RZ ;  /* 0x00000008f1f17c10 */ /* 0x000fe2000ff5e0ff */
[----:B0-----:R-:W4:Y:S01]  /*145c0*/  LDL.LU R3, [R1+0x11c] ;  /* 0x00011c0001037983 */ /* 0x001f220000300800 */
[----:B------:R-:W-:-:S03]  /*145d0*/  IADD3.X R242, R242, UR5, RZ, P3, !PT ;  /* 0x00000005f2f27c10 */ /* 0x000fc60009ffe4ff */
[----:B------:R-:W-:Y:S04]  /*145e0*/  STL [R1+0x19c], R240 ;  /* 0x00019cf001007387 */ /* 0x000fe80000100800 */
        /* <DEDUP_REMOVED lines=24> */
[----:B------:R-:W-:-:S03]  /*14770*/  IADD3 R5, P3, R5, UR8, RZ ;  /* 0x0000000805057c10 */ /* 0x000fc6000ff7e0ff */
[----:B------:R-:W-:Y:S01]  /*14780*/  STL [R1+0x16c], R252 ;  /* 0x00016cfc01007387 */ /* 0x000fe20000100800 */
[----:B------:R-:W-:-:S03]  /*14790*/  IADD3.X R6, R6, UR5, RZ, P4, !PT ;  /* 0x0000000506067c10 */ /* 0x000fc6000a7fe4ff */
[----:B0-----:R-:W4:Y:S01]  /*147a0*/  LDL.LU R17, [R1+0x738] ;  /* 0x0007380001117983 */ /* 0x001f220000300800 */
[----:B------:R-:W-:-:S03]  /*147b0*/  IADD3 R7, P4, R7, UR8, RZ ;  /* 0x0000000807077c10 */ /* 0x000fc6000ff9e0ff */
[----:B------:R-:W-:Y:S04]  /*147c0*/  STL [R1+0x140], R4 ;  /* 0x0001400401007387 */ /* 0x000fe80000100800 */
[----:B------:R-:W-:Y:S04]  /*147d0*/  STL [R1+0x138], R5 ;  /* 0x0001380501007387 */ /* 0x000fe80000100800 */
[----:B------:R-:W-:Y:S01]  /*147e0*/  STL [R1+0x15c], R6 ;  /* 0x00015c0601007387 */ /* 0x000fe20000100800 */
[----:B------:R-:W-:Y:S02]  /*147f0*/  IADD3.X R8, R8, UR5, RZ, P5, !PT ;  /* 0x0000000508087c10 */ /* 0x000fe4000affe4ff */
[----:B------:R-:W-:-:S05]  /*14800*/  IADD3 R16, P5, R16, UR8, RZ ;  /* 0x0000000810107c10 */ /* 0x000fca000ffbe0ff */
[----:B------:R0:W-:Y:S04]  /*14810*/  STL [R1+0x128], R16 ;  /* 0x0001281001007387 */ /* 0x0001e80000100800 */
[----:B------:R-:W-:Y:S04]  /*14820*/  STL [R1+0x130], R7 ;  /* 0x0001300701007387 */ /* 0x000fe80000100800 */
[----:B0-----:R-:W4:Y:S01]  /*14830*/  LDL.LU R16, [R1+0x734] ;  /* 0x0007340001107983 */ /* 0x001f220000300800 */
[----:B------:R-:W-:Y:S01]  /*14840*/  WARPGROUP.ARRIVE ;  /* 0x00000000000079c5 */ /* 0x000fe20000000000 */
[----:B------:R-:W-:Y:S01]  /*14850*/  UMOV UR34, UR42 ;  /* 0x0000002a00227c82 */ /* 0x000fe20008000000 */
[----:B------:R-:W-:-:S04]  /*14860*/  UMOV UR35, UR43 ;  /* 0x0000002b00237c82 */ /* 0x000fc80008000000 */
[----:B------:R-:W-:Y:S01]  /*14870*/  QGMMA.64x128x32.F32.E4M3.E4M3 R152, gdesc[UR32], R152, gsb0 ;  /* 0x01e00000209879f3 */ /* 0x000fe20008000898 */
[----:B------:R-:W-:Y:S02]  /*14880*/  IADD3.X R18, R18, UR5, RZ, P1, !PT ;  /* 0x0000000512127c10 */ /* 0x000fe40008ffe4ff */
[----:B------:R-:W-:Y:S01]  /*14890*/  IADD3.X R9, R9, UR5, RZ, P6, !PT ;  /* 0x0000000509097c10 */ /* 0x000fe2000b7fe4ff */
[----:B------:R-:W-:Y:S01]  /*148a0*/  STL [R1+0x154], R8 ;  /* 0x0001540801007387 */ /* 0x000fe20000100800 */
[----:B------:R-:W-:-:S03]  /*148b0*/  IADD3 R10, P6, R10, UR8, RZ ;  /* 0x000000080a0a7c10 */ /* 0x000fc6000ffde0ff */
[----:B------:R0:W-:Y:S04]  /*148c0*/  STL [R1+0x144], R18 ;  /* 0x0001441201007387 */ /* 0x0001e80000100800 */
[----:B------:R-:W-:Y:S01]  /*148d0*/  STL [R1+0x14c], R9 ;  /* 0x00014c0901007387 */ /* 0x000fe20000100800 */
[----:B---3--:R-:W-:-:S03]  /*148e0*/  IADD3 R11, P1, R11, UR8, RZ ;  /* 0x000000080b0b7c10 */ /* 0x008fc6000ff3e0ff */
[----:B0-----:R-:W3:Y:S01]  /*148f0*/  LDL.LU R18, [R1+0x730] ;  /* 0x0007300001127983 */ /* 0x001ee20000300800 */
[----:B------:R-:W-:-:S03]  /*14900*/  IADD3.X R12, R12, UR5, RZ, P2, !PT ;  /* 0x000000050c0c7c10 */ /* 0x000fc600097fe4ff */
[----:B------:R-:W-:Y:S01]  /*14910*/  STL [R1+0x120], R10 ;  /* 0x0001200a01007387 */ /* 0x000fe20000100800 */
[----:B------:R-:W-:-:S03]  /*14920*/  IADD3 R13, P2, R13, UR8, RZ ;  /* 0x000000080d0d7c10 */ /* 0x000fc6000ff5e0ff */
[----:B------:R-:W-:Y:S04]  /*14930*/  STL [R1+0x118], R11 ;  /* 0x0001180b01007387 */ /* 0x000fe80000100800 */
[----:B------:R-:W-:Y:S04]  /*14940*/  STL [R1+0x13c], R12 ;  /* 0x00013c0c01007387 */ /* 0x000fe80000100800 */
[----:B------:R-:W-:Y:S01]  /*14950*/  STL [R1+0x110], R13 ;  /* 0x0001100d01007387 */ /* 0x000fe20000100800 */
[----:B--2---:R-:W-:Y:S01]  /*14960*/  IADD3.X R14, R14, UR5, RZ, P3, !PT ;  /* 0x000000050e0e7c10 */ /* 0x004fe20009ffe4ff */
[----:B------:R-:W-:Y:S01]  /*14970*/  UMOV UR30, UR38 ;  /* 0x00000026001e7c82 */ /* 0x000fe20008000000 */
[----:B------:R-:W-:Y:S01]  /*14980*/  UMOV UR31, UR39 ;  /* 0x00000027001f7c82 */ /* 0x000fe20008000000 */
[----:B------:R-:W-:-:S02]  /*14990*/  WARPGROUP.DEPBAR.LE gsb0, 0x0 ;  /* 0x00008000000079c5 */ /* 0x000fc40000010000 */
[----:B------:R-:W-:-:S06]  /*149a0*/  WARPGROUP.ARRIVE ;  /* 0x00000000000079c5 */ /* 0x000fcc0000000000 */
[----:B------:R-:W-:Y:S01]  /*149b0*/  QGMMA.64x128x32.F32.E4M3.E4M3 R152, gdesc[UR28], R152, gsb0 ;  /* 0x01e000001c9879f3 */ /* 0x000fe20008000898 */
[----:B----4-:R-:W-:-:S05]  /*149c0*/  IADD3.X R16, R16, UR5, RZ, P4, !PT ;  /* 0x0000000510107c10 */ /* 0x010fca000a7fe4ff */
[----:B------:R0:W-:Y:S04]  /*149d0*/  STL [R1+0x12c], R16 ;  /* 0x00012c1001007387 */ /* 0x0001e80000100800 */
[----:B------:R-:W-:Y:S04]  /*149e0*/  STL [R1+0x134], R14 ;  /* 0x0001340e01007387 */ /* 0x000fe80000100800 */
[----:B0-----:R-:W2:Y:S01]  /*149f0*/  LDL.LU R16, [R1+0x72c] ;  /* 0x00072c0001107983 */ /* 0x001ea20000300800 */
[----:B------:R-:W-:Y:S02]  /*14a00*/  WARPGROUP.DEPBAR.LE gsb0, 0x0 ;  /* 0x00008000000079c5 */ /* 0x000fe40000010000 */
[----:B------:R-:W-:Y:S01]  /*14a10*/  WARPGROUP.ARRIVE ;  /* 0x00000000000079c5 */ /* 0x000fe20000000000 */
[----:B------:R-:W-:Y:S01]  /*14a20*/  UMOV UR26, UR42 ;  /* 0x0000002a001a7c82 */ /* 0x000fe20008000000 */
[----:B------:R-:W-:-:S04]  /*14a30*/  UMOV UR27, UR43 ;  /* 0x0000002b001b7c82 */ /* 0x000fc80008000000 */
[----:B------:R-:W-:Y:S01]  /*14a40*/  QGMMA.64x128x32.F32.E4M3.E4M3 R88, gdesc[UR24], R88, gsb0 ;  /* 0x01e00000185879f3 */ /* 0x000fe20008000858 */
[----:B------:R-:W-:Y:S01]  /*14a50*/  UMOV UR22, UR38 ;  /* 0x0000002600167c82 */ /* 0x000fe20008000000 */
[----:B------:R-:W-:Y:S01]  /*14a60*/  UMOV UR23, UR39 ;  /* 0x0000002700177c82 */ /* 0x000fe20008000000 */
[----:B------:R-:W-:Y:S02]  /*14a70*/  IADD3 R15, P3, R15, UR8, RZ ;  /* 0x000000080f0f7c10 */ /* 0x000fe4000ff7e0ff */
[----:B---3--:R-:W-:Y:S02]  /*14a80*/  IADD3.X R18, R18, UR5, RZ, P1, !PT ;  /* 0x0000000512127c10 */ /* 0x008fe40008ffe4ff */
[----:B------:R-:W-:Y:S01]  /*14a90*/  IADD3.X R2, R2, UR5, RZ, P5, !PT ;  /* 0x0000000502027c10 */ /* 0x000fe2000affe4ff */
[----:B------:R-:W-:Y:S01]  /*14aa0*/  STL [R1+0x108], R15 ;  /* 0x0001080f01007387 */ /* 0x000fe20000100800 */
[----:B------:R-:W-:Y:S02]  /*14ab0*/  IADD3.X R3, R3, UR5, RZ, P6, !PT ;  /* 0x0000000503037c10 */ /* 0x000fe4000b7fe4ff */
[----:B------:R-:W-:Y:S01]  /*14ac0*/  IADD3.X R17, R17, UR5, RZ, P2, !PT ;  /* 0x0000000511117c10 */ /* 0x000fe200097fe4ff */
[----:B------:R0:W-:Y:S04]  /*14ad0*/  STL [R1+0x114], R18 ;  /* 0x0001141201007387 */ /* 0x0001e80000100800 */
[----:B------:R-:W-:Y:S04]  /*14ae0*/  STL [R1+0x124], R2 ;  /* 0x0001240201007387 */ /* 0x000fe80000100800 */
[----:B0-----:R0:W5:Y:S04]  /*14af0*/  LDL.LU R18, [R1+0x728] ;  /* 0x0007280001127983 */ /* 0x0011680000300800 */
[----:B------:R-:W-:Y:S04]  /*14b00*/  STL [R1+0x11c], R3 ;  /* 0x00011c0301007387 */ /* 0x000fe80000100800 */
[----:B------:R1:W-:Y:S04]  /*14b10*/  STL [R1+0x10c], R17 ;  /* 0x00010c1101007387 */ /* 0x0003e80000100800 */
[----:B-1----:R0:W5:Y:S01]  /*14b20*/  LDL.LU R17, [R1+0x724] ;  /* 0x0007240001117983 */ /* 0x0021620000300800 */
[----:B------:R-:W-:-:S02]  /*14b30*/  WARPGROUP.DEPBAR.LE gsb0, 0x0 ;  /* 0x00008000000079c5 */ /* 0x000fc40000010000 */
[----:B------:R-:W-:-:S06]  /*14b40*/  WARPGROUP.ARRIVE ;  /* 0x00000000000079c5 */ /* 0x000fcc0000000000 */
[----:B------:R-:W-:Y:S01]  /*14b50*/  QGMMA.64x128x32.F32.E4M3.E4M3 R88, gdesc[UR20], R88, gsb0 ;  /* 0x01e00000145879f3 */ /* 0x000fe20008000858 */
[----:B------:R-:W-:Y:S01]  /*14b60*/  UMOV UR18, UR42 ;  /* 0x0000002a00127c82 */ /* 0x000fe20008000000 */
[----:B------:R-:W-:Y:S01]  /*14b70*/  UMOV UR19, UR43 ;  /* 0x0000002b00137c82 */ /* 0x000fe20008000000 */
[----:B--2---:R-:W-:-:S05]  /*14b80*/  IADD3.X R16, R16, UR5, RZ, P3, !PT ;  /* 0x0000000510107c10 */ /* 0x004fca0009ffe4ff */
[----:B------:R1:W-:Y:S04]  /*14b90*/  STL [R1+0x104], R16 ;  /* 0x0001041001007387 */ /* 0x0003e80000100800 */
[----:B-1----:R0:W5:Y:S01]  /*14ba0*/  LDL.LU R16, [R1+0x720] ;  /* 0x0007200001107983 */ /* 0x0021620000300800 */
[----:B------:R-:W-:Y:S02]  /*14bb0*/  WARPGROUP.DEPBAR.LE gsb0, 0x0 ;  /* 0x00008000000079c5 */ /* 0x000fe40000010000 */
[----:B------:R-:W-:-:S06]  /*14bc0*/  WARPGROUP.ARRIVE ;  /* 0x00000000000079c5 */ /* 0x000fcc0000000000 */
[----:B------:R-:W-:Y:S01]  /*14bd0*/  QGMMA.64x128x32.F32.E4M3.E4M3 R24, gdesc[UR16], R24, gsb0 ;  /* 0x01e00000101879f3 */ /* 0x000fe20008000818 */
[----:B------:R-:W-:Y:S01]  /*14be0*/  UMOV UR14, UR38 ;  /* 0x00000026000e7c82 */ /* 0x000fe20008000000 */
[----:B------:R-:W-:Y:S01]  /*14bf0*/  UMOV UR15, UR39 ;  /* 0x00000027000f7c82 */ /* 0x000fe20008000000 */
[----:B------:R-:W-:Y:S02]  /*14c00*/  WARPGROUP.DEPBAR.LE gsb0, 0x0 ;  /* 0x00008000000079c5 */ /* 0x000fe40000010000 */
[----:B------:R-:W-:-:S07]  /*14c10*/  WARPGROUP.ARRIVE ;  /* 0x00000000000079c5 */ /* 0x000fce0000000000 */
[----:B------:R-:W-:Y:S03]  /*14c20*/  QGMMA.64x128x32.F32.E4M3.E4M3 R24, gdesc[UR12], R24, gsb0 ;  /* 0x01e000000c1879f3 */ /* 0x000fe60008000818 */
[----:B------:R-:W-:Y:S02]  /*14c30*/  WARPGROUP.DEPBAR.LE gsb0, 0x0 ;  /* 0x00008000000079c5 */ /* 0x000fe40000010000 */
[----:B0-----:R-:W-:Y:S05]  /*14c40*/  @P0 BRA `(.L_x_2) ;  /* 0xffffff4000300947 */ /* 0x001fea000383ffff */
.L_x_1:
[----:B------:R1:W-:Y:S01]  /*14c50*/  STL [R1+0x738], R84 ;  /* 0x0007385401007387 */ /* 0x0003e20000100800 */
[----:B------:R-:W-:Y:S01]  /*14c60*/  F2FP.SATFINITE.E4M3.F32.PACK_AB_MERGE_C R114, R115, R114, RZ ;  /* 0x000000727372723e */ /* 0x000fe200048070ff */
[----:B------:R-:W-:Y:S01]  /*14c70*/  ULDC.64 UR24, c[0x0][0x228] ;  /* 0x00008a0000187ab9 */ /* 0x000fe20000000a00 */
[----:B------:R-:W-:Y:S01]  /*14c80*/  F2FP.SATFINITE.E4M3.F32.PACK_AB_MERGE_C R88, R89, R88, RZ ;  /* 0x000000585958723e */ /* 0x000fe200048070ff */
[----:B------:R-:W2:Y:S01]  /*14c90*/  LDL.LU R6, [R1+0x4] ;  /* 0x0000040001067983 */ /* 0x000ea20000300800 */
[----:B------:R-:W-:Y:S01]  /*14ca0*/  F2FP.SATFINITE.E4M3.F32.PACK_AB_MERGE_C R118, R119, R118, RZ ;  /* 0x000000767776723e */ /* 0x000fe200048070ff */
[----:B------:R-:W-:Y:S01]  /*14cb0*/  ULDC UR4, c[0x0][0x22c] ;  /* 0x00008b0000047ab9 */ /* 0x000fe20000000800 */
[----:B------:R-:W-:Y:S01]  /*14cc0*/  F2FP.SATFINITE.E4M3.F32.PACK_AB_MERGE_C R100, R101, R100, RZ ;  /* 0x000000646564723e */ /* 0x000fe200048070ff */
[----:B------:R-:W-:Y:S01]  /*14cd0*/  ULDC.64 UR26, c[0x0][0x228] ;  /* 0x00008a00001a7ab9 */ /* 0x000fe20000000a00 */
[----:B------:R-:W-:Y:S01]  /*14ce0*/  F2FP.SATFINITE.E4M3.F32.PACK_AB_MERGE_C R116, R117, R116, RZ ;  /* 0x000000747574723e */ /* 0x000fe200048070ff */
[----:B-1----:R-:W2:Y:S01]  /*14cf0*/  LDL.LU R84, [R1] ;  /* 0x0000000001547983 */ /* 0x002ea20000300800 */
[----:B------:R-:W-:Y:S01]  /*14d00*/  F2FP.SATFINITE.E4M3.F32.PACK_AB_MERGE_C R90, R91, R90, RZ ;  /* 0x0000005a5b5a723e */ /* 0x000fe200048070ff */
[----:B------:R-:W-:Y:S01]  /*14d10*/  ULDC UR8, c[0x0][0x248] ;  /* 0x0000920000087ab9 */ /* 0x000fe20000000800 */
[----:B------:R-:W-:Y:S01]  /*14d20*/  F2FP.SATFINITE.E4M3.F32.PACK_AB_MERGE_C R120, R121, R120, RZ ;  /* 0x000000787978723e */ /* 0x000fe200048070ff */
[----:B------:R1:W-:Y:S01]  /*14d30*/  STL [R1+0x734], R85 ;  /* 0x0007345501007387 */ /* 0x0003e20000100800 */
[----:B------:R-:W-:Y:S01]  /*14d40*/  F2FP.SATFINITE.E4M3.F32.PACK_AB_MERGE_C R152, R153, R152, RZ ;  /* 0x000000989998723e */ /* 0x000fe200048070ff */
[----:B------:R-:W-:Y:S01]  /*14d50*/  ULDC.64 UR10, c[0x0][0x228] ;  /* 0x00008a00000a7ab9 */ /* 0x000fe20000000a00 */
[----:B------:R-:W-:Y:S01]  /*14d60*/  F2FP.SATFINITE.E4M3.F32.PACK_AB_MERGE_C R110, R111, R110, RZ ;  /* 0x0000006e6f6e723e */ /* 0x000fe200048070ff */
[----:B------:R-:W-:Y:S01]  /*14d70*/  ULDC.64 UR14, c[0x0][0x228] ;  /* 0x00008a00000e7ab9 */ /* 0x000fe20000000a00 */
[----:B------:R-:W-:Y:S01]  /*14d80*/  F2FP.SATFINITE.E4M3.F32.PACK_AB_MERGE_C R112, R113, R112, RZ ;  /* 0x000000707170723e */ /* 0x000fe200048070ff */
[----:B------:R-:W-:Y:S01]  /*14d90*/  ULDC.64 UR12, c[0x0][0x228] ;  /* 0x00008a00000c7ab9 */ /* 0x000fe20000000a00 */
[----:B------:R-:W-:Y:S01]  /*14da0*/  F2FP.SATFINITE.E4M3.F32.PACK_AB_MERGE_C R154, R155, R154, RZ ;  /* 0x0000009a9b9a723e */ /* 0x000fe200048070ff */
[----:B------:R-:W-:Y:S01]  /*14db0*/  ULDC.64 UR18, c[0x0][0x228] ;  /* 0x00008a0000127ab9 */ /* 0x000fe20000000a00 */
[----:B------:R-:W-:Y:S01]  /*14dc0*/  F2FP.SATFINITE.E4M3.F32.PACK_AB_MERGE_C R92, R93, R92, RZ ;  /* 0x0000005c5d5c723e */ /* 0x000fe200048070ff */
[----:B-1----:R-:W3:Y:S01]  /*14dd0*/  LDL.LU R85, [R1+0x8] ;  /* 0x0000080001557983 */ /* 0x002ee20000300800 */
[----:B------:R-:W-:Y:S01]  /*14de0*/  F2FP.SATFINITE.E4M3.F32.PACK_AB_MERGE_C R94, R95, R94, RZ ;  /* 0x0000005e5f5e723e */ /* 0x000fe200048070ff */
[----:B------:R-:W-:Y:S01]  /*14df0*/  ULDC.64 UR16, c[0x0][0x228] ;  /* 0x00008a0000107ab9 */ /* 0x000fe20000000a00 */
[----:B------:R-:W-:Y:S01]  /*14e00*/  F2FP.SATFINITE.E4M3.F32.PACK_AB_MERGE_C R96, R97, R96, RZ ;  /* 0x000000606160723e */ /* 0x000fe200048070ff */
[----:B------:R-:W3:Y:S01]  /*14e10*/  LDL.LU R4, [R1+0xc] ;  /* 0x00000c0001047983 */ /* 0x000ee20000300800 */
[----:B------:R-:W-:Y:S01]  /*14e20*/  F2FP.SATFINITE.E4M3.F32.PACK_AB_MERGE_C R156, R157, R156, RZ ;  /* 0x0000009c9d9c723e */ /* 0x000fe200048070ff */
[----:B------:R-:W-:Y:S01]  /*14e30*/  ULDC.64 UR22, c[0x0][0x228] ;  /* 0x00008a0000167ab9 */ /* 0x000fe20000000a00 */
[----:B------:R-:W-:Y:S01]  /*14e40*/  F2FP.SATFINITE.E4M3.F32.PACK_AB_MERGE_C R158, R159, R158, RZ ;  /* 0x0000009e9f9e723e */ /* 0x000fe200048070ff */
[----:B------:R1:W-:Y:S01]  /*14e50*/  STL [R1+0x730], R86 ;  /* 0x0007305601007387 */ /* 0x0003e20000100800 */
[----:B------:R-:W-:Y:S01]  /*14e60*/  F2FP.SATFINITE.E4M3.F32.PACK_AB_MERGE_C R98, R99, R98, RZ ;  /* 0x000000626362723e */ /* 0x000fe200048070ff */
[----:B------:R-:W-:-:S02]  /*14e70*/  ULDC.64 UR20, c[0x0][0x228] ;  /* 0x00008a0000147ab9 */ /* 0x000fc40000000a00 */
[----:B-1----:R-:W4:Y:S04]  /*14e80*/  LDL.LU R86, [R1+0x10] ;  /* 0x0000100001567983 */ /* 0x002f280000300800 */
[----:B------:R-:W4:Y:S04]  /*14e90*/  LDL.LU R2, [R1+0x14] ;  /* 0x0000140001027983 */ /* 0x000f280000300800 */
[----:B------:R1:W-:Y:S04]  /*14ea0*/  STL [R1+0x72c], R87 ;  /* 0x00072c5701007387 */ /* 0x0003e80000100800 */
[----:B-1----:R-:W4:Y:S04]  /*14eb0*/  LDL.LU R87, [R1+0x18] ;  /* 0x0000180001577983 */ /* 0x002f280000300800 */
[----:B0-----:R-:W4:Y:S04]  /*14ec0*/  LDL.LU R0, [R1+0x1c] ;  /* 0x00001c0001007983 */ /* 0x001f280000300800 */
[----:B-----5:R0:W-:Y:S04]  /*14ed0*/  STL [R1+0x728], R16 ;  /* 0x0007281001007387 */ /* 0x0201e80000100800 */
[----:B0-----:R-:W4:Y:S04]  /*14ee0*/  LDL.LU R16, [R1+0x20] ;  /* 0x0000200001107983 */ /* 0x001f280000300800 */
[----:B------:R-:W4:Y:S04]  /*14ef0*/  LDL.LU R3, [R1+0x24] ;  /* 0x0000240001037983 */ /* 0x000f280000300800 */
[----:B------:R0:W-:Y:S04]  /*14f00*/  STL [R1+0x724], R17 ;  /* 0x0007241101007387 */ /* 0x0001e80000100800 */
[----:B0-----:R-:W4:Y:S04]  /*14f10*/  LDL.LU R17, [R1+0x28] ;  /* 0x0000280001117983 */ /* 0x001f280000300800 */
[----:B------:R-:W4:Y:S04]  /*14f20*/  LDL.LU R5, [R1+0x2c] ;  /* 0x00002c0001057983 */ /* 0x000f280000300800 */
[----:B------:R0:W-:Y:S04]  /*14f30*/  STL [R1+0x720], R18 ;  /* 0x0007201201007387 */ /* 0x0001e80000100800 */
[----:B0-----:R-:W4:Y:S04]  /*14f40*/  LDL.LU R18, [R1+0x30] ;  /* 0x0000300001127983 */ /* 0x001f280000300800 */
        /* <DEDUP_REMOVED lines=51> */
[----:B--2---:R-:W-:-:S03]  /*15280*/  F2FP.SATFINITE.E4M3.F32.PACK_AB_MERGE_C R6, R6, R84, RZ ;  /* 0x000000540606723e */ /* 0x004fc600048070ff */
[----:B------:R-:W2:Y:S01]  /*15290*/  LDL.LU R84, [R1+0x738] ;  /* 0x0007380001547983 */ /* 0x000ea20000300800 */
[----:B---3--:R-:W-:-:S03]  /*152a0*/  F2FP.SATFINITE.E4M3.F32.PACK_AB_MERGE_C R4, R4, R85, RZ ;  /* 0x000000550404723e */ /* 0x008fc600048070ff */
[----:B------:R-:W2:Y:S01]  /*152b0*/  LDL.LU R85, [R1+0x734] ;  /* 0x0007340001557983 */ /* 0x000ea20000300800 */
[----:B----4-:R-:W-:-:S03]  /*152c0*/  F2FP.SATFINITE.E4M3.F32.PACK_AB_MERGE_C R2, R2, R86, RZ ;  /* 0x000000560202723e */ /* 0x010fc600048070ff */
[----:B------:R-:W3:Y:S01]  /*152d0*/  LDL.LU R86, [R1+0x730] ;  /* 0x0007300001567983 */ /* 0x000ee20000300800 */
[----:B------:R-:W-:-:S03]  /*152e0*/  F2FP.SATFINITE.E4M3.F32.PACK_AB_MERGE_C R0, R0, R87, RZ ;  /* 0x000000570000723e */ /* 0x000fc600048070ff */
[----:B------:R-:W3:Y:S01]  /*152f0*/  LDL.LU R87, [R1+0x72c] ;  /* 0x00072c0001577983 */ /* 0x000ee20000300800 */
[----:B------:R-:W-:-:S03]  /*15300*/  F2FP.SATFINITE.E4M3.F32.PACK_AB_MERGE_C R3, R3, R16, RZ ;  /* 0x000000100303723e */ /* 0x000fc600048070ff */
[----:B------:R-:W4:Y:S01]  /*15310*/  LDL.LU R16, [R1+0x728] ;  /* 0x0007280001107983 */ /* 0x000f220000300800 */
[----:B------:R-:W-:-:S03]  /*15320*/  F2FP.SATFINITE.E4M3.F32.PACK_AB_MERGE_C R5, R5, R17, RZ ;  /* 0x000000110505723e */ /* 0x000fc600048070ff */
[----:B------:R-:W2:Y:S01]  /*15330*/  LDL.LU R17, [R1+0x724] ;  /* 0x0007240001117983 */ /* 0x000ea20000300800 */
[----:B------:R-:W-:-:S03]  /*15340*/  F2FP.SATFINITE.E4M3.F32.PACK_AB_MERGE_C R7, R7, R18, RZ ;  /* 0x000000120707723e */ /* 0x000fc600048070ff */
[----:B------:R-:W2:Y:S01]  /*15350*/  LDL.LU R18, [R1+0x720] ;  /* 0x0007200001127983 */ /* 0x000ea20000300800 */
[----:B------:R-:W-:Y:S02]  /*15360*/  F2FP.SATFINITE.E4M3.F32.PACK_AB_MERGE_C R115, R25, R24, RZ ;  /* 0x000000181973723e */ /* 0x000fe400048070ff */
[----:B------:R-:W-:Y:S02]  /*15370*/  F2FP.SATFINITE.E4M3.F32.PACK_AB_MERGE_C R119, R29, R28, RZ ;  /* 0x0000001c1d77723e */ /* 0x000fe400048070ff */
[----:B------:R-:W-:Y:S02]  /*15380*/  F2FP.SATFINITE.E4M3.F32.PACK_AB_MERGE_C R101, R37, R36, RZ ;  /* 0x000000242565723e */ /* 0x000fe400048070ff */
[----:B------:R-:W-:Y:S02]  /*15390*/  F2FP.SATFINITE.E4M3.F32.PACK_AB_MERGE_C R117, R27, R26, RZ ;  /* 0x0000001a1b75723e */ /* 0x000fe400048070ff */
[----:B------:R-:W-:Y:S02]  /*153a0*/  F2FP.SATFINITE.E4M3.F32.PACK_AB_MERGE_C R121, R31, R30, RZ ;  /* 0x0000001e1f79723e */ /* 0x000fe400048070ff */
[----:B------:R-:W-:-:S02]  /*153b0*/  F2FP.SATFINITE.E4M3.F32.PACK_AB_MERGE_C R113, R35, R34, RZ ;  /* 0x000000222371723e */ /* 0x000fc400048070ff */
[----:B------:R-:W-:Y:S02]  /*153c0*/  F2FP.SATFINITE.E4M3.F32.PACK_AB_MERGE_C R111, R39, R38, RZ ;  /* 0x00000026276f723e */ /* 0x000fe400048070ff */
[----:B------:R-:W-:Y:S02]  /*153d0*/  LOP3.LUT R152, R152, 0xffff, RZ, 0xc0, !PT ;  /* 0x0000ffff98987812 */ /* 0x000fe400078ec0ff */
[----:B------:R-:W-:Y:S02]  /*153e0*/  LOP3.LUT R154, R154, 0xffff, RZ, 0xc0, !PT ;  /* 0x0000ffff9a9a7812 */ /* 0x000fe400078ec0ff */
[----:B------:R-:W-:Y:S02]  /*153f0*/  F2FP.SATFINITE.E4M3.F32.PACK_AB_MERGE_C R97, R45, R44, RZ ;  /* 0x0000002c2d61723e */ /* 0x000fe400048070ff */
[----:B------:R-:W-:Y:S02]  /*15400*/  LOP3.LUT R156, R156, 0xffff, RZ, 0xc0, !PT ;  /* 0x0000ffff9c9c7812 */ /* 0x000fe400078ec0ff */
[----:B------:R-:W-:-:S02]  /*15410*/  LOP3.LUT R158, R158, 0xffff, RZ, 0xc0, !PT ;  /* 0x0000ffff9e9e7812 */ /* 0x000fc400078ec0ff */
[----:B------:R-:W-:Y:S02]  /*15420*/  F2FP.SATFINITE.E4M3.F32.PACK_AB_MERGE_C R99, R47, R46, RZ ;  /* 0x0000002e2f63723e */ /* 0x000fe400048070ff */
[----:B------:R-:W-:Y:S02]  /*15430*/  F2FP.SATFINITE.E4M3.F32.PACK_AB_MERGE_C R162, R163, R162, RZ ;  /* 0x000000a2a3a2723e */ /* 0x000fe400048070ff */
[----:B------:R-:W-:Y:S02]  /*15440*/  F2FP.SATFINITE.E4M3.F32.PACK_AB_MERGE_C R160, R161, R160, RZ ;  /* 0x000000a0a1a0723e */ /* 0x000fe400048070ff */
[----:B------:R-:W-:Y:S02]  /*15450*/  LOP3.LUT R98, R98, 0xffff, RZ, 0xc0, !PT ;  /* 0x0000ffff62627812 */ /* 0x000fe400078ec0ff */
[----:B------:R-:W-:Y:S02]  /*15460*/  F2FP.SATFINITE.E4M3.F32.PACK_AB_MERGE_C R91, R53, R52, RZ ;  /* 0x00000034355b723e */ /* 0x000fe400048070ff */
[----:B------:R-:W-:-:S02]  /*15470*/  LOP3.LUT R96, R96, 0xffff, RZ, 0xc0, !PT ;  /* 0x0000ffff60607812 */ /* 0x000fc400078ec0ff */
[----:B------:R-:W-:Y:S02]  /*15480*/  F2FP.SATFINITE.E4M3.F32.PACK_AB_MERGE_C R8, R8, R23, RZ ;  /* 0x000000170808723e */ /* 0x000fe400048070ff */
[----:B------:R-:W-:Y:S02]  /*15490*/  F2FP.SATFINITE.E4M3.F32.PACK_AB_MERGE_C R102, R103, R102, RZ ;  /* 0x000000666766723e */ /* 0x000fe400048070ff */
[----:B------:R-:W-:Y:S02]  /*154a0*/  F2FP.SATFINITE.E4M3.F32.PACK_AB_MERGE_C R164, R165, R164, RZ ;  /* 0x000000a4a5a4723e */ /* 0x000fe400048070ff */
[----:B------:R-:W-:Y:S02]  /*154b0*/  F2FP.SATFINITE.E4M3.F32.PACK_AB_MERGE_C R104, R105, R104, RZ ;  /* 0x000000686968723e */ /* 0x000fe400048070ff */
[----:B------:R-:W-:Y:S02]  /*154c0*/  F2FP.SATFINITE.E4M3.F32.PACK_AB_MERGE_C R166, R167, R166, RZ ;  /* 0x000000a6a7a6723e */ /* 0x000fe400048070ff */
[----:B------:R-:W-:-:S02]  /*154d0*/  F2FP.SATFINITE.E4M3.F32.PACK_AB_MERGE_C R95, R55, R54, RZ ;  /* 0x00000036375f723e */ /* 0x000fc400048070ff */
[----:B------:R-:W-:Y:S02]  /*154e0*/  LOP3.LUT R100, R100, 0xffff, RZ, 0xc0, !PT ;  /* 0x0000ffff64647812 */ /* 0x000fe400078ec0ff */
[----:B------:R-:W-:Y:S02]  /*154f0*/  F2FP.SATFINITE.E4M3.F32.PACK_AB_MERGE_C R108, R109, R108, RZ ;  /* 0x0000006c6d6c723e */ /* 0x000fe400048070ff */
[----:B------:R-:W-:Y:S02]  /*15500*/  F2FP.SATFINITE.E4M3.F32.PACK_AB_MERGE_C R9, R9, R217, RZ ;  /* 0x000000d90909723e */ /* 0x000fe400048070ff */
[----:B------:R-:W-:Y:S02]  /*15510*/  F2FP.SATFINITE.E4M3.F32.PACK_AB_MERGE_C R10, R10, R22, RZ ;  /* 0x000000160a0a723e */ /* 0x000fe400048070ff */
[----:B------:R-:W-:Y:S02]  /*15520*/  F2FP.SATFINITE.E4M3.F32.PACK_AB_MERGE_C R106, R107, R106, RZ ;  /* 0x0000006a6b6a723e */ /* 0x000fe400048070ff */
[----:B------:R-:W-:-:S02]  /*15530*/  F2FP.SATFINITE.E4M3.F32.PACK_AB_MERGE_C R93, R71, R70, RZ ;  /* 0x00000046475d723e */ /* 0x000fc400048070ff */
[----:B------:R-:W-:Y:S02]  /*15540*/  F2FP.SATFINITE.E4M3.F32.PACK_AB_MERGE_C R12, R12, R252, RZ ;  /* 0x000000fc0c0c723e */ /* 0x000fe400048070ff */
        /* <DEDUP_REMOVED lines=13> */
[----:B------:R-:W-:Y:S02]  /*15620*/  F2FP.SATFINITE.E4M3.F32.PACK_AB_MERGE_C R76, R77, R76, RZ ;  /* 0x0000004c4d4c723e */ /* 0x000fe400048070ff */
[----:B------:R-:W-:Y:S02]  /*15630*/  F2FP.SATFINITE.E4M3.F32.PACK_AB_MERGE_C R15, R15, R249, RZ ;  /* 0x000000f90f0f723e */ /* 0x000fe400048070ff */
[----:B------:R-:W-:Y:S02]  /*15640*/  F2FP.SATFINITE.E4M3.F32.PACK_AB_MERGE_C R19, R19, R248, RZ ;  /* 0x000000f81313723e */ /* 0x000fe400048070ff */
[----:B------:R-:W-:-:S02]  /*15650*/  F2FP.SATFINITE.E4M3.F32.PACK_AB_MERGE_C R80, R81, R80, RZ ;  /* 0x000000505150723e */ /* 0x000fc400048070ff */
[----:B------:R-:W-:Y:S02]  /*15660*/  F2FP.SATFINITE.E4M3.F32.PACK_AB_MERGE_C R180, R181, R180, RZ ;  /* 0x000000b4b5b4723e */ /* 0x000fe400048070ff */
[----:B------:R-:W-:Y:S02]  /*15670*/  F2FP.SATFINITE.E4M3.F32.PACK_AB_MERGE_C R182, R183, R182, RZ ;  /* 0x000000b6b7b6723e */ /* 0x000fe400048070ff */
[----:B------:R-:W-:Y:S02]  /*15680*/  LOP3.LUT R116, R116, 0xffff, RZ, 0xc0, !PT ;  /* 0x0000ffff74747812 */ /* 0x000fe400078ec0ff */
[----:B------:R-:W-:Y:S02]  /*15690*/  F2FP.SATFINITE.E4M3.F32.PACK_AB_MERGE_C R74, R75, R74, RZ ;  /* 0x0000004a4b4a723e */ /* 0x000fe400048070ff */
[----:B------:R-:W-:Y:S02]  /*156a0*/  LOP3.LUT R118, R118, 0xffff, RZ, 0xc0, !PT ;  /* 0x0000ffff76767812 */ /* 0x000fe400078ec0ff */
        /* <DEDUP_REMOVED lines=42> */
[----:B------:R-:W2:Y:S01]  /*15950*/  LDL.LU R228, [R1+0x71c] ;  /* 0x00071c0001e47983 */ /* 0x000ea20000300800 */
[----:B------:R-:W0:Y:S01]  /*15960*/  S2R R25, SR_TID.X ;  /* 0x0000000000197919 */ /* 0x000e220000002100 */
[----:B------:R-:W-:-:S02]  /*15970*/  F2FP.SATFINITE.E4M3.F32.PACK_AB_MERGE_C R29, R33, R32, RZ ;  /* 0x00000020211d723e */ /* 0x000fc400048070ff */
[----:B------:R-:W-:Y:S02]  /*15980*/  LOP3.LUT R32, R6, 0xffff, RZ, 0xc0, !PT ;  /* 0x0000ffff06207812 */ /* 0x000fe400078ec0ff */
[----:B------:R-:W-:Y:S02]  /*15990*/  LOP3.LUT R37, R88, 0xffff, RZ, 0xc0, !PT ;  /* 0x0000ffff58257812 */ /* 0x000fe400078ec0ff */
[----:B------:R-:W-:Y:S02]  /*159a0*/  SHF.R.U32.HI R6, RZ, 0x8, R32 ;  /* 0x00000008ff067819 */ /* 0x000fe40000011620 */
[----:B------:R-:W-:Y:S02]  /*159b0*/  LOP3.LUT R4, R4, 0xffff, RZ, 0xc0, !PT ;  /* 0x0000ffff04047812 */ /* 0x000fe400078ec0ff */
[----:B------:R-:W-:Y:S02]  /*159c0*/  LOP3.LUT R33, R6, 0xffff, RZ, 0xc0, !PT ;  /* 0x0000ffff06217812 */ /* 0x000fe400078ec0ff */
[----:B------:R-:W-:-:S02]  /*159d0*/  F2FP.SATFINITE.E4M3.F32.PACK_AB_MERGE_C R35, R41, R40, RZ ;  /* 0x000000282923723e */ /* 0x000fc400048070ff */
[----:B------:R-:W-:Y:S02]  /*159e0*/  LOP3.LUT R115, R115, 0xffff, RZ, 0xc0, !PT ;  /* 0x0000ffff73737812 */ /* 0x000fe400078ec0ff */
[----:B------:R-:W-:Y:S02]  /*159f0*/  LOP3.LUT R117, R117, 0xffff, RZ, 0xc0, !PT ;  /* 0x0000ffff75757812 */ /* 0x000fe400078ec0ff */
[----:B------:R-:W-:Y:S02]  /*15a00*/  LOP3.LUT R2, R2, 0xffff, RZ, 0xc0, !PT ;  /* 0x0000ffff02027812 */ /* 0x000fe400078ec0ff */
[----:B------:R-:W-:Y:S02]  /*15a10*/  LOP3.LUT R45, R94, 0xffff, RZ, 0xc0, !PT ;  /* 0x0000ffff5e2d7812 */ /* 0x000fe400078ec0ff */
[----:B------:R-:W-:Y:S02]  /*15a20*/  F2FP.SATFINITE.E4M3.F32.PACK_AB_MERGE_C R36, R43, R42, RZ ;  /* 0x0000002a2b24723e */ /* 0x000fe400048070ff */
[----:B------:R-:W-:Y:S01]  /*15a30*/  LOP3.LUT R119, R119, 0xffff, RZ, 0xc0, !PT ;  /* 0x0000ffff77777812 */ /* 0x000fe200078ec0ff */
[----:B----4-:R-:W-:-:S02]  /*15a40*/  VIADD R24, R16, 0x7f ;  /* 0x0000007f10187836 */ /* 0x010fc40000000000 */
[C---:B------:R-:W-:Y:S02]  /*15a50*/  VIADD R27, R16.reuse, 0x1 ;  /* 0x00000001101b7836 */ /* 0x040fe40000000000 */
[----:B------:R-:W-:Y:S01]  /*15a60*/  VIADD R34, R16, 0x2 ;  /* 0x0000000210227836 */ /* 0x000fe20000000000 */
[----:B------:R-:W-:Y:S02]  /*15a70*/  ISETP.GE.AND P0, PT, R24, UR25, PT ;  /* 0x0000001918007c0c */ /* 0x000fe4000bf06270 */
[----:B------:R-:W-:Y:S01]  /*15a80*/  SHF.R.U32.HI R24, RZ, 0x8, R37 ;  /* 0x00000008ff187819 */ /* 0x000fe20000011625 */
[----:B0-----:R-:W-:Y:S01]  /*15a90*/  IMAD.SHL.U32 R30, R25, 0x40, RZ ;  /* 0x00000040191e7824 */ /* 0x001fe200078e00ff */
[----:B------:R-:W-:Y:S02]  /*15aa0*/  ISETP.GE.AND P2, PT, R27, UR4, PT ;  /* 0x000000041b007c0c */ /* 0x000fe4000bf46270 */
[----:B------:R-:W-:Y:S01]  /*15ab0*/  LOP3.LUT R6, R24, 0xffff, RZ, 0xc0, !PT ;  /* 0x0000ffff18067812 */ /* 0x000fe200078ec0ff */
[----:B------:R-:W-:Y:S01]  /*15ac0*/  IMAD.SHL.U32 R27, R25, 0x10, RZ ;  /* 0x00000010191b7824 */ /* 0x000fe200078e00ff */
[----:B------:R-:W-:Y:S01]  /*15ad0*/  LOP3.LUT R31, R30, 0x400, RZ, 0xc0, !PT ;  /* 0x000004001e1f7812 */ /* 0x000fe200078ec0ff */
[----:B------:R-:W-:Y:S01]  /*15ae0*/  ULDC UR4, c[0x0][0x22c] ;  /* 0x00008b0000047ab9 */ /* 0x000fe20000000800 */
[----:B------:R-:W-:-:S02]  /*15af0*/  PRMT R6, R33, 0x3340, R6 ;  /* 0x0000334021067816 */ /* 0x000fc40000000006 */
[----:B------:R-:W-:Y:S02]  /*15b00*/  LOP3.LUT R33, R90, 0xffff, RZ, 0xc0, !PT ;  /* 0x0000ffff5a217812 */ /* 0x000fe400078ec0ff */
[----:B------:R-:W-:Y:S02]  /*15b10*/  SHF.R.U32.HI R24, RZ, 0x8, R4 ;  /* 0x00000008ff187819 */ /* 0x000fe40000011604 */
[----:B------:R-:W-:Y:S02]  /*15b20*/  LOP3.LUT R28, R27, 0xf0, RZ, 0xc0, !PT ;  /* 0x000000f01b1c7812 */ /* 0x000fe400078ec0ff */
[--C-:B------:R-:W-:Y:S02]  /*15b30*/  PRMT R30, R4, 0x3340, R33.reuse ;  /* 0x00003340041e7816 */ /* 0x100fe40000000021 */
[----:B------:R-:W-:Y:S02]  /*15b40*/  SHF.R.U32.HI R33, RZ, 0x8, R33 ;  /* 0x00000008ff217819 */ /* 0x000fe40000011621 */
[----:B------:R-:W-:-:S02]  /*15b50*/  LOP3.LUT R38, R24, 0xffff, RZ, 0xc0, !PT ;  /* 0x0000ffff18267812 */ /* 0x000fc400078ec0ff */
[----:B------:R-:W-:Y:S02]  /*15b60*/  IADD3 R41, R31, UR7, R28 ;  /* 0x000000071f297c10 */ /* 0x000fe4000fffe01c */
[----:B------:R-:W-:Y:S02]  /*15b70*/  LOP3.LUT R33, R33, 0xffff, RZ, 0xc0, !PT ;  /* 0x0000ffff21217812 */ /* 0x000fe400078ec0ff */
[----:B------:R-:W-:Y:S01]  /*15b80*/  ISETP.GE.AND P3, PT, R34, UR4, PT ;  /* 0x0000000422007c0c */ /* 0x000fe2000bf66270 */
[----:B------:R-:W-:Y:S01]  /*15b90*/  ULDC UR4, c[0x0][0x244] ;  /* 0x0000910000047ab9 */ /* 0x000fe20000000800 */
[----:B------:R-:W-:Y:S02]  /*15ba0*/  PRMT R27, R32, 0x3340, R37 ;  /* 0x00003340201b7816 */ /* 0x000fe40000000025 */
[----:B------:R-:W-:Y:S02]  /*15bb0*/  SHF.R.U32.HI R31, RZ, 0x8, R152 ;  /* 0x00000008ff1f7819 */ /* 0x000fe40000011698 */
[----:B------:R-:W-:-:S02]  /*15bc0*/  SHF.R.U32.HI R34, RZ, 0x8, R115 ;  /* 0x00000008ff227819 */ /* 0x000fc40000011673 */
[----:B------:R-:W-:Y:S02]  /*15bd0*/  SHF.R.U32.HI R32, RZ, 0x8, R154 ;  /* 0x00000008ff207819 */ /* 0x000fe4000001169a */
[----:B------:R-:W-:Y:S02]  /*15be0*/  SHF.R.U32.HI R37, RZ, 0x8, R117 ;  /* 0x00000008ff257819 */ /* 0x000fe40000011675 */
[----:B------:R-:W-:Y:S02]  /*15bf0*/  PRMT R39, R38, 0x3340, R33 ;  /* 0x0000334026277816 */ /* 0x000fe40000000021 */
[----:B------:R-:W-:Y:S02]  /*15c00*/  LOP3.LUT R38, R0, 0xffff, RZ, 0xc0, !PT ;  /* 0x0000ffff00267812 */ /* 0x000fe400078ec0ff */
[----:B------:R-:W-:Y:S02]  /*15c10*/  LOP3.LUT R31, R31, 0xffff, RZ, 0xc0, !PT ;  /* 0x0000ffff1f1f7812 */ /* 0x000fe400078ec0ff */
[----:B------:R-:W-:-:S02]  /*15c20*/  LOP3.LUT R34, R34, 0xffff, RZ, 0xc0, !PT ;  /* 0x0000ffff22227812 */ /* 0x000fc400078ec0ff */
[----:B------:R-:W-:Y:S02]  /*15c30*/  LOP3.LUT R32, R32, 0xffff, RZ, 0xc0, !PT ;  /* 0x0000ffff20207812 */ /* 0x000fe400078ec0ff */
[----:B------:R-:W-:Y:S02]  /*15c40*/  LOP3.LUT R37, R37, 0xffff, RZ, 0xc0, !PT ;  /* 0x0000ffff25257812 */ /* 0x000fe400078ec0ff */
[----:B------:R-:W-:Y:S02]  /*15c50*/  SHF.R.U32.HI R0, RZ, 0x8, R2 ;  /* 0x00000008ff007819 */ /* 0x000fe40000011602 */
[----:B------:R-:W-:Y:S02]  /*15c60*/  LOP3.LUT R121, R121, 0xffff, RZ, 0xc0, !PT ;  /* 0x0000ffff79797812 */ /* 0x000fe400078ec0ff */
[----:B------:R-:W-:Y:S02]  /*15c70*/  PRMT R33, R31, 0x3340, R34 ;  /* 0x000033401f217816 */ /* 0x000fe40000000022 */
[----:B------:R-:W-:-:S02]  /*15c80*/  PRMT R31, R32, 0x3340, R37 ;  /* 0x00003340201f7816 */ /* 0x000fc40000000025 */
[----:B------:R-:W-:Y:S02]  /*15c90*/  SHF.R.U32.HI R37, RZ, 0x8, R156 ;  /* 0x00000008ff257819 */ /* 0x000fe4000001169c */
[----:B------:R-:W-:Y:S02]  /*15ca0*/  SHF.R.U32.HI R46, RZ, 0x8, R119 ;  /* 0x00000008ff2e7819 */ /* 0x000fe40000011677 */
[----:B------:R-:W-:Y:S02]  /*15cb0*/  SHF.R.U32.HI R40, RZ, 0x8, R158 ;  /* 0x00000008ff287819 */ /* 0x000fe4000001169e */
[----:B------:R-:W-:Y:S02]  /*15cc0*/  SHF.R.U32.HI R47, RZ, 0x8, R121 ;  /* 0x00000008ff2f7819 */ /* 0x000fe40000011679 */
[----:B------:R-:W-:Y:S02]  /*15cd0*/  LOP3.LUT R0, R0, 0xffff, RZ, 0xc0, !PT ;  /* 0x0000ffff00007812 */ /* 0x000fe400078ec0ff */
[----:B------:R-:W-:-:S02]  /*15ce0*/  LOP3.LUT R5, R5, 0xffff, RZ, 0xc0, !PT ;  /* 0x0000ffff05057812 */ /* 0x000fc400078ec0ff */
[----:B------:R-:W-:Y:S02]  /*15cf0*/  LOP3.LUT R37, R37, 0xffff, RZ, 0xc0, !PT ;  /* 0x0000ffff25257812 */ /* 0x000fe400078ec0ff */
[----:B------:R-:W-:Y:S02]  /*15d00*/  LOP3.LUT R46, R46, 0xffff, RZ, 0xc0, !PT ;  /* 0x0000ffff2e2e7812 */ /* 0x000fe400078ec0ff */
[----:B------:R-:W-:Y:S02]  /*15d10*/  LOP3.LUT R162, R162, 0xffff, RZ, 0xc0, !PT ;  /* 0x0000ffffa2a27812 */ /* 0x000fe400078ec0ff */
[----:B------:R-:W-:Y:S02]  /*15d20*/  LOP3.LUT R113, R113, 0xffff, RZ, 0xc0, !PT ;  /* 0x0000ffff71717812 */ /* 0x000fe400078ec0ff */
[----:B------:R-:W-:Y:S02]  /*15d30*/  F2FP.SATFINITE.E4M3.F32.PACK_AB_MERGE_C R43, R49, R48, RZ ;  /* 0x00000030312b723e */ /* 0x000fe400048070ff */
[----:B------:R-:W-:-:S02]  /*15d40*/  LOP3.LUT R40, R40, 0xffff, RZ, 0xc0, !PT ;  /* 0x0000ffff28287812 */ /* 0x000fc400078ec0ff */
[----:B------:R-:W-:Y:S02]  /*15d50*/  LOP3.LUT R47, R47, 0xffff, RZ, 0xc0, !PT ;  /* 0x0000ffff2f2f7812 */ /* 0x000fe400078ec0ff */
[----:B------:R-:W-:Y:S02]  /*15d60*/  LOP3.LUT R3, R3, 0xffff, RZ, 0xc0, !PT ;  /* 0x0000ffff03037812 */ /* 0x000fe400078ec0ff */
[----:B------:R-:W-:Y:S02]  /*15d70*/  LOP3.LUT R160, R160, 0xffff, RZ, 0xc0, !PT ;  /* 0x0000ffffa0a07812 */ /* 0x000fe400078ec0ff */
[----:B------:R-:W-:Y:S02]  /*15d80*/  LOP3.LUT R29, R29, 0xffff, RZ, 0xc0, !PT ;  /* 0x0000ffff1d1d7812 */ /* 0x000fe400078ec0ff */
[----:B------:R-:W-:Y:S02]  /*15d90*/  SHF.R.U32.HI R52, RZ, 0x8, R113 ;  /* 0x00000008ff347819 */ /* 0x000fe40000011671 */
[----:B------:R-:W-:-:S02]  /*15da0*/  F2FP.SATFINITE.E4M3.F32.PACK_AB_MERGE_C R44, R51, R50, RZ ;  /* 0x00000032332c723e */ /* 0x000fc400048070ff */
[----:B------:R-:W-:Y:S02]  /*15db0*/  F2FP.SATFINITE.E4M3.F32.PACK_AB_MERGE_C R26, R57, R56, RZ ;  /* 0x00000038391a723e */ /* 0x000fe400048070ff */
[----:B------:R-:W-:Y:S02]  /*15dc0*/  SHF.R.U32.HI R50, RZ, 0x8, R29 ;  /* 0x00000008ff327819 */ /* 0x000fe4000001161d */
[----:B------:R-:W-:Y:S02]  /*15dd0*/  F2FP.SATFINITE.E4M3.F32.PACK_AB_MERGE_C R105, R61, R60, RZ ;  /* 0x0000003c3d69723e */ /* 0x000fe400048070ff */
[----:B------:R-:W-:Y:S02]  /*15de0*/  LOP3.LUT R50, R50, 0xffff, RZ, 0xc0, !PT ;  /* 0x0000ffff32327812 */ /* 0x000fe400078ec0ff */
[----:B------:R-:W-:Y:S02]  /*15df0*/  LOP3.LUT R60, R8, 0xffff, RZ, 0xc0, !PT ;  /* 0x0000ffff083c7812 */ /* 0x000fe400078ec0ff */
[----:B------:R-:W-:-:S02]  /*15e00*/  LOP3.LUT R164, R164, 0xffff, RZ, 0xc0, !PT ;  /* 0x0000ffffa4a47812 */ /* 0x000fc400078ec0ff */
[----:B------:R-:W-:Y:S02]  /*15e10*/  LOP3.LUT R101, R101, 0xffff, RZ, 0xc0, !PT ;  /* 0x0000ffff65657812 */ /* 0x000fe400078ec0ff */
[----:B------:R-:W-:Y:S02]  /*15e20*/  LOP3.LUT R7, R7, 0xffff, RZ, 0xc0, !PT ;  /* 0x0000ffff07077812 */ /* 0x000fe400078ec0ff */
[----:B------:R-:W-:Y:S02]  /*15e30*/  LOP3.LUT R166, R166, 0xffff, RZ, 0xc0, !PT ;  /* 0x0000ffffa6a67812 */ /* 0x000fe400078ec0ff */
[----:B------:R-:W-:Y:S02]  /*15e40*/  LOP3.LUT R111, R111, 0xffff, RZ, 0xc0, !PT ;  /* 0x0000ffff6f6f7812 */ /* 0x000fe400078ec0ff */
[----:B------:R-:W-:Y:S02]  /*15e50*/  SHF.R.U32.HI R54, RZ, 0x8, R101 ;  /* 0x00000008ff367819 */ /* 0x000fe40000011665 */
[----:B------:R-:W-:-:S02]  /*15e60*/  F2FP.SATFINITE.E4M3.F32.PACK_AB_MERGE_C R109, R63, R62, RZ ;  /* 0x0000003e3f6d723e */ /* 0x000fc400048070ff */
[----:B------:R-:W-:Y:S02]  /*15e70*/  PRMT R62, R7, 0x3340, R100 ;  /* 0x00003340073e7816 */ /* 0x000fe40000000064 */
[----:B------:R-:W-:Y:S02]  /*15e80*/  SHF.R.U32.HI R56, RZ, 0x8, R111 ;  /* 0x00000008ff387819 */ /* 0x000fe4000001166f */
[----:B------:R-:W-:Y:S02]  /*15e90*/  LOP3.LUT R54, R54, 0xffff, RZ, 0xc0, !PT ;  /* 0x0000ffff36367812 */ /* 0x000fe400078ec0ff */
[----:B------:R-:W-:Y:S02]  /*15ea0*/  LOP3.LUT R56, R56, 0xffff, RZ, 0xc0, !PT ;  /* 0x0000ffff38387812 */ /* 0x000fe400078ec0ff */
[----:B------:R-:W-:Y:S02]  /*15eb0*/  LOP3.LUT R9, R9, 0xffff, RZ, 0xc0, !PT ;  /* 0x0000ffff09097812 */ /* 0x000fe400078ec0ff */
[----:B------:R-:W-:-:S02]  /*15ec0*/  LOP3.LUT R104, R104, 0xffff, RZ, 0xc0, !PT ;  /* 0x0000ffff68687812 */ /* 0x000fc400078ec0ff */
[----:B------:R-:W-:Y:S02]  /*15ed0*/  LOP3.LUT R10, R10, 0xffff, RZ, 0xc0, !PT ;  /* 0x0000ffff0a0a7812 */ /* 0x000fe400078ec0ff */
[----:B------:R-:W-:Y:S02]  /*15ee0*/  F2FP.SATFINITE.E4M3.F32.PACK_AB_MERGE_C R107, R67, R66, RZ ;  /* 0x00000042436b723e */ /* 0x000fe400048070ff */
[----:B------:R-:W-:Y:S02]  /*15ef0*/  SHF.R.U32.HI R8, RZ, 0x8, R100 ;  /* 0x00000008ff087819 */ /* 0x000fe40000011664 */
[----:B------:R-:W-:Y:S02]  /*15f00*/  F2FP.SATFINITE.E4M3.F32.PACK_AB_MERGE_C R103, R65, R64, RZ ;  /* 0x000000404167723e */ /* 0x000fe400048070ff */
[----:B------:R-:W-:Y:S02]  /*15f10*/  LOP3.LUT R8, R8, 0xffff, RZ, 0xc0, !PT ;  /* 0x0000ffff08087812 */ /* 0x000fe400078ec0ff */
[----:B------:R-:W-:-:S02]  /*15f20*/  F2FP.SATFINITE.E4M3.F32.PACK_AB_MERGE_C R51, R59, R58, RZ ;  /* 0x0000003a3b33723e */ /* 0x000fc400048070ff */
[----:B------:R-:W-:Y:S02]  /*15f30*/  SHF.R.U32.HI R48, RZ, 0x8, R98 ;  /* 0x00000008ff307819 */ /* 0x000fe40000011662 */
[----:B------:R-:W-:Y:S02]  /*15f40*/  LOP3.LUT R168, R168, 0xffff, RZ, 0xc0, !PT ;  /* 0x0000ffffa8a87812 */ /* 0x000fe400078ec0ff */
[----:B------:R-:W-:Y:S02]  /*15f50*/  LOP3.LUT R170, R170, 0xffff, RZ, 0xc0, !PT ;  /* 0x0000ffffaaaa7812 */ /* 0x000fe400078ec0ff */
[----:B------:R-:W-:Y:S02]  /*15f60*/  LOP3.LUT R35, R35, 0xffff, RZ, 0xc0, !PT ;  /* 0x0000ffff23237812 */ /* 0x000fe400078ec0ff */
[----:B------:R-:W-:Y:S02]  /*15f70*/  LOP3.LUT R12, R12, 0xffff, RZ, 0xc0, !PT ;  /* 0x0000ffff0c0c7812 */ /* 0x000fe400078ec0ff */
[----:B------:R-:W-:-:S02]  /*15f80*/  LOP3.LUT R48, R48, 0xffff, RZ, 0xc0, !PT ;  /* 0x0000ffff30307812 */ /* 0x000fc400078ec0ff */
[----:B------:R-:W-:Y:S02]  /*15f90*/  LOP3.LUT R11, R11, 0xffff, RZ, 0xc0, !PT ;  /* 0x0000ffff0b0b7812 */ /* 0x000fe400078ec0ff */
[----:B------:R-:W-:Y:S02]  /*15fa0*/  LOP3.LUT R108, R108, 0xffff, RZ, 0xc0, !PT ;  /* 0x0000ffff6c6c7812 */ /* 0x000fe400078ec0ff */
[----:B------:R-:W-:Y:S02]  /*15fb0*/  LOP3.LUT R174, R174, 0xffff, RZ, 0xc0, !PT ;  /* 0x0000ffffaeae7812 */ /* 0x000fe400078ec0ff */
[----:B------:R-:W-:Y:S02]  /*15fc0*/  LOP3.LUT R99, R99, 0xffff, RZ, 0xc0, !PT ;  /* 0x0000ffff63637812 */ /* 0x000fe400078ec0ff */
[----:B------:R-:W-:Y:S02]  /*15fd0*/  PRMT R83, R11, 0x3340, R108 ;  /* 0x000033400b537816 */ /* 0x000fe4000000006c */
[----:B------:R-:W-:-:S02]  /*15fe0*/  LOP3.LUT R97, R97, 0xffff, RZ, 0xc0, !PT ;  /* 0x0000ffff61617812 */ /* 0x000fc400078ec0ff */
[----:B------:R-:W-:Y:S02]  /*15ff0*/  LOP3.LUT R91, R91, 0xffff, RZ, 0xc0, !PT ;  /* 0x0000ffff5b5b7812 */ /* 0x000fe400078ec0ff */
[----:B------:R-:W-:Y:S02]  /*16000*/  LOP3.LUT R95, R95, 0xffff, RZ, 0xc0, !PT ;  /* 0x0000ffff5f5f7812 */ /* 0x000fe400078ec0ff */
[----:B---3--:R-:W-:Y:S02]  /*16010*/  F2FP.SATFINITE.E4M3.F32.PACK_AB_MERGE_C R86, R87, R86, RZ ;  /* 0x000000565756723e */ /* 0x008fe400048070ff */
[----:B------:R-:W-:Y:S02]  /*16020*/  F2FP.SATFINITE.E4M3.F32.PACK_AB_MERGE_C R22, R244, R245, RZ ;  /* 0x000000f5f416723e */ /* 0x000fe400048070ff */
[----:B--2---:R-:W-:Y:S02]  /*16030*/  F2FP.SATFINITE.E4M3.F32.PACK_AB_MERGE_C R84, R85, R84, RZ ;  /* 0x000000545554723e */ /* 0x004fe400048070ff */
[----:B------:R-:W-:-:S02]  /*16040*/  F2FP.SATFINITE.E4M3.F32.PACK_AB_MERGE_C R23, R242, R243, RZ ;  /* 0x000000f3f217723e */ /* 0x000fc400048070ff */
[----:B------:R-:W-:Y:S02]  /*16050*/  F2FP.SATFINITE.E4M3.F32.PACK_AB_MERGE_C R216, R240, R241, RZ ;  /* 0x000000f1f0d8723e */ /* 0x000fe400048070ff */
[----:B------:R-:W-:Y:S02]  /*16060*/  F2FP.SATFINITE.E4M3.F32.PACK_AB_MERGE_C R217, R238, R239, RZ ;  /* 0x000000efeed9723e */ /* 0x000fe400048070ff */
[----:B------:R-:W-:-:S05]  /*16070*/  LOP3.LUT R24, R228, 0x300, RZ, 0xc0, !PT ;  /* 0x00000300e4187812 */ /* 0x000fca00078ec0ff */
[----:B------:R-:W-:Y:S01]  /*16080*/  IMAD.IADD R24, R24, 0x1, R41 ;  /* 0x0000000118187824 */ /* 0x000fe200078e0229 */
[----:B------:R-:W-:-:S04]  /*16090*/  LOP3.LUT R41, R92, 0xffff, RZ, 0xc0, !PT ;  /* 0x0000ffff5c297812 */ /* 0x000fc800078ec0ff */
[----:B------:R-:W-:Y:S02]  /*160a0*/  PRMT R42, R2, 0x3340, R41 ;  /* 0x00003340022a7816 */ /* 0x000fe40000000029 */
[----:B------:R-:W-:Y:S02]  /*160b0*/  SHF.R.U32.HI R2, RZ, 0x8, R38 ;  /* 0x00000008ff027819 */ /* 0x000fe40000011626 */
[--C-:B------:R-:W-:Y:S02]  /*160c0*/  PRMT R38, R38, 0x3340, R45.reuse ;  /* 0x0000334026267816 */ /* 0x100fe4000000002d */
[----:B------:R-:W-:Y:S02]  /*160d0*/  SHF.R.U32.HI R45, RZ, 0x8, R45 ;  /* 0x00000008ff2d7819 */ /* 0x000fe4000001162d */
[----:B------:R-:W-:Y:S02]  /*160e0*/  SHF.R.U32.HI R41, RZ, 0x8, R41 ;  /* 0x00000008ff297819 */ /* 0x000fe40000011629 */
[----:B------:R-:W-:-:S02]  /*160f0*/  LOP3.LUT R2, R2, 0xffff, RZ, 0xc0, !PT ;  /* 0x0000ffff02027812 */ /* 0x000fc400078ec0ff */
[----:B------:R-:W-:Y:S02]  /*16100*/  LOP3.LUT R45, R45, 0xffff, RZ, 0xc0, !PT ;  /* 0x0000ffff2d2d7812 */ /* 0x000fe400078ec0ff */
[----:B------:R-:W-:Y:S02]  /*16110*/  LOP3.LUT R41, R41, 0xffff, RZ, 0xc0, !PT ;  /* 0x0000ffff29297812 */ /* 0x000fe400078ec0ff */
[----:B------:R-:W-:Y:S02]  /*16120*/  PRMT R49, R2, 0x3340, R45 ;  /* 0x0000334002317816 */ /* 0x000fe4000000002d */
[----:B------:R-:W-:Y:S02]  /*16130*/  PRMT R53, R0, 0x3340, R41 ;  /* 0x0000334000357816 */ /* 0x000fe40000000029 */
[----:B------:R-:W-:Y:S02]  /*16140*/  SHF.R.U32.HI R2, RZ, 0x8, R5 ;  /* 0x00000008ff027819 */ /* 0x000fe40000011605 */
[----:B------:R-:W-:-:S02]  /*16150*/  PRMT R45, R5, 0x3340, R98 ;  /* 0x00003340052d7816 */ /* 0x000fc40000000062 */
[----:B------:R-:W-:Y:S02]  /*16160*/  PRMT R41, R37, 0x3340, R46 ;  /* 0x0000334025297816 */ /* 0x000fe4000000002e */
[----:B------:R-:W-:Y:S02]  /*16170*/  SHF.R.U32.HI R5, RZ, 0x8, R162 ;  /* 0x00000008ff057819 */ /* 0x000fe400000116a2 */
[----:B------:R-:W-:Y:S02]  /*16180*/  PRMT R37, R40, 0x3340, R47 ;  /* 0x0000334028257816 */ /* 0x000fe4000000002f */
[----:B------:R-:W-:Y:S02]  /*16190*/  SHF.R.U32.HI R0, RZ, 0x8, R3 ;  /* 0x00000008ff007819 */ /* 0x000fe40000011603 */
[--C-:B------:R-:W-:Y:S02]  /*161a0*/  PRMT R46, R3, 0x3340, R96.reuse ;  /* 0x00003340032e7816 */ /* 0x100fe40000000060 */
[----:B------:R-:W-:-:S02]  /*161b0*/  SHF.R.U32.HI R47, RZ, 0x8, R96 ;  /* 0x00000008ff2f7819 */ /* 0x000fc40000011660 */
[----:B------:R-:W-:Y:S02]  /*161c0*/  SHF.R.U32.HI R3, RZ, 0x8, R160 ;  /* 0x00000008ff037819 */ /* 0x000fe400000116a0 */
[----:B------:R-:W-:Y:S02]  /*161d0*/  LOP3.LUT R57, R2, 0xffff, RZ, 0xc0, !PT ;  /* 0x0000ffff02397812 */ /* 0x000fe400078ec0ff */
[----:B------:R-:W-:Y:S02]  /*161e0*/  LOP3.LUT R5, R5, 0xffff, RZ, 0xc0, !PT ;  /* 0x0000ffff05057812 */ /* 0x000fe400078ec0ff */
[----:B------:R-:W-:Y:S02]  /*161f0*/  LOP3.LUT R2, R52, 0xffff, RZ, 0xc0, !PT ;  /* 0x0000ffff34027812 */ /* 0x000fe400078ec0ff */
[----:B------:R-:W-:Y:S02]  /*16200*/  LOP3.LUT R0, R0, 0xffff, RZ, 0xc0, !PT ;  /* 0x0000ffff00007812 */ /* 0x000fe400078ec0ff */
[----:B------:R-:W-:-:S02]  /*16210*/  LOP3.LUT R47, R47, 0xffff, RZ, 0xc0, !PT ;  /* 0x0000ffff2f2f7812 */ /* 0x000fc400078ec0ff */
[----:B------:R-:W-:Y:S02]  /*16220*/  LOP3.LUT R3, R3, 0xffff, RZ, 0xc0, !PT ;  /* 0x0000ffff03037812 */ /* 0x000fe400078ec0ff */
[----:B------:R-:W-:Y:S02]  /*16230*/  PRMT R2, R5, 0x3340, R2 ;  /* 0x0000334005027816 */ /* 0x000fe40000000002 */
[----:B------:R-:W-:Y:S02]  /*16240*/  LOP3.LUT R5, R102, 0xffff, RZ, 0xc0, !PT ;  /* 0x0000ffff66057812 */ /* 0x000fe400078ec0ff */
[----:B------:R-:W-:Y:S02]  /*16250*/  PRMT R55, R0, 0x3340, R47 ;  /* 0x0000334000377816 */ /* 0x000fe4000000002f */
[----:B------:R-:W-:Y:S02]  /*16260*/  PRMT R47, R3, 0x3340, R50 ;  /* 0x00003340032f7816 */ /* 0x000fe40000000032 */
[----:B------:R-:W-:-:S02]  /*16270*/  SHF.R.U32.HI R3, RZ, 0x8, R60 ;  /* 0x00000008ff037819 */ /* 0x000fc4000001163c */
[--C-:B------:R-:W-:Y:S02]  /*16280*/  PRMT R60, R60, 0x3340, R5.reuse ;  /* 0x000033403c3c7816 */ /* 0x100fe40000000005 */
[----:B------:R-:W-:Y:S02]  /*16290*/  SHF.R.U32.HI R50, RZ, 0x8, R5 ;  /* 0x00000008ff327819 */ /* 0x000fe40000011605 */
[----:B------:R-:W-:Y:S02]  /*162a0*/  SHF.R.U32.HI R5, RZ, 0x8, R164 ;  /* 0x00000008ff057819 */ /* 0x000fe400000116a4 */
[----:B------:R-:W-:Y:S02]  /*162b0*/  SHF.R.U32.HI R0, RZ, 0x8, R7 ;  /* 0x00000008ff007819 */ /* 0x000fe40000011607 */
[----:B------:R-:W-:Y:S02]  /*162c0*/  SHF.R.U32.HI R7, RZ, 0x8, R166 ;  /* 0x00000008ff077819 */ /* 0x000fe400000116a6 */
[----:B------:R-:W-:-:S02]  /*162d0*/  LOP3.LUT R5, R5, 0xffff, RZ, 0xc0, !PT ;  /* 0x0000ffff05057812 */ /* 0x000fc400078ec0ff */
[----:B------:R-:W-:Y:S02]  /*162e0*/  LOP3.LUT R7, R7, 0xffff, RZ, 0xc0, !PT ;  /* 0x0000ffff07077812 */ /* 0x000fe400078ec0ff */
[----:B------:R-:W-:Y:S02]  /*162f0*/  LOP3.LUT R3, R3, 0xffff, RZ, 0xc0, !PT ;  /* 0x0000ffff03037812 */ /* 0x000fe400078ec0ff */
[----:B------:R-:W-:Y:S02]  /*16300*/  LOP3.LUT R50, R50, 0xffff, RZ, 0xc0, !PT ;  /* 0x0000ffff32327812 */ /* 0x000fe400078ec0ff */
[----:B------:R-:W-:Y:S02]  /*16310*/  PRMT R63, R5, 0x3340, R54 ;  /* 0x00003340053f7816 */ /* 0x000fe40000000036 */
[----:B------:R-:W-:Y:S02]  /*16320*/  LOP3.LUT R5, R106, 0xffff, RZ, 0xc0, !PT ;  /* 0x0000ffff6a057812 */ /* 0x000fe400078ec0ff */
[----:B------:R-:W-:-:S02]  /*16330*/  LOP3.LUT R71, R0, 0xffff, RZ, 0xc0, !PT ;  /* 0x0000ffff00477812 */ /* 0x000fc400078ec0ff */
[----:B------:R-:W-:Y:S02]  /*16340*/  PRMT R61, R7, 0x3340, R56 ;  /* 0x00003340073d7816 */ /* 0x000fe40000000038 */
[----:B------:R-:W-:Y:S02]  /*16350*/  PRMT R67, R3, 0x3340, R50 ;  /* 0x0000334003437816 */ /* 0x000fe40000000032 */
[----:B------:R-:W-:Y:S02]  /*16360*/  SHF.R.U32.HI R0, RZ, 0x8, R9 ;  /* 0x00000008ff007819 */ /* 0x000fe40000011609 */
[----:B------:R-:W-:Y:S02]  /*16370*/  PRMT R56, R9, 0x3340, R104 ;  /* 0x0000334009387816 */ /* 0x000fe40000000068 */
[----:B------:R-:W-:Y:S02]  /*16380*/  SHF.R.U32.HI R3, RZ, 0x8, R10 ;  /* 0x00000008ff037819 */ /* 0x000fe4000001160a */
[----:B------:R-:W-:-:S02]  /*16390*/  SHF.R.U32.HI R9, RZ, 0x8, R5 ;  /* 0x00000008ff097819 */ /* 0x000fc40000011605 */
[----:B------:R-:W-:Y:S02]  /*163a0*/  LOP3.LUT R65, R0, 0xffff, RZ, 0xc0, !PT ;  /* 0x0000ffff00417812 */ /* 0x000fe400078ec0ff */
[----:B------:R-:W-:Y:S02]  /*163b0*/  LOP3.LUT R0, R3, 0xffff, RZ, 0xc0, !PT ;  /* 0x0000ffff03007812 */ /* 0x000fe400078ec0ff */
[----:B------:R-:W-:Y:S02]  /*163c0*/  LOP3.LUT R9, R9, 0xffff, RZ, 0xc0, !PT ;  /* 0x0000ffff09097812 */ /* 0x000fe400078ec0ff */
[----:B------:R-:W-:Y:S02]  /*163d0*/  PRMT R71, R71, 0x3340, R8 ;  /* 0x0000334047477816 */ /* 0x000fe40000000008 */
[----:B------:R-:W-:Y:S02]  /*163e0*/  PRMT R59, R0, 0x3340, R9 ;  /* 0x00003340003b7816 */ /* 0x000fe40000000009 */
[----:B------:R-:W-:-:S02]  /*163f0*/  LOP3.LUT R9, R110, 0xffff, RZ, 0xc0, !PT ;  /* 0x0000ffff6e097812 */ /* 0x000fc400078ec0ff */
[----:B------:R-:W-:Y:S02]  /*16400*/  SHF.R.U32.HI R8, RZ, 0x8, R104 ;  /* 0x00000008ff087819 */ /* 0x000fe40000011668 */
[----:B------:R-:W-:Y:S02]  /*16410*/  PRMT R54, R10, 0x3340, R5 ;  /* 0x000033400a367816 */ /* 0x000fe40000000005 */
[----:B------:R-:W-:Y:S02]  /*16420*/  SHF.R.U32.HI R5, RZ, 0x8, R168 ;  /* 0x00000008ff057819 */ /* 0x000fe400000116a8 */
[----:B------:R-:W-:Y:S02]  /*16430*/  SHF.R.U32.HI R10, RZ, 0x8, R35 ;  /* 0x00000008ff0a7819 */ /* 0x000fe40000011623 */
[----:B------:R-:W-:Y:S02]  /*16440*/  SHF.R.U32.HI R7, RZ, 0x8, R170 ;  /* 0x00000008ff077819 */ /* 0x000fe400000116aa */
[----:B------:R-:W-:-:S02]  /*16450*/  PRMT R79, R12, 0x3340, R9 ;  /* 0x000033400c4f7816 */ /* 0x000fc40000000009 */
[----:B------:R-:W-:Y:S02]  /*16460*/  LOP3.LUT R8, R8, 0xffff, RZ, 0xc0, !PT ;  /* 0x0000ffff08087812 */ /* 0x000fe400078ec0ff */
[----:B------:R-:W-:Y:S02]  /*16470*/  SHF.R.U32.HI R3, RZ, 0x8, R12 ;  /* 0x00000008ff037819 */ /* 0x000fe4000001160c */
[----:B------:R-:W-:Y:S02]  /*16480*/  SHF.R.U32.HI R9, RZ, 0x8, R9 ;  /* 0x00000008ff097819 */ /* 0x000fe40000011609 */
[----:B------:R-:W-:Y:S02]  /*16490*/  PRMT R48, R57, 0x3340, R48 ;  /* 0x0000334039307816 */ /* 0x000fe40000000030 */
[----:B------:R-:W-:Y:S02]  /*164a0*/  LOP3.LUT R57, R36, 0xffff, RZ, 0xc0, !PT ;  /* 0x0000ffff24397812 */ /* 0x000fe400078ec0ff */
[----:B------:R-:W-:-:S02]  /*164b0*/  LOP3.LUT R5, R5, 0xffff, RZ, 0xc0, !PT ;  /* 0x0000ffff05057812 */ /* 0x000fc400078ec0ff */
[----:B------:R-:W-:Y:S02]  /*164c0*/  LOP3.LUT R10, R10, 0xffff, RZ, 0xc0, !PT ;  /* 0x0000ffff0a0a7812 */ /* 0x000fe400078ec0ff */
[----:B------:R-:W-:Y:S02]  /*164d0*/  LOP3.LUT R64, R7, 0xffff, RZ, 0xc0, !PT ;  /* 0x0000ffff07407812 */ /* 0x000fe400078ec0ff */
[----:B------:R-:W-:Y:S02]  /*164e0*/  SHF.R.U32.HI R0, RZ, 0x8, R11 ;  /* 0x00000008ff007819 */ /* 0x000fe4000001160b */
[----:B------:R-:W-:Y:S02]  /*164f0*/  PRMT R65, R65, 0x3340, R8 ;  /* 0x0000334041417816 */ /* 0x000fe40000000008 */
[----:B------:R-:W-:Y:S02]  /*16500*/  LOP3.LUT R172, R172, 0xffff, RZ, 0xc0, !PT ;  /* 0x0000ffffacac7812 */ /* 0x000fe400078ec0ff */
[----:B------:R-:W-:-:S02]  /*16510*/  SHF.R.U32.HI R7, RZ, 0x8, R174 ;  /* 0x00000008ff077819 */ /* 0x000fc400000116ae */
[----:B------:R-:W-:Y:S02]  /*16520*/  SHF.R.U32.HI R11, RZ, 0x8, R99 ;  /* 0x00000008ff0b7819 */ /* 0x000fe40000011663 */
[----:B------:R-:W-:Y:S02]  /*16530*/  LOP3.LUT R90, R3, 0xffff, RZ, 0xc0, !PT ;  /* 0x0000ffff035a7812 */ /* 0x000fe400078ec0ff */
[----:B------:R-:W-:Y:S02]  /*16540*/  LOP3.LUT R9, R9, 0xffff, RZ, 0xc0, !PT ;  /* 0x0000ffff09097812 */ /* 0x000fe400078ec0ff */
[----:B------:R-:W-:Y:S02]  /*16550*/  PRMT R50, R168, 0x3340, R35 ;  /* 0x00003340a8327816 */ /* 0x000fe40000000023 */
[----:B------:R-:W-:Y:S02]  /*16560*/  SHF.R.U32.HI R8, RZ, 0x8, R108 ;  /* 0x00000008ff087819 */ /* 0x000fe4000001166c */
[----:B------:R-:W-:-:S02]  /*16570*/  PRMT R36, R170, 0x3340, R57 ;  /* 0x00003340aa247816 */ /* 0x000fc40000000039 */
[----:B------:R-:W-:Y:S02]  /*16580*/  SHF.R.U32.HI R35, RZ, 0x8, R57 ;  /* 0x00000008ff237819 */ /* 0x000fe40000011639 */
[----:B------:R-:W-:Y:S02]  /*16590*/  PRMT R57, R5, 0x3340, R10 ;  /* 0x0000334005397816 */ /* 0x000fe4000000000a */
[----:B------:R-:W-:Y:S02]  /*165a0*/  LOP3.LUT R69, R0, 0xffff, RZ, 0xc0, !PT ;  /* 0x0000ffff00457812 */ /* 0x000fe400078ec0ff */
[----:B------:R-:W-:Y:S02]  /*165b0*/  SHF.R.U32.HI R5, RZ, 0x8, R172 ;  /* 0x00000008ff057819 */ /* 0x000fe400000116ac */
[----:B------:R-:W-:Y:S02]  /*165c0*/  SHF.R.U32.HI R10, RZ, 0x8, R97 ;  /* 0x00000008ff0a7819 */ /* 0x000fe40000011661 */
[----:B------:R-:W-:-:S02]  /*165d0*/  LOP3.LUT R0, R7, 0xffff, RZ, 0xc0, !PT ;  /* 0x0000ffff07007812 */ /* 0x000fc400078ec0ff */
[----:B------:R-:W-:Y:S02]  /*165e0*/  LOP3.LUT R11, R11, 0xffff, RZ, 0xc0, !PT ;  /* 0x0000ffff0b0b7812 */ /* 0x000fe400078ec0ff */
[----:B------:R-:W-:Y:S02]  /*165f0*/  PRMT R90, R90, 0x3340, R9 ;  /* 0x000033405a5a7816 */ /* 0x000fe40000000009 */
[----:B------:R-:W-:Y:S02]  /*16600*/  LOP3.LUT R8, R8, 0xffff, RZ, 0xc0, !PT ;  /* 0x0000ffff08087812 */ /* 0x000fe400078ec0ff */
[----:B------:R-:W-:Y:S02]  /*16610*/  LOP3.LUT R13, R13, 0xffff, RZ, 0xc0, !PT ;  /* 0x0000ffff0d0d7812 */ /* 0x000fe400078ec0ff */
[----:B------:R-:W-:Y:S02]  /*16620*/  LOP3.LUT R14, R14, 0xffff, RZ, 0xc0, !PT ;  /* 0x0000ffff0e0e7812 */ /* 0x000fe400078ec0ff */
[----:B------:R-:W-:-:S02]  /*16630*/  LOP3.LUT R9, R114, 0xffff, RZ, 0xc0, !PT ;  /* 0x0000ffff72097812 */ /* 0x000fc400078ec0ff */
[----:B------:R-:W-:Y:S02]  /*16640*/  LOP3.LUT R5, R5, 0xffff, RZ, 0xc0, !PT ;  /* 0x0000ffff05057812 */ /* 0x000fe400078ec0ff */
[----:B------:R-:W-:Y:S02]  /*16650*/  LOP3.LUT R10, R10, 0xffff, RZ, 0xc0, !PT ;  /* 0x0000ffff0a0a7812 */ /* 0x000fe400078ec0ff */
[----:B------:R-:W-:Y:S02]  /*16660*/  PRMT R77, R0, 0x3340, R11 ;  /* 0x00003340004d7816 */ /* 0x000fe4000000000b */
[----:B------:R-:W-:Y:S02]  /*16670*/  PRMT R94, R69, 0x3340, R8 ;  /* 0x00003340455e7816 */ /* 0x000fe40000000008 */
[----:B------:R-:W-:Y:S02]  /*16680*/  LOP3.LUT R176, R176, 0xffff, RZ, 0xc0, !PT ;  /* 0x0000ffffb0b07812 */ /* 0x000fe400078ec0ff */
[----:B------:R-:W-:-:S02]  /*16690*/  LOP3.LUT R178, R178, 0xffff, RZ, 0xc0, !PT ;  /* 0x0000ffffb2b27812 */ /* 0x000fc400078ec0ff */
[----:B------:R-:W-:Y:S02]  /*166a0*/  LOP3.LUT R43, R43, 0xffff, RZ, 0xc0, !PT ;  /* 0x0000ffff2b2b7812 */ /* 0x000fe400078ec0ff */
[----:B------:R-:W-:Y:S02]  /*166b0*/  LOP3.LUT R11, R44, 0xffff, RZ, 0xc0, !PT ;  /* 0x0000ffff2c0b7812 */ /* 0x000fe400078ec0ff */
[----:B------:R-:W-:Y:S02]  /*166c0*/  SHF.R.U32.HI R0, RZ, 0x8, R13 ;  /* 0x00000008ff007819 */ /* 0x000fe4000001160d */
[----:B------:R-:W-:Y:S02]  /*166d0*/  PRMT R68, R14, 0x3340, R9 ;  /* 0x000033400e447816 */ /* 0x000fe40000000009 */
[----:B------:R-:W-:Y:S02]  /*166e0*/  SHF.R.U32.HI R8, RZ, 0x8, R112 ;  /* 0x00000008ff087819 */ /* 0x000fe40000011670 */
[----:B------:R-:W-:-:S02]  /*166f0*/  SHF.R.U32.HI R3, RZ, 0x8, R14 ;  /* 0x00000008ff037819 */ /* 0x000fc4000001160e */
[----:B------:R-:W-:Y:S02]  /*16700*/  SHF.R.U32.HI R9, RZ, 0x8, R9 ;  /* 0x00000008ff097819 */ /* 0x000fe40000011609 */
[----:B------:R-:W-:Y:S02]  /*16710*/  PRMT R88, R5, 0x3340, R10 ;  /* 0x0000334005587816 */ /* 0x000fe4000000000a */
[----:B------:R-:W-:Y:S02]  /*16720*/  SHF.R.U32.HI R5, RZ, 0x8, R176 ;  /* 0x00000008ff057819 */ /* 0x000fe400000116b0 */
[----:B------:R-:W-:Y:S02]  /*16730*/  SHF.R.U32.HI R10, RZ, 0x8, R43 ;  /* 0x00000008ff0a7819 */ /* 0x000fe4000001162b */
[----:B------:R-:W-:Y:S02]  /*16740*/  PRMT R44, R178, 0x3340, R11 ;  /* 0x00003340b22c7816 */ /* 0x000fe4000000000b */
[----:B------:R-:W-:-:S02]  /*16750*/  LOP3.LUT R81, R0, 0xffff, RZ, 0xc0, !PT ;  /* 0x0000ffff00517812 */ /* 0x000fc400078ec0ff */
[----:B------:R-:W-:Y:S02]  /*16760*/  SHF.R.U32.HI R7, RZ, 0x8, R178 ;  /* 0x00000008ff077819 */ /* 0x000fe400000116b2 */
[----:B------:R-:W-:Y:S02]  /*16770*/  SHF.R.U32.HI R11, RZ, 0x8, R11 ;  /* 0x00000008ff0b7819 */ /* 0x000fe4000001160b */
        /* <DEDUP_REMOVED lines=8> */
[----:B------:R-:W-:Y:S02]  /*16800*/  LOP3.LUT R12, R7, 0xffff, RZ, 0xc0, !PT ;  /* 0x0000ffff070c7812 */ /* 0x000fe400078ec0ff */
[----:B------:R-:W-:-:S02]  /*16810*/  LOP3.LUT R11, R11, 0xffff, RZ, 0xc0, !PT ;  /* 0x0000ffff0b0b7812 */ /* 0x000fc400078ec0ff */
[----:B------:R-:W-:Y:S02]  /*16820*/  PRMT R81, R81, 0x3340, R8 ;  /* 0x0000334051517816 */ /* 0x000fe40000000008 */
[----:B------:R-:W-:Y:S02]  /*16830*/  PRMT R75, R0, 0x3340, R9 ;  /* 0x00003340004b7816 */ /* 0x000fe40000000009 */
[----:B------:R-:W-:Y:S02]  /*16840*/  LOP3.LUT R180, R180, 0xffff, RZ, 0xc0, !PT ;  /* 0x0000ffffb4b47812 */ /* 0x000fe400078ec0ff */
[----:B------:R-:W-:Y:S02]  /*16850*/  LOP3.LUT R182, R182, 0xffff, RZ, 0xc0, !PT ;  /* 0x0000ffffb6b67812 */ /* 0x000fe400078ec0ff */
[----:B------:R-:W-:Y:S02]  /*16860*/  SHF.R.U32.HI R0, RZ, 0x8, R15 ;  /* 0x00000008ff007819 */ /* 0x000fe4000001160f */
[----:B------:R-:W-:-:S02]  /*16870*/  SHF.R.U32.HI R8, RZ, 0x8, R116 ;  /* 0x00000008ff087819 */ /* 0x000fc40000011674 */
[----:B------:R-:W-:Y:S02]  /*16880*/  SHF.R.U32.HI R3, RZ, 0x8, R19 ;  /* 0x00000008ff037819 */ /* 0x000fe40000011613 */
[----:B------:R-:W-:Y:S02]  /*16890*/  PRMT R35, R64, 0x3340, R35 ;  /* 0x0000334040237816 */ /* 0x000fe40000000023 */
[----:B------:R-:W-:Y:S02]  /*168a0*/  PRMT R64, R176, 0x3340, R43 ;  /* 0x00003340b0407816 */ /* 0x000fe4000000002b */
[----:B------:R-:W-:Y:S02]  /*168b0*/  PRMT R69, R5, 0x3340, R10 ;  /* 0x0000334005457816 */ /* 0x000fe4000000000a */
[----:B------:R-:W-:Y:S02]  /*168c0*/  SHF.R.U32.HI R9, RZ, 0x8, R118 ;  /* 0x00000008ff097819 */ /* 0x000fe40000011676 */
[----:B------:R-:W-:-:S02]  /*168d0*/  PRMT R70, R13, 0x3340, R112 ;  /* 0x000033400d467816 */ /* 0x000fc40000000070 */
[----:B------:R-:W-:Y:S02]  /*168e0*/  PRMT R43, R12, 0x3340, R11 ;  /* 0x000033400c2b7816 */ /* 0x000fe4000000000b */
        /* <DEDUP_REMOVED lines=17> */
[----:B------:R-:W-:Y:S02]  /*16a00*/  PRMT R110, R13, 0x3340, R8 ;  /* 0x000033400d6e7816 */ /* 0x000fe40000000008 */
[----:B------:R-:W-:Y:S02]  /*16a10*/  LOP3.LUT R184, R184, 0xffff, RZ, 0xc0, !PT ;  /* 0x0000ffffb8b87812 */ /* 0x000fe400078ec0ff */
[----:B------:R-:W-:Y:S02]  /*16a20*/  LOP3.LUT R7, R26, 0xffff, RZ, 0xc0, !PT ;  /* 0x0000ffff1a077812 */ /* 0x000fe400078ec0ff */
[----:B------:R-:W-:Y:S02]  /*16a30*/  LOP3.LUT R186, R186, 0xffff, RZ, 0xc0, !PT ;  /* 0x0000ffffbaba7812 */ /* 0x000fe400078ec0ff */
[----:B------:R-:W-:Y:S02]  /*16a40*/  LOP3.LUT R51, R51, 0xffff, RZ, 0xc0, !PT ;  /* 0x0000ffff33337812 */ /* 0x000fe400078ec0ff */
[----:B------:R-:W-:-:S02]  /*16a50*/  PRMT R95, R20, 0x3340, R3 ;  /* 0x00003340145f7816 */ /* 0x000fc40000000003 */
[----:B------:R-:W-:Y:S02]  /*16a60*/  SHF.R.U32.HI R8, RZ, 0x8, R3 ;  /* 0x00000008ff087819 */ /* 0x000fe40000011603 */
[----:B------:R-:W-:Y:S02]  /*16a70*/  PRMT R66, R174, 0x3340, R99 ;  /* 0x00003340ae427816 */ /* 0x000fe40000000063 */
[----:B------:R-:W-:Y:S02]  /*16a80*/  PRMT R104, R104, 0x3340, R9 ;  /* 0x0000334068687816 */ /* 0x000fe40000000009 */
[----:B------:R-:W-:Y:S02]  /*16a90*/  SHF.R.U32.HI R0, RZ, 0x8, R20 ;  /* 0x00000008ff007819 */ /* 0x000fe40000011614 */
[----:B------:R-:W-:Y:S02]  /*16aa0*/  SHF.R.U32.HI R3, RZ, 0x8, R21 ;  /* 0x00000008ff037819 */ /* 0x000fe40000011615 */
[----:B------:R-:W-:-:S02]  /*16ab0*/  PRMT R99, R5, 0x3340, R10 ;  /* 0x0000334005637816 */ /* 0x000fc4000000000a */
[----:B------:R-:W-:Y:S02]  /*16ac0*/  SHF.R.U32.HI R9, RZ, 0x8, R122 ;  /* 0x00000008ff097819 */ /* 0x000fe4000001167a */
[----:B------:R-:W-:Y:S02]  /*16ad0*/  PRMT R100, R100, 0x3340, R11 ;  /* 0x0000334064647816 */ /* 0x000fe4000000000b */
[--C-:B------:R-:W-:Y:S02]  /*16ae0*/  PRMT R85, R184, 0x3340, R7.reuse ;  /* 0x00003340b8557816 */ /* 0x100fe40000000007 */
[----:B------:R-:W-:Y:S02]  /*16af0*/  SHF.R.U32.HI R10, RZ, 0x8, R7 ;  /* 0x00000008ff0a7819 */ /* 0x000fe40000011607 */
[----:B------:R-:W-:Y:S02]  /*16b00*/  SHF.R.U32.HI R7, RZ, 0x8, R186 ;  /* 0x00000008ff077819 */ /* 0x000fe400000116ba */
[----:B------:R-:W-:-:S02]  /*16b10*/  SHF.R.U32.HI R11, RZ, 0x8, R51 ;  /* 0x00000008ff0b7819 */ /* 0x000fc40000011633 */
        /* <DEDUP_REMOVED lines=11> */
[----:B------:R-:W-:-:S02]  /*16bd0*/  PRMT R102, R13, 0x3340, R8 ;  /* 0x000033400d667816 */ /* 0x000fc40000000008 */
[----:B------:R-:W-:Y:S02]  /*16be0*/  PRMT R98, R98, 0x3340, R9 ;  /* 0x0000334062627816 */ /* 0x000fe40000000009 */
[--C-:B------:R-:W-:Y:S02]  /*16bf0*/  PRMT R115, R22, 0x3340, R3.reuse ;  /* 0x0000334016737816 */ /* 0x100fe40000000003 */
[----:B------:R-:W-:Y:S02]  /*16c00*/  SHF.R.U32.HI R8, RZ, 0x8, R3 ;  /* 0x00000008ff087819 */ /* 0x000fe40000011603 */
[----:B------:R-:W-:Y:S02]  /*16c10*/  PRMT R26, R186, 0x3340, R51 ;  /* 0x00003340ba1a7816 */ /* 0x000fe40000000033 */
[----:B------:R-:W-:Y:S02]  /*16c20*/  SHF.R.U32.HI R3, RZ, 0x8, R23 ;  /* 0x00000008ff037819 */ /* 0x000fe40000011617 */
[----:B------:R-:W-:-:S02]  /*16c30*/  SHF.R.U32.HI R9, RZ, 0x8, R126 ;  /* 0x00000008ff097819 */ /* 0x000fc4000001167e */
[----:B------:R-:W-:Y:S02]  /*16c40*/  SHF.R.U32.HI R5, RZ, 0x8, R184 ;  /* 0x00000008ff057819 */ /* 0x000fe400000116b8 */
[----:B------:R-:W-:Y:S02]  /*16c50*/  PRMT R51, R0, 0x3340, R11 ;  /* 0x0000334000337816 */ /* 0x000fe4000000000b */
[----:B------:R-:W-:Y:S02]  /*16c60*/  PRMT R73, R172, 0x3340, R97 ;  /* 0x00003340ac497816 */ /* 0x000fe40000000061 */
[----:B------:R-:W-:Y:S02]  /*16c70*/  SHF.R.U32.HI R0, RZ, 0x8, R22 ;  /* 0x00000008ff007819 */ /* 0x000fe40000011616 */
[----:B------:R-:W-:Y:S02]  /*16c80*/  PRMT R97, R19, 0x3340, R118 ;  /* 0x0000334013617816 */ /* 0x000fe40000000076 */
        /* <DEDUP_REMOVED lines=11> */
[----:B------:R-:W-:Y:S02]  /*16d40*/  SHF.R.U32.HI R7, RZ, 0x8, R190 ;  /* 0x00000008ff077819 */ /* 0x000fe400000116be */
[----:B------:R-:W-:-:S02]  /*16d50*/  LOP3.LUT R216, R216, 0xffff, RZ, 0xc0, !PT ;  /* 0x0000ffffd8d87812 */ /* 0x000fc400078ec0ff */
        /* <DEDUP_REMOVED lines=8> */
[----:B------:R-:W-:Y:S02]  /*16de0*/  PRMT R107, R216, 0x3340, R9 ;  /* 0x00003340d86b7816 */ /* 0x000fe40000000009 */
[----:B------:R-:W-:Y:S02]  /*16df0*/  LOP3.LUT R5, R5, 0xffff, RZ, 0xc0, !PT ;  /* 0x0000ffff05057812 */ /* 0x000fe400078ec0ff */
[----:B------:R-:W-:Y:S02]  /*16e00*/  LOP3.LUT R10, R10, 0xffff, RZ, 0xc0, !PT ;  /* 0x0000ffff0a0a7812 */ /* 0x000fe400078ec0ff */
[----:B------:R-:W-:-:S02]  /*16e10*/  SHF.R.U32.HI R0, RZ, 0x8, R216 ;  /* 0x00000008ff007819 */ /* 0x000fc400000116d8 */
[----:B------:R-:W-:Y:S02]  /*16e20*/  SHF.R.U32.HI R9, RZ, 0x8, R9 ;  /* 0x00000008ff097819 */ /* 0x000fe40000011609 */
[----:B------:R-:W-:Y:S02]  /*16e30*/  SHF.R.U32.HI R7, RZ, 0x8, R192 ;  /* 0x00000008ff077819 */ /* 0x000fe400000116c0 */
[----:B------:R-:W-:Y:S02]  /*16e40*/  LOP3.LUT R217, R217, 0xffff, RZ, 0xc0, !PT ;  /* 0x0000ffffd9d97812 */ /* 0x000fe400078ec0ff */
[----:B------:R-:W-:Y:S02]  /*16e50*/  LOP3.LUT R130, R130, 0xffff, RZ, 0xc0, !PT ;  /* 0x0000ffff82827812 */ /* 0x000fe400078ec0ff */
[----:B------:R-:W-:Y:S02]  /*16e60*/  SHF.R.U32.HI R8, RZ, 0x8, R194 ;  /* 0x00000008ff087819 */ /* 0x000fe400000116c2 */
[----:B------:R-:W-:-:S02]  /*16e70*/  SHF.R.U32.HI R12, RZ, 0x8, R13 ;  /* 0x00000008ff0c7819 */ /* 0x000fc4000001160d */
[----:B------:R-:W-:Y:S02]  /*16e80*/  LOP3.LUT R11, R109, 0xffff, RZ, 0xc0, !PT ;  /* 0x0000ffff6d0b7812 */ /* 0x000fe400078ec0ff */
[----:B------:R-:W-:Y:S02]  /*16e90*/  PRMT R114, R5, 0x3340, R10 ;  /* 0x0000334005727816 */ /* 0x000fe4000000000a */
[----:B------:R-:W-:Y:S02]  /*16ea0*/  LOP3.LUT R0, R0, 0xffff, RZ, 0xc0, !PT ;  /* 0x0000ffff00007812 */ /* 0x000fe400078ec0ff */
[----:B------:R-:W-:Y:S02]  /*16eb0*/  LOP3.LUT R9, R9, 0xffff, RZ, 0xc0, !PT ;  /* 0x0000ffff09097812 */ /* 0x000fe400078ec0ff */
[----:B------:R-:W-:Y:S02]  /*16ec0*/  LOP3.LUT R108, R7, 0xffff, RZ, 0xc0, !PT ;  /* 0x0000ffff076c7812 */ /* 0x000fe400078ec0ff */
[----:B------:R-:W-:-:S02]  /*16ed0*/  SHF.R.U32.HI R5, RZ, 0x8, R217 ;  /* 0x00000008ff057819 */ /* 0x000fc400000116d9 */
[----:B------:R-:W-:Y:S02]  /*16ee0*/  SHF.R.U32.HI R10, RZ, 0x8, R130 ;  /* 0x00000008ff0a7819 */ /* 0x000fe40000011682 */
[----:B------:R-:W-:Y:S02]  /*16ef0*/  LOP3.LUT R7, R8, 0xffff, RZ, 0xc0, !PT ;  /* 0x0000ffff08077812 */ /* 0x000fe400078ec0ff */
[----:B------:R-:W-:Y:S02]  /*16f00*/  LOP3.LUT R12, R12, 0xffff, RZ, 0xc0, !PT ;  /* 0x0000ffff0c0c7812 */ /* 0x000fe400078ec0ff */
[----:B------:R-:W-:Y:S02]  /*16f10*/  PRMT R58, R164, 0x3340, R101 ;  /* 0x00003340a43a7816 */ /* 0x000fe40000000065 */
[----:B------:R-:W-:Y:S02]  /*16f20*/  PRMT R101, R15, 0x3340, R116 ;  /* 0x000033400f657816 */ /* 0x000fe40000000074 */
[----:B------:R-:W-:-:S02]  /*16f30*/  PRMT R109, R188, 0x3340, R105 ;  /* 0x00003340bc6d7816 */ /* 0x000fc40000000069 */
[----:B------:R-:W-:Y:S02]  /*16f40*/  PRMT R105, R190, 0x3340, R11 ;  /* 0x00003340be697816 */ /* 0x000fe4000000000b */
[----:B------:R-:W-:Y:S02]  /*16f50*/  PRMT R116, R0, 0x3340, R9 ;  /* 0x0000334000747816 */ /* 0x000fe40000000009 */
[----:B------:R-:W-:Y:S02]  /*16f60*/  SHF.R.U32.HI R11, RZ, 0x8, R11 ;  /* 0x00000008ff0b7819 */ /* 0x000fe4000001160b */
[----:B------:R-:W-:Y:S02]  /*16f70*/  PRMT R3, R194, 0x3340, R13 ;  /* 0x00003340c2037816 */ /* 0x000fe4000000000d */
[----:B------:R-:W-:Y:S02]  /*16f80*/  LOP3.LUT R5, R5, 0xffff, RZ, 0xc0, !PT ;  /* 0x0000ffff05057812 */ /* 0x000fe400078ec0ff */
[----:B------:R-:W-:-:S02]  /*16f90*/  LOP3.LUT R10, R10, 0xffff, RZ, 0xc0, !PT ;  /* 0x0000ffff0a0a7812 */ /* 0x000fc400078ec0ff */
[----:B------:R-:W-:Y:S02]  /*16fa0*/  PRMT R0, R7, 0x3340, R12 ;  /* 0x0000334007007816 */ /* 0x000fe4000000000c */
        /* <DEDUP_REMOVED lines=10> */
[----:B------:R-:W-:-:S02]  /*17050*/  PRMT R111, R5, 0x3340, R10 ;  /* 0x00003340056f7816 */ /* 0x000fc4000000000a */
[--C-:B------:R-:W-:Y:S02]  /*17060*/  PRMT R93, R196, 0x3340, R89.reuse ;  /* 0x00003340c45d7816 */ /* 0x100fe40000000059 */
[----:B------:R-:W-:Y:S02]  /*17070*/  SHF.R.U32.HI R12, RZ, 0x8, R89 ;  /* 0x00000008ff0c7819 */ /* 0x000fe40000011659 */
[--C-:B------:R-:W-:Y:S02]  /*17080*/  PRMT R119, R218, 0x3340, R7.reuse ;  /* 0x00003340da777816 */ /* 0x100fe40000000007 */
[----:B------:R-:W-:Y:S02]  /*17090*/  SHF.R.U32.HI R10, RZ, 0x8, R7 ;  /* 0x00000008ff0a7819 */ /* 0x000fe40000011607 */
[----:B------:R-:W-:Y:S02]  /*170a0*/  PRMT R89, R198, 0x3340, R13 ;  /* 0x00003340c6597816 */ /* 0x000fe4000000000d */
[----:B------:R-:W-:-:S02]  /*170b0*/  SHF.R.U32.HI R7, RZ, 0x8, R219 ;  /* 0x00000008ff077819 */ /* 0x000fc400000116db */
[----:B------:R-:W-:Y:S02]  /*170c0*/  SHF.R.U32.HI R9, RZ, 0x8, R198 ;  /* 0x00000008ff097819 */ /* 0x000fe400000116c6 */
[----:B------:R-:W-:Y:S02]  /*170d0*/  SHF.R.U32.HI R13, RZ, 0x8, R13 ;  /* 0x00000008ff0d7819 */ /* 0x000fe4000001160d */
[----:B------:R-:W-:Y:S02]  /*170e0*/  SHF.R.U32.HI R8, RZ, 0x8, R196 ;  /* 0x00000008ff087819 */ /* 0x000fe400000116c4 */
[----:B------:R-:W-:Y:S02]  /*170f0*/  PRMT R96, R180, 0x3340, R91 ;  /* 0x00003340b4607816 */ /* 0x000fe4000000005b */
[----:B------:R-:W-:Y:S02]  /*17100*/  PRMT R112, R112, 0x3340, R11 ;  /* 0x0000334070707816 */ /* 0x000fe4000000000b */
[----:B------:R-:W-:-:S02]  /*17110*/  PRMT R91, R21, 0x3340, R122 ;  /* 0x00003340155b7816 */ /* 0x000fc4000000007a */
[----:B------:R-:W-:Y:S02]  /*17120*/  LOP3.LUT R11, R103, 0xffff, RZ, 0xc0, !PT ;  /* 0x0000ffff670b7812 */ /* 0x000fe400078ec0ff */
[----:B------:R-:W-:Y:S02]  /*17130*/  LOP3.LUT R124, R7, 0xffff, RZ, 0xc0, !PT ;  /* 0x0000ffff077c7812 */ /* 0x000fe400078ec0ff */
[----:B------:R-:W-:Y:S02]  /*17140*/  LOP3.LUT R122, R9, 0xffff, RZ, 0xc0, !PT ;  /* 0x0000ffff097a7812 */ /* 0x000fe400078ec0ff */
[----:B------:R-:W-:Y:S02]  /*17150*/  LOP3.LUT R13, R13, 0xffff, RZ, 0xc0, !PT ;  /* 0x0000ffff0d0d7812 */ /* 0x000fe400078ec0ff */
[----:B------:R-:W-:Y:S02]  /*17160*/  SHF.R.U32.HI R5, RZ, 0x8, R218 ;  /* 0x00000008ff057819 */ /* 0x000fe400000116da */
[----:B------:R-:W-:-:S02]  /*17170*/  LOP3.LUT R7, R8, 0xffff, RZ, 0xc0, !PT ;  /* 0x0000ffff08077812 */ /* 0x000fc400078ec0ff */
[----:B------:R-:W-:Y:S02]  /*17180*/  LOP3.LUT R12, R12, 0xffff, RZ, 0xc0, !PT ;  /* 0x0000ffff0c0c7812 */ /* 0x000fe400078ec0ff */
[----:B------:R-:W-:Y:S02]  /*17190*/  PRMT R40, R160, 0x3340, R29 ;  /* 0x00003340a0287816 */ /* 0x000fe4000000001d */
[----:B------:R-:W-:Y:S02]  /*171a0*/  PRMT R29, R162, 0x3340, R113 ;  /* 0x00003340a21d7816 */ /* 0x000fe40000000071 */
[--C-:B------:R-:W-:Y:S02]  /*171b0*/  PRMT R103, R192, 0x3340, R11.reuse ;  /* 0x00003340c0677816 */ /* 0x100fe4000000000b */
[----:B------:R-:W-:Y:S02]  /*171c0*/  PRMT R113, R23, 0x3340, R126 ;  /* 0x0000334017717816 */ /* 0x000fe4000000007e */
[----:B------:R-:W-:-:S02]  /*171d0*/  SHF.R.U32.HI R11, RZ, 0x8, R11 ;  /* 0x00000008ff0b7819 */ /* 0x000fc4000001160b */
[----:B------:R-:W-:Y:S02]  /*171e0*/  PRMT R122, R122, 0x3340, R13 ;  /* 0x000033407a7a7816 */ /* 0x000fe4000000000d */
[----:B------:R-:W-:Y:S02]  /*171f0*/  LOP3.LUT R5, R5, 0xffff, RZ, 0xc0, !PT ;  /* 0x0000ffff05057812 */ /* 0x000fe400078ec0ff */
[----:B------:R-:W-:Y:S02]  /*17200*/  LOP3.LUT R10, R10, 0xffff, RZ, 0xc0, !PT ;  /* 0x0000ffff0a0a7812 */ /* 0x000fe400078ec0ff */
[----:B------:R-:W-:Y:S02]  /*17210*/  PRMT R126, R7, 0x3340, R12 ;  /* 0x00003340077e7816 */ /* 0x000fe4000000000c */
        /* <DEDUP_REMOVED lines=9> */
[----:B------:R-:W-:Y:S02]  /*172b0*/  PRMT R128, R5, 0x3340, R10 ;  /* 0x0000334005807816 */ /* 0x000fe4000000000a */
[----:B------:R-:W-:Y:S02]  /*172c0*/  SHF.R.U32.HI R8, RZ, 0x8, R200 ;  /* 0x00000008ff087819 */ /* 0x000fe400000116c8 */
[--C-:B------:R-:W-:Y:S02]  /*172d0*/  PRMT R74, R200, 0x3340, R9.reuse ;  /* 0x00003340c84a7816 */ /* 0x100fe40000000009 */
[----:B------:R-:W-:Y:S02]  /*172e0*/  SHF.R.U32.HI R12, RZ, 0x8, R9 ;  /* 0x00000008ff0c7819 */ /* 0x000fe40000011609 */
[----:B------:R-:W-:-:S02]  /*172f0*/  PRMT R72, R202, 0x3340, R13 ;  /* 0x00003340ca487816 */ /* 0x000fc4000000000d */
[--C-:B------:R-:W-:Y:S02]  /*17300*/  PRMT R123, R220, 0x3340, R7.reuse ;  /* 0x00003340dc7b7816 */ /* 0x100fe40000000007 */
[----:B------:R-:W-:Y:S02]  /*17310*/  SHF.R.U32.HI R10, RZ, 0x8, R7 ;  /* 0x00000008ff0a7819 */ /* 0x000fe40000011607 */
[----:B------:R-:W-:Y:S02]  /*17320*/  SHF.R.U32.HI R9, RZ, 0x8, R202 ;  /* 0x00000008ff097819 */ /* 0x000fe400000116ca */
[----:B------:R-:W-:Y:S02]  /*17330*/  SHF.R.U32.HI R13, RZ, 0x8, R13 ;  /* 0x00000008ff0d7819 */ /* 0x000fe4000001160d */
[----:B------:R-:W-:Y:S02]  /*17340*/  SHF.R.U32.HI R5, RZ, 0x8, R220 ;  /* 0x00000008ff057819 */ /* 0x000fe400000116dc */
[----:B------:R-:W-:-:S02]  /*17350*/  SHF.R.U32.HI R7, RZ, 0x8, R221 ;  /* 0x00000008ff077819 */ /* 0x000fc400000116dd */
[----:B------:R-:W-:Y:S02]  /*17360*/  PRMT R108, R108, 0x3340, R11 ;  /* 0x000033406c6c7816 */ /* 0x000fe4000000000b */
[----:B------:R-:W-:Y:S02]  /*17370*/  SHF.R.U32.HI R11, RZ, 0x8, R134 ;  /* 0x00000008ff0b7819 */ /* 0x000fe40000011686 */
        /* <DEDUP_REMOVED lines=17> */
[----:B------:R-:W-:Y:S02]  /*17490*/  LOP3.LUT R206, R206, 0xffff, RZ, 0xc0, !PT ;  /* 0x0000ffffcece7812 */ /* 0x000fe400078ec0ff */
[----:B------:R-:W-:Y:S02]  /*174a0*/  LOP3.LUT R13, R78, 0xffff, RZ, 0xc0, !PT ;  /* 0x0000ffff4e0d7812 */ /* 0x000fe400078ec0ff */
[--C-:B------:R-:W-:Y:S02]  /*174b0*/  PRMT R131, R222, 0x3340, R7.reuse ;  /* 0x00003340de837816 */ /* 0x100fe40000000007 */
[----:B------:R-:W-:Y:S02]  /*174c0*/  SHF.R.U32.HI R10, RZ, 0x8, R7 ;  /* 0x00000008ff0a7819 */ /* 0x000fe40000011607 */
[----:B------:R-:W-:-:S02]  /*174d0*/  PRMT R124, R124, 0x3340, R11 ;  /* 0x000033407c7c7816 */ /* 0x000fc4000000000b */
[----:B------:R-:W-:Y:S02]  /*174e0*/  PRMT R127, R127, 0x3340, R12 ;  /* 0x000033407f7f7816 */ /* 0x000fe4000000000c */
[----:B------:R-:W-:Y:S02]  /*174f0*/  SHF.R.U32.HI R7, RZ, 0x8, R223 ;  /* 0x00000008ff077819 */ /* 0x000fe400000116df */
[----:B------:R-:W-:Y:S02]  /*17500*/  SHF.R.U32.HI R11, RZ, 0x8, R138 ;  /* 0x00000008ff0b7819 */ /* 0x000fe4000001168a */
[----:B------:R-:W-:Y:S02]  /*17510*/  SHF.R.U32.HI R8, RZ, 0x8, R204 ;  /* 0x00000008ff087819 */ /* 0x000fe400000116cc */
[--C-:B------:R-:W-:Y:S02]  /*17520*/  SHF.R.U32.HI R12, RZ, 0x8, R9.reuse ;  /* 0x00000008ff0c7819 */ /* 0x100fe40000011609 */
[----:B------:R-:W-:-:S02]  /*17530*/  PRMT R129, R204, 0x3340, R9 ;  /* 0x00003340cc817816 */ /* 0x000fc40000000009 */
[--C-:B------:R-:W-:Y:S02]  /*17540*/  PRMT R78, R206, 0x3340, R13.reuse ;  /* 0x00003340ce4e7816 */ /* 0x100fe4000000000d */
[----:B------:R-:W-:Y:S02]  /*17550*/  SHF.R.U32.HI R9, RZ, 0x8, R206 ;  /* 0x00000008ff097819 */ /* 0x000fe400000116ce */
[----:B------:R-:W-:Y:S02]  /*17560*/  SHF.R.U32.HI R13, RZ, 0x8, R13 ;  /* 0x00000008ff0d7819 */ /* 0x000fe4000001160d */
[----:B------:R-:W-:Y:S02]  /*17570*/  LOP3.LUT R14, R7, 0xffff, RZ, 0xc0, !PT ;  /* 0x0000ffff070e7812 */ /* 0x000fe400078ec0ff */
[----:B------:R-:W-:Y:S02]  /*17580*/  LOP3.LUT R11, R11, 0xffff, RZ, 0xc0, !PT ;  /* 0x0000ffff0b0b7812 */ /* 0x000fe400078ec0ff */
[----:B------:R-:W-:-:S02]  /*17590*/  SHF.R.U32.HI R5, RZ, 0x8, R222 ;  /* 0x00000008ff057819 */ /* 0x000fc400000116de */
        /* <DEDUP_REMOVED lines=8> */
[----:B------:R-:W-:Y:S02]  /*17620*/  LOP3.LUT R5, R5, 0xffff, RZ, 0xc0, !PT ;  /* 0x0000ffff05057812 */ /* 0x000fe400078ec0ff */
[----:B------:R-:W-:Y:S02]  /*17630*/  LOP3.LUT R10, R10, 0xffff, RZ, 0xc0, !PT ;  /* 0x0000ffff0a0a7812 */ /* 0x000fe400078ec0ff */
[----:B------:R-:W-:Y:S02]  /*17640*/  PRMT R134, R7, 0x3340, R12 ;  /* 0x0000334007867816 */ /* 0x000fe4000000000c */
[----:B------:R-:W-:-:S02]  /*17650*/  SHF.R.U32.HI R11, RZ, 0x8, R142 ;  /* 0x00000008ff0b7819 */ /* 0x000fc4000001168e */
[----:B------:R-:W-:Y:S02]  /*17660*/  LOP3.LUT R224, R224, 0xffff, RZ, 0xc0, !PT ;  /* 0x0000ffffe0e07812 */ /* 0x000fe400078ec0ff */
[----:B------:R-:W-:Y:S02]  /*17670*/  LOP3.LUT R7, R144, 0xffff, RZ, 0xc0, !PT ;  /* 0x0000ffff90077812 */ /* 0x000fe400078ec0ff */
[----:B------:R-:W-:Y:S02]  /*17680*/  PRMT R135, R8, 0x3340, R13 ;  /* 0x0000334008877816 */ /* 0x000fe4000000000d */
[----:B------:R-:W-:Y:S02]  /*17690*/  LOP3.LUT R225, R225, 0xffff, RZ, 0xc0, !PT ;  /* 0x0000ffffe1e17812 */ /* 0x000fe400078ec0ff */
        /* <DEDUP_REMOVED lines=8> */
[--C-:B------:R-:W-:Y:S02]  /*17720*/  PRMT R138, R224, 0x3340, R7.reuse ;  /* 0x00003340e08a7816 */ /* 0x100fe40000000007 */
[----:B------:R-:W-:Y:S02]  /*17730*/  SHF.R.U32.HI R10, RZ, 0x8, R7 ;  /* 0x00000008ff0a7819 */ /* 0x000fe40000011607 */
[----:B------:R-:W-:Y:S02]  /*17740*/  SHF.R.U32.HI R7, RZ, 0x8, R225 ;  /* 0x00000008ff077819 */ /* 0x000fe400000116e1 */
[----:B------:R-:W-:Y:S02]  /*17750*/  SHF.R.U32.HI R8, RZ, 0x8, R208 ;  /* 0x00000008ff087819 */ /* 0x000fe400000116d0 */
[--C-:B------:R-:W-:Y:S02]  /*17760*/  PRMT R137, R208, 0x3340, R9.reuse ;  /* 0x00003340d0897816 */ /* 0x100fe40000000009 */
[----:B------:R-:W-:-:S02]  /*17770*/  SHF.R.U32.HI R12, RZ, 0x8, R9 ;  /* 0x00000008ff0c7819 */ /* 0x000fc40000011609 */
[--C-:B------:R-:W-:Y:S02]  /*17780*/  PRMT R82, R210, 0x3340, R13.reuse ;  /* 0x00003340d2527816 */ /* 0x100fe4000000000d */
[----:B------:R-:W-:Y:S02]  /*17790*/  SHF.R.U32.HI R9, RZ, 0x8, R210 ;  /* 0x00000008ff097819 */ /* 0x000fe400000116d2 */
[----:B------:R-:W-:Y:S02]  /*177a0*/  SHF.R.U32.HI R13, RZ, 0x8, R13 ;  /* 0x00000008ff0d7819 */ /* 0x000fe4000001160d */
[----:B------:R-:W-:Y:S02]  /*177b0*/  PRMT R133, R14, 0x3340, R11 ;  /* 0x000033400e857816 */ /* 0x000fe4000000000b */
[----:B------:R-:W-:Y:S02]  /*177c0*/  LOP3.LUT R146, R146, 0xffff, RZ, 0xc0, !PT ;  /* 0x0000ffff92927812 */ /* 0x000fe400078ec0ff */
[----:B------:R-:W-:-:S02]  /*177d0*/  LOP3.LUT R14, R7, 0xffff, RZ, 0xc0, !PT ;  /* 0x0000ffff070e7812 */ /* 0x000fc400078ec0ff */
[----:B------:R-:W-:Y:S02]  /*177e0*/  LOP3.LUT R7, R8, 0xffff, RZ, 0xc0, !PT ;  /* 0x0000ffff08077812 */ /* 0x000fe400078ec0ff */
[----:B------:R-:W-:Y:S02]  /*177f0*/  SHF.R.U32.HI R5, RZ, 0x8, R224 ;  /* 0x00000008ff057819 */ /* 0x000fe400000116e0 */
[----:B------:R-:W-:Y:S02]  /*17800*/  LOP3.LUT R12, R12, 0xffff, RZ, 0xc0, !PT ;  /* 0x0000ffff0c0c7812 */ /* 0x000fe400078ec0ff */
[----:B------:R-:W-:Y:S02]  /*17810*/  LOP3.LUT R8, R9, 0xffff, RZ, 0xc0, !PT ;  /* 0x0000ffff09087812 */ /* 0x000fe400078ec0ff */
[----:B------:R-:W-:Y:S02]  /*17820*/  LOP3.LUT R13, R13, 0xffff, RZ, 0xc0, !PT ;  /* 0x0000ffff0d0d7812 */ /* 0x000fe400078ec0ff */
[----:B------:R-:W-:-:S02]  /*17830*/  F2FP.SATFINITE.E4M3.F32.PACK_AB_MERGE_C R148, R149, R148, RZ ;  /* 0x000000949594723e */ /* 0x000fc400048070ff */
[----:B------:R-:W-:Y:S02]  /*17840*/  SHF.R.U32.HI R11, RZ, 0x8, R146 ;  /* 0x00000008ff0b7819 */ /* 0x000fe40000011692 */
[----:B------:R-:W-:Y:S02]  /*17850*/  F2FP.SATFINITE.E4M3.F32.PACK_AB_MERGE_C R150, R151, R150, RZ ;  /* 0x000000969796723e */ /* 0x000fe400048070ff */
[----:B------:R-:W-:Y:S02]  /*17860*/  LOP3.LUT R5, R5, 0xffff, RZ, 0xc0, !PT ;  /* 0x0000ffff05057812 */ /* 0x000fe400078ec0ff */
[----:B------:R-:W-:Y:S02]  /*17870*/  LOP3.LUT R10, R10, 0xffff, RZ, 0xc0, !PT ;  /* 0x0000ffff0a0a7812 */ /* 0x000fe400078ec0ff */
[----:B------:R-:W-:Y:S02]  /*17880*/  PRMT R140, R7, 0x3340, R12 ;  /* 0x00003340078c7816 */ /* 0x000fe4000000000c */
[----:B------:R-:W-:-:S02]  /*17890*/  PRMT R141, R8, 0x3340, R13 ;  /* 0x00003340088d7816 */ /* 0x000fc4000000000d */
        /* <DEDUP_REMOVED lines=10> */
[----:B------:R-:W-:Y:S02]  /*17940*/  PRMT R143, R14, 0x3340, R11 ;  /* 0x000033400e8f7816 */ /* 0x000fe4000000000b */
[----:B------:R-:W-:-:S02]  /*17950*/  PRMT R139, R226, 0x3340, R7 ;  /* 0x00003340e28b7816 */ /* 0x000fc40000000007 */
[----:B------:R-:W-:Y:S02]  /*17960*/  SHF.R.U32.HI R10, RZ, 0x8, R7 ;  /* 0x00000008ff0a7819 */ /* 0x000fe40000011607 */
        /* <DEDUP_REMOVED lines=15> */
[----:B------:R-:W-:Y:S02]  /*17a60*/  LOP3.LUT R13, R13, 0xffff, RZ, 0xc0, !PT ;  /* 0x0000ffff0d0d7812 */ /* 0x000fe400078ec0ff */
[----:B------:R-:W-:-:S02]  /*17a70*/  PRMT R144, R5, 0x3340, R10 ;  /* 0x0000334005907816 */ /* 0x000fc4000000000a */
[----:B------:R-:W-:Y:S02]  /*17a80*/  PRMT R151, R14, 0x3340, R11 ;  /* 0x000033400e977816 */ /* 0x000fe4000000000b */
[----:B------:R-:W-:Y:S02]  /*17a90*/  PRMT R149, R8, 0x3340, R13 ;  /* 0x0000334008957816 */ /* 0x000fe4000000000d */
[----:B------:R-:W-:Y:S02]  /*17aa0*/  PRMT R8, R27, 0x5410, R6 ;  /* 0x000054101b087816 */ /* 0x000fe40000000006 */
[----:B------:R-:W-:Y:S02]  /*17ab0*/  PRMT R9, R30, 0x5410, R39 ;  /* 0x000054101e097816 */ /* 0x000fe40000000027 */
[----:B------:R-:W-:Y:S02]  /*17ac0*/  PRMT R10, R28, 0x5410, R33 ;  /* 0x000054101c0a7816 */ /* 0x000fe40000000021 */
[----:B------:R-:W-:Y:S01]  /*17ad0*/  PRMT R11, R4, 0x5410, R31 ;  /* 0x00005410040b7816 */ /* 0x000fe2000000001f */
[----:B------:R-:W-:Y:S01]  /*17ae0*/  BAR.SYNC.DEFER_BLOCKING 0x0 ;  /* 0x0000000000007b1d */ /* 0x000fe20000010000 */
[----:B------:R-:W-:-:S05]  /*17af0*/  LOP3.LUT R19, R25, 0x7f, RZ, 0xc0, !PT ;  /* 0x0000007f19137812 */ /* 0x000fca00078ec0ff */
[----:B------:R-:W-:Y:S01]  /*17b00*/  STSM.16.M88.4 [R24], R8 ;  /* 0x0000000818007844 */ /* 0x000fe20000000200 */
[----:B------:R-:W-:Y:S01]  /*17b10*/  LEA R19, R19, UR7, 0x4 ;  /* 0x0000000713137c11 */ /* 0x000fe2000f8e20ff */
[----:B------:R-:W0:Y:S01]  /*17b20*/  LDC R25, c[0x0][0x244] ;  /* 0x00009100ff197b82 */ /* 0x000e220000000800 */
[----:B------:R-:W-:-:S07]  /*17b30*/  LOP3.LUT R12, R12, 0xffff, RZ, 0xc0, !PT ;  /* 0x0000ffff0c0c7812 */ /* 0x000fce00078ec0ff */
[----:B------:R-:W-:Y:S01]  /*17b40*/  BAR.SYNC.DEFER_BLOCKING 0x0 ;  /* 0x0000000000007b1d */ /* 0x000fe20000010000 */
[----:B------:R-:W-:Y:S02]  /*17b50*/  PRMT R13, R38, 0x5410, R49 ;  /* 0x00005410260d7816 */ /* 0x000fe40000000031 */
[----:B------:R-:W-:Y:S02]  /*17b60*/  PRMT R147, R147, 0x3340, R12 ;  /* 0x0000334093937816 */ /* 0x000fe4000000000c */
[----:B------:R-:W-:Y:S01]  /*17b70*/  PRMT R14, R34, 0x5410, R41 ;  /* 0x00005410220e7816 */ /* 0x000fe20000000029 */
[----:B------:R-:W-:Y:S01]  /*17b80*/  ULDC.64 UR6, c[0x0][0x228] ;  /* 0x00008a0000067ab9 */ /* 0x000fe20000000a00 */
[----:B------:R-:W1:Y:S01]  /*17b90*/  LDS.128 R4, [R19] ;  /* 0x0000000013047984 */ /* 0x000e620000000c00 */
[----:B------:R-:W-:Y:S02]  /*17ba0*/  PRMT R12, R42, 0x5410, R53 ;  /* 0x000054102a0c7816 */ /* 0x000fe40000000035 */
[----:B------:R-:W-:Y:S01]  /*17bb0*/  PRMT R15, R32, 0x5410, R37 ;  /* 0x00005410200f7816 */ /* 0x000fe20000000025 */
[----:B------:R-:W-:Y:S06]  /*17bc0*/  BAR.SYNC.DEFER_BLOCKING 0x0 ;  /* 0x0000000000007b1d */ /* 0x000fec0000010000 */
[----:B------:R-:W-:Y:S02]  /*17bd0*/  STSM.16.M88.4 [R24], R12 ;  /* 0x0000000c18007844 */ /* 0x000fe40000000200 */
[----:B------:R-:W-:Y:S01]  /*17be0*/  BAR.SYNC.DEFER_BLOCKING 0x0 ;  /* 0x0000000000007b1d */ /* 0x000fe20000010000 */
[----:B------:R-:W-:-:S02]  /*17bf0*/  PRMT R20, R46, 0x5410, R55 ;  /* 0x000054102e147816 */ /* 0x000fc40000000037 */
[----:B------:R-:W-:-:S03]  /*17c00*/  PRMT R21, R45, 0x5410, R48 ;  /* 0x000054102d157816 */ /* 0x000fc60000000030 */
[----:B------:R-:W2:Y:S01]  /*17c10*/  LDS.128 R8, [R19] ;  /* 0x0000000013087984 */ /* 0x000ea20000000c00 */
[----:B------:R-:W-:Y:S02]  /*17c20*/  PRMT R22, R40, 0x5410, R47 ;  /* 0x0000541028167816 */ /* 0x000fe4000000002f */
[----:B------:R-:W-:Y:S01]  /*17c30*/  PRMT R23, R29, 0x5410, R2 ;  /* 0x000054101d177816 */ /* 0x000fe20000000002 */
[----:B------:R-:W-:Y:S06]  /*17c40*/  BAR.SYNC.DEFER_BLOCKING 0x0 ;  /* 0x0000000000007b1d */ /* 0x000fec0000010000 */
[----:B------:R-:W-:Y:S02]  /*17c50*/  STSM.16.M88.4 [R24], R20 ;  /* 0x0000001418007844 */ /* 0x000fe40000000200 */
[----:B------:R-:W-:Y:S01]  /*17c60*/  BAR.SYNC.DEFER_BLOCKING 0x0 ;  /* 0x0000000000007b1d */ /* 0x000fe20000010000 */
[----:B------:R-:W-:-:S02]  /*17c70*/  PRMT R28, R62, 0x5410, R71 ;  /* 0x000054103e1c7816 */ /* 0x000fc40000000047 */
[----:B------:R-:W-:-:S03]  /*17c80*/  PRMT R29, R60, 0x5410, R67 ;  /* 0x000054103c1d7816 */ /* 0x000fc60000000043 */
[----:B------:R-:W3:Y:S01]  /*17c90*/  LDS.128 R12, [R19] ;  /* 0x00000000130c7984 */ /* 0x000ee20000000c00 */
[----:B------:R-:W-:Y:S02]  /*17ca0*/  PRMT R30, R58, 0x5410, R63 ;  /* 0x000054103a1e7816 */ /* 0x000fe4000000003f */
[----:B------:R-:W-:Y:S01]  /*17cb0*/  PRMT R31, R52, 0x5410, R61 ;  /* 0x00005410341f7816 */ /* 0x000fe2000000003d */
[----:B------:R-:W-:Y:S06]  /*17cc0*/  BAR.SYNC.DEFER_BLOCKING 0x0 ;  /* 0x0000000000007b1d */ /* 0x000fec0000010000 */
[----:B------:R-:W-:Y:S02]  /*17cd0*/  STSM.16.M88.4 [R24], R28 ;  /* 0x0000001c18007844 */ /* 0x000fe40000000200 */
[----:B------:R-:W-:Y:S01]  /*17ce0*/  BAR.SYNC.DEFER_BLOCKING 0x0 ;  /* 0x0000000000007b1d */ /* 0x000fe20000010000 */
[----:B------:R-:W-:-:S02]  /*17cf0*/  PRMT R32, R56, 0x5410, R65 ;  /* 0x0000541038207816 */ /* 0x000fc40000000041 */
[----:B------:R-:W-:-:S03]  /*17d00*/  PRMT R33, R54, 0x5410, R59 ;  /* 0x0000541036217816 */ /* 0x000fc6000000003b */
[----:B------:R-:W4:Y:S01]  /*17d10*/  LDS.128 R20, [R19] ;  /* 0x0000000013147984 */ /* 0x000f220000000c00 */
        /* <DEDUP_REMOVED lines=16> */
[----:B------:R-:W-:Y:S01]  /*17e20*/  PRMT R42, R64, 0x5410, R69 ;  /* 0x00005410402a7816 */ /* 0x000fe20000000045 */
[----:B------:R-:W-:Y:S01]  /*17e30*/  BAR.SYNC.DEFER_BLOCKING 0x0 ;  /* 0x0000000000007b1d */ /* 0x000fe20000010000 */
[----:B------:R-:W-:-:S05]  /*17e40*/  PRMT R43, R44, 0x5410, R43 ;  /* 0x000054102c2b7816 */ /* 0x000fca000000002b */
[----:B------:R-:W-:Y:S02]  /*17e50*/  STSM.16.M88.4 [R24], R40 ;  /* 0x0000002818007844 */ /* 0x000fe40000000200 */
[----:B------:R-:W-:Y:S01]  /*17e60*/  BAR.SYNC.DEFER_BLOCKING 0x0 ;  /* 0x0000000000007b1d */ /* 0x000fe20000010000 */
[----:B------:R-:W-:Y:S02]  /*17e70*/  PRMT R44, R101, 0x5410, R110 ;  /* 0x00005410652c7816 */ /* 0x000fe4000000006e */
        /* <DEDUP_REMOVED lines=71> */
[----:B------:R-:W-:Y:S01]  /*182f0*/  BAR.SYNC.DEFER_BLOCKING 0x0 ;  /* 0x0000000000007b1d */ /* 0x000fe20000010000 */
[----:B------:R-:W-:-:S05]  /*18300*/  IMAD R0, R17, UR4, RZ ;  /* 0x0000000411007c24 */ /* 0x000fca000f8e02ff */
[----:B------:R-:W-:Y:S02]  /*18310*/  ULDC.64 UR4, c[0x0][0x220] ;  /* 0x0000880000047ab9 */ /* 0x000fe40000000a00 */
[C---:B------:R-:W-:Y:S01]  /*18320*/  IADD3 R2, P1, R0.reuse, UR4, RZ ;  /* 0x0000000400027c10 */ /* 0x040fe2000ff3e0ff */
[----:B0-----:R-:W-:Y:S01]  /*18330*/  IMAD R25, R25, 0x80, R0 ;  /* 0x0000008019197824 */ /* 0x001fe200078e0200 */
[----:B------:R-:W-:Y:S02]  /*18340*/  ULDC UR4, c[0x0][0x248] ;  /* 0x0000920000047ab9 */ /* 0x000fe40000000800 */
[----:B------:R-:W-:Y:S01]  /*18350*/  LEA.HI.X.SX32 R0, R0, UR5, 0x1, P1 ;  /* 0x0000000500007c11 */ /* 0x000fe200088f0eff */
[C---:B------:R-:W-:Y:S01]  /*18360*/  IMAD R72, R16.reuse, UR4, RZ ;  /* 0x0000000410487c24 */ /* 0x040fe2000f8e02ff */
[----:B------:R-:W-:Y:S01]  /*18370*/  ISETP.GE.AND P1, PT, R17, UR6, PT ;  /* 0x0000000611007c0c */ /* 0x000fe2000bf26270 */
[----:B------:R-:W-:Y:S01]  /*18380*/  ULDC.64 UR4, c[0x0][0x220] ;  /* 0x0000880000047ab9 */ /* 0x000fe20000000a00 */
[----:B------:R0:W-:Y:S02]  /*18390*/  STSM.16.M88.4 [R24], R144 ;  /* 0x0000009018007844 */ /* 0x0001e40000000200 */
[----:B------:R-:W-:-:S02]  /*183a0*/  ISETP.LT.AND P1, PT, R16, UR27, !P1 ;  /* 0x0000001b10007c0c */ /* 0x000fc4000cf21270 */
[----:B------:R-:W-:Y:S01]  /*183b0*/  SHF.R.S32.HI R73, RZ, 0x1f, R72 ;  /* 0x0000001fff497819 */ /* 0x000fe20000011448 */
[----:B------:R-:W-:Y:S01]  /*183c0*/  BAR.SYNC.DEFER_BLOCKING 0x0 ;  /* 0x0000000000007b1d */ /* 0x000fe20000010000 */
[----:B------:R-:W-:Y:S02]  /*183d0*/  IADD3 R26, P4, R72, R2, RZ ;  /* 0x00000002481a7210 */ /* 0x000fe40007f9e0ff */
[----:B-1----:R-:W-:-:S03]  /*183e0*/  PRMT R75, R4, 0x7770, RZ ;  /* 0x00007770044b7816 */ /* 0x002fc600000000ff */
[----:B------:R-:W-:Y:S01]  /*183f0*/  IMAD.X R27, R73, 0x1, R0, P4 ;  /* 0x00000001491b7824 */ /* 0x000fe200020e0600 */
[----:B------:R-:W-:Y:S01]  /*18400*/  ISETP.GE.AND P4, PT, R16, UR7, PT ;  /* 0x0000000710007c0c */ /* 0x000fe2000bf86270 */
[----:B------:R-:W-:Y:S01]  /*18410*/  ULDC.64 UR6, c[0x0][0x228] ;  /* 0x00008a0000067ab9 */ /* 0x000fe20000000a00 */
[C---:B------:R-:W-:Y:S02]  /*18420*/  IADD3 R3, P5, R25.reuse, UR4, RZ ;  /* 0x0000000419037c10 */ /* 0x040fe4000ffbe0ff */
[----:B------:R-:W-:Y:S01]  /*18430*/  ISETP.LT.AND P4, PT, R18, UR6, !P4 ;  /* 0x0000000612007c0c */ /* 0x000fe2000e781270 */
[----:B------:R-:W-:Y:S01]  /*18440*/  VIADD R74, R72, UR8 ;  /* 0x00000008484a7c36 */ /* 0x000fe20008000000 */
[----:B------:R-:W-:Y:S01]  /*18450*/  LEA.HI.X.SX32 R25, R25, UR5, 0x1, P5 ;  /* 0x0000000519197c11 */ /* 0x000fe2000a8f0eff */
[----:B------:R-:W-:Y:S01]  /*18460*/  ULDC.64 UR4, c[0x0][0x228] ;  /* 0x00008a0000047ab9 */ /* 0x000fe20000000a00 */
[----:B0-----:R-:W-:Y:S01]  /*18470*/  VIADD R24, R16, 0x3 ;  /* 0x0000000310187836 */ /* 0x001fe20000000000 */
[----:B------:R-:W-:Y:S01]  /*18480*/  ISETP.LT.AND P5, PT, R17, UR4, !P2 ;  /* 0x0000000411007c0c */ /* 0x000fe2000d7a1270 */
[----:B------:R-:W-:Y:S01]  /*18490*/  ULDC UR4, c[0x0][0x22c] ;  /* 0x00008b0000047ab9 */ /* 0x000fe20000000800 */
[C---:B------:R-:W-:Y:S01]  /*184a0*/  PRMT R79, R4.reuse, 0x7771, RZ ;  /* 0x00007771044f7816 */ /* 0x040fe200000000ff */
[----:B------:R-:W-:Y:S01]  /*184b0*/  ULDC.64 UR8, c[0x0][0x228] ;  /* 0x00008a0000087ab9 */ /* 0x000fe20000000a00 */
[----:B------:R-:W-:Y:S01]  /*184c0*/  PRMT R77, R4, 0x7772, RZ ;  /* 0x00007772044d7816 */ /* 0x000fe200000000ff */
[----:B------:R-:W-:Y:S01]  /*184d0*/  ULDC UR6, c[0x0][0x22c] ;  /* 0x00008b0000067ab9 */ /* 0x000fe20000000800 */
[----:B------:R0:W-:Y:S01]  /*184e0*/  @P1 STG.E.U8 desc[UR44][R26.64], R75 ;  /* 0x0000004b1a001986 */ /* 0x0001e2000c10112c */
[----:B------:R-:W-:-:S05]  /*184f0*/  IADD3 R72, P1, R72, R3, RZ ;  /* 0x0000000348487210 */ /* 0x000fca0007f3e0ff */
[----:B------:R-:W-:Y:S01]  /*18500*/  IMAD.X R73, R73, 0x1, R25, P1 ;  /* 0x0000000149497824 */ /* 0x000fe200008e0619 */
[----:B------:R-:W-:Y:S01]  /*18510*/  ISETP.GE.AND P1, PT, R24, UR4, PT ;  /* 0x0000000418007c0c */ /* 0x000fe2000bf26270 */
[----:B------:R-:W-:Y:S01]  /*18520*/  ULDC UR4, c[0x0][0x248] ;  /* 0x0000920000047ab9 */ /* 0x000fe20000000800 */
[----:B0-----:R-:W-:Y:S02]  /*18530*/  SHF.R.S32.HI R75, RZ, 0x1f, R74 ;  /* 0x0000001fff4b7819 */ /* 0x001fe4000001144a */
[----:B------:R-:W-:Y:S01]  /*18540*/  IADD3 R26, P6, R74, R2, RZ ;  /* 0x000000024a1a7210 */ /* 0x000fe20007fde0ff */
[----:B------:R0:W-:Y:S01]  /*18550*/  @P4 STG.E.U8 desc[UR44][R72.64], R79 ;  /* 0x0000004f48004986 */ /* 0x0001e2000c10112c */
[----:B------:R-:W-:Y:S01]  /*18560*/  ISETP.LT.AND P4, PT, R18, UR10, !P2 ;  /* 0x0000000a12007c0c */ /* 0x000fe2000d781270 */
[C---:B------:R-:W-:Y:S02]  /*18570*/  VIADD R24, R74.reuse, UR4 ;  /* 0x000000044a187c36 */ /* 0x040fe40008000000 */
[----:B------:R-:W-:Y:S01]  /*18580*/  IMAD.X R27, R75, 0x1, R0, P6 ;  /* 0x000000014b1b7824 */ /* 0x000fe200030e0600 */
[----:B------:R-:W-:Y:S01]  /*18590*/  IADD3 R74, P2, R74, R3, RZ ;  /* 0x000000034a4a7210 */ /* 0x000fe20007f5e0ff */
[----:B------:R-:W-:Y:S01]  /*185a0*/  ULDC UR4, c[0x0][0x22c] ;  /* 0x00008b0000047ab9 */ /* 0x000fe20000000800 */
[----:B------:R-:W-:-:S02]  /*185b0*/  ULDC UR10, c[0x0][0x228] ;  /* 0x00008a00000a7ab9 */ /* 0x000fc40000000800 */
[----:B------:R1:W-:Y:S01]  /*185c0*/  @P5 STG.E.U8 desc[UR44][R26.64], R77 ;  /* 0x0000004d1a005986 */ /* 0x0003e2000c10112c */
[----:B------:R-:W-:Y:S01]  /*185d0*/  ISETP.LT.AND P5, PT, R17, UR8, !P3 ;  /* 0x0000000811007c0c */ /* 0x000fe2000dfa1270 */
[----:B------:R-:W-:Y:S01]  /*185e0*/  IMAD.X R75, R75, 0x1, R25, P2 ;  /* 0x000000014b4b7824 */ /* 0x000fe200010e0619 */
[----:B------:R-:W-:Y:S01]  /*185f0*/  SHF.R.S32.HI R76, RZ, 0x1f, R24 ;  /* 0x0000001fff4c7819 */ /* 0x000fe20000011418 */
[----:B------:R-:W-:Y:S01]  /*18600*/  ULDC UR8, c[0x0][0x228] ;  /* 0x00008a0000087ab9 */ /* 0x000fe20000000800 */
[----:B0-----:R-:W-:Y:S02]  /*18610*/  IADD3 R72, P6, R24, R2, RZ ;  /* 0x0000000218487210 */ /* 0x001fe40007fde0ff */
[----:B------:R-:W-:Y:S01]  /*18620*/  PRMT R79, R4, 0x7773, RZ ;  /* 0x00007773044f7816 */ /* 0x000fe200000000ff */
[----:B-1----:R-:W-:Y:S01]  /*18630*/  VIADD R26, R16, 0x4 ;  /* 0x00000004101a7836 */ /* 0x002fe20000000000 */
[----:B------:R-:W-:Y:S01]  /*18640*/  PRMT R77, R5, 0x7770, RZ ;  /* 0x00007770054d7816 */ /* 0x000fe200000000ff */
[----:B------:R-:W-:-:S02]  /*18650*/  IMAD.X R73, R76, 0x1, R0, P6 ;  /* 0x000000014c497824 */ /* 0x000fc400030e0600 */
[----:B------:R0:W-:Y:S01]  /*18660*/  @P4 STG.E.U8 desc[UR44][R74.64], R79 ;  /* 0x0000004f4a004986 */ /* 0x0001e2000c10112c */
[----:B------:R-:W-:Y:S02]  /*18670*/  ISETP.LT.AND P4, PT, R18, UR14, !P3 ;  /* 0x0000000e12007c0c */ /* 0x000fe4000df81270 */
[----:B------:R-:W-:Y:S01]  /*18680*/  ISETP.GE.AND P2, PT, R26, UR4, PT ;  /* 0x000000041a007c0c */ /* 0x000fe2000bf46270 */
[----:B------:R-:W-:Y:S01]  /*18690*/  ULDC UR4, c[0x0][0x248] ;  /* 0x0000920000047ab9 */ /* 0x000fe20000000800 */
[C---:B------:R-:W-:Y:S01]  /*186a0*/  IADD3 R26, P3, R24.reuse, R3, RZ ;  /* 0x00000003181a7210 */ /* 0x040fe20007f7e0ff */
[----:B------:R-:W-:Y:S01]  /*186b0*/  VIADD R4, R24, UR4 ;  /* 0x0000000418047c36 */ /* 0x000fe20008000000 */
[----:B------:R1:W-:Y:S01]  /*186c0*/  @P5 STG.E.U8 desc[UR44][R72.64], R77 ;  /* 0x0000004d48005986 */ /* 0x0003e2000c10112c */
[----:B------:R-:W-:Y:S01]  /*186d0*/  ISETP.LT.AND P5, PT, R17, UR12, !P1 ;  /* 0x0000000c11007c0c */ /* 0x000fe2000cfa1270 */
[----:B------:R-:W-:Y:S01]  /*186e0*/  VIADD R24, R16, 0x5 ;  /* 0x0000000510187836 */ /* 0x000fe20000000000 */
[----:B------:R-:W-:Y:S01]  /*186f0*/  ULDC UR4, c[0x0][0x22c] ;  /* 0x00008b0000047ab9 */ /* 0x000fe20000000800 */
[----:B------:R-:W-:Y:S01]  /*18700*/  SHF.R.S32.HI R78, RZ, 0x1f, R4 ;  /* 0x0000001fff4e7819 */ /* 0x000fe20000011404 */
[----:B------:R-:W-:Y:S01]  /*18710*/  IMAD.X R27, R76, 0x1, R25, P3 ;  /* 0x000000014c1b7824 */ /* 0x000fe200018e0619 */
[----:B0-----:R-:W-:-:S02]  /*18720*/  IADD3 R74, P6, R4, R2, RZ ;  /* 0x00000002044a7210 */ /* 0x001fc40007fde0ff */
[C---:B------:R-:W-:Y:S02]  /*18730*/  PRMT R79, R5.reuse, 0x7771, RZ ;  /* 0x00007771054f7816 */ /* 0x040fe400000000ff */
[----:B------:R-:W-:Y:S01]  /*18740*/  ISETP.GE.AND P3, PT, R24, UR4, PT ;  /* 0x0000000418007c0c */ /* 0x000fe2000bf66270 */
[----:B------:R-:W-:Y:S01]  /*18750*/  IMAD.X R75, R78, 0x1, R0, P6 ;  /* 0x000000014e4b7824 */ /* 0x000fe200030e0600 */
[----:B-1----:R-:W-:Y:S01]  /*18760*/  PRMT R77, R5, 0x7772, RZ ;  /* 0x00007772054d7816 */ /* 0x002fe200000000ff */
[----:B------:R0:W-:Y:S01]  /*18770*/  @P4 STG.E.U8 desc[UR44][R26.64], R79 ;  /* 0x0000004f1a004986 */ /* 0x0001e2000c10112c */
[----:B------:R-:W-:Y:S01]  /*18780*/  ISETP.LT.AND P4, PT, R18, UR18, !P1 ;  /* 0x0000001212007c0c */ /* 0x000fe2000cf81270 */
[----:B------:R-:W-:Y:S01]  /*18790*/  ULDC UR4, c[0x0][0x248] ;  /* 0x0000920000047ab9 */ /* 0x000fe20000000800 */
[C---:B------:R-:W-:Y:S01]  /*187a0*/  IADD3 R72, P1, R4.reuse, R3, RZ ;  /* 0x0000000304487210 */ /* 0x040fe20007f3e0ff */
[----:B------:R-:W-:Y:S01]  /*187b0*/  VIADD R24, R4, UR4 ;  /* 0x0000000404187c36 */ /* 0x000fe20008000000 */
[----:B------:R1:W-:Y:S01]  /*187c0*/  @P5 STG.E.U8 desc[UR44][R74.64], R77 ;  /* 0x0000004d4a005986 */ /* 0x0003e2000c10112c */
[----:B------:R-:W-:Y:S01]  /*187d0*/  ISETP.LT.AND P5, PT, R17, UR16, !P2 ;  /* 0x0000001011007c0c */ /* 0x000fe2000d7a1270 */
[----:B------:R-:W-:Y:S01]  /*187e0*/  ULDC UR4, c[0x0][0x22c] ;  /* 0x00008b0000047ab9 */ /* 0x000fe20000000800 */
[----:B------:R-:W-:Y:S01]  /*187f0*/  IMAD.X R73, R78, 0x1, R25, P1 ;  /* 0x000000014e497824 */ /* 0x000fe200008e0619 */
[----:B------:R-:W-:-:S02]  /*18800*/  SHF.R.S32.HI R76, RZ, 0x1f, R24 ;  /* 0x0000001fff4c7819 */ /* 0x000fc40000011418 */
[----:B------:R-:W-:Y:S01]  /*18810*/  IADD3 R4, P6, R24, R2, RZ ;  /* 0x0000000218047210 */ /* 0x000fe20007fde0ff */
[----:B0-----:R-:W-:Y:S01]  /*18820*/  VIADD R26, R16, 0x6 ;  /* 0x00000006101a7836 */ /* 0x001fe20000000000 */
[----:B-1----:R-:W-:-:S03]  /*18830*/  PRMT R77, R5, 0x7773, RZ ;  /* 0x00007773054d7816 */ /* 0x002fc600000000ff */
[----:B------:R-:W-:Y:S01]  /*18840*/  IMAD.X R5, R76, 0x1, R0, P6 ;  /* 0x000000014c057824 */ /* 0x000fe200030e0600 */
[----:B------:R-:W-:Y:S02]  /*18850*/  PRMT R75, R6, 0x7770, RZ ;  /* 0x00007770064b7816 */ /* 0x000fe400000000ff */
[----:B------:R-:W-:Y:S01]  /*18860*/  ISETP.GE.AND P1, PT, R26, UR4, PT ;  /* 0x000000041a007c0c */ /* 0x000fe2000bf26270 */
[----:B------:R0:W-:Y:S01]  /*18870*/  @P4 STG.E.U8 desc[UR44][R72.64], R77 ;  /* 0x0000004d48004986 */ /* 0x0001e2000c10112c */
[----:B------:R-:W-:Y:S01]  /*18880*/  ISETP.LT.AND P4, PT, R18, UR22, !P2 ;  /* 0x0000001612007c0c */ /* 0x000fe2000d781270 */
[----:B------:R-:W-:Y:S01]  /*18890*/  ULDC UR4, c[0x0][0x248] ;  /* 0x0000920000047ab9 */ /* 0x000fe20000000800 */
[C---:B------:R-:W-:Y:S01]  /*188a0*/  IADD3 R26, P2, R24.reuse, R3, RZ ;  /* 0x00000003181a7210 */ /* 0x040fe20007f5e0ff */
[----:B------:R-:W-:Y:S01]  /*188b0*/  VIADD R74, R24, UR4 ;  /* 0x00000004184a7c36 */ /* 0x000fe20008000000 */
[----:B------:R1:W-:Y:S01]  /*188c0*/  @P5 STG.E.U8 desc[UR44][R4.64], R75 ;  /* 0x0000004b04005986 */ /* 0x0003e2000c10112c */
[----:B------:R-:W-:-:S02]  /*188d0*/  ISETP.LT.AND P5, PT, R17, UR20, !P3 ;  /* 0x0000001411007c0c */ /* 0x000fc4000dfa1270 */
[--C-:B------:R-:W-:Y:S01]  /*188e0*/  IMAD.X R27, R76, 0x1, R25.reuse, P2 ;  /* 0x000000014c1b7824 */ /* 0x100fe200010e0619 */
[----:B------:R-:W-:Y:S01]  /*188f0*/  PRMT R79, R6, 0x7771, RZ ;  /* 0x00007771064f7816 */ /* 0x000fe200000000ff */
[----:B------:R-:W-:Y:S01]  /*18900*/  VIADD R24, R16, 0x7 ;  /* 0x0000000710187836 */ /* 0x000fe20000000000 */
[----:B------:R-:W-:Y:S01]  /*18910*/  ULDC UR4, c[0x0][0x248] ;  /* 0x0000920000047ab9 */ /* 0x000fe20000000800 */
[----:B0-----:R-:W-:Y:S02]  /*18920*/  SHF.R.S32.HI R73, RZ, 0x1f, R74 ;  /* 0x0000001fff497819 */ /* 0x001fe4000001144a */
[-C--:B-1----:R-:W-:Y:S01]  /*18930*/  IADD3 R4, P6, R74, R2.reuse, RZ ;  /* 0x000000024a047210 */ /* 0x082fe20007fde0ff */
[----:B------:R-:W-:Y:S01]  /*18940*/  @P4 STG.E.U8 desc[UR44][R26.64], R79 ;  /* 0x0000004f1a004986 */ /* 0x000fe2000c10112c */
[----:B------:R-:W-:Y:S02]  /*18950*/  PRMT R77, R6, 0x7772, RZ ;  /* 0x00007772064d7816 */ /* 0x000fe400000000ff */
[----:B------:R-:W-:Y:S01]  /*18960*/  ISETP.LT.AND P4, PT, R18, UR24, !P3 ;  /* 0x0000001812007c0c */ /* 0x000fe2000df81270 */
[----:B------:R-:W-:Y:S01]  /*18970*/  IMAD.X R5, R73, 0x1, R0, P6 ;  /* 0x0000000149057824 */ /* 0x000fe200030e0600 */
[----:B------:R-:W-:Y:S01]  /*18980*/  ISETP.GE.AND P2, PT, R24, UR6, PT ;  /* 0x0000000618007c0c */ /* 0x000fe2000bf46270 */
[----:B------:R-:W-:Y:S01]  /*18990*/  VIADD R24, R16, 0x8 ;  /* 0x0000000810187836 */ /* 0x000fe20000000000 */
[C---:B------:R-:W-:Y:S01]  /*189a0*/  IADD3 R72, P3, R74.reuse, R3, RZ ;  /* 0x000000034a487210 */ /* 0x040fe20007f7e0ff */
[----:B------:R-:W-:Y:S01]  /*189b0*/  VIADD R74, R74, UR4 ;  /* 0x000000044a4a7c36 */ /* 0x000fe20008000000 */
[----:B------:R0:W-:Y:S01]  /*189c0*/  @P5 STG.E.U8 desc[UR44][R4.64], R77 ;  /* 0x0000004d04005986 */ /* 0x0001e2000c10112c */
[----:B------:R-:W-:Y:S01]  /*189d0*/  ISETP.LT.AND P5, PT, R17, UR26, !P1 ;  /* 0x0000001a11007c0c */ /* 0x000fe2000cfa1270 */
[----:B------:R-:W-:Y:S01]  /*189e0*/  ULDC UR6, c[0x0][0x22c] ;  /* 0x00008b0000067ab9 */ /* 0x000fe20000000800 */
[----:B------:R-:W-:Y:S01]  /*189f0*/  IMAD.X R73, R73, 0x1, R25, P3 ;  /* 0x0000000149497824 */ /* 0x000fe200018e0619 */
[----:B------:R-:W-:Y:S01]  /*18a00*/  ISETP.GE.AND P3, PT, R24, UR6, PT ;  /* 0x0000000618007c0c */ /* 0x000fe2000bf66270 */
[----:B------:R-:W-:Y:S01]  /*18a10*/  ULDC UR4, c[0x0][0x22c] ;  /* 0x00008b0000047ab9 */ /* 0x000fe20000000800 */
[----:B------:R-:W-:Y:S01]  /*18a20*/  PRMT R75, R6, 0x7773, RZ ;  /* 0x00007773064b7816 */ /* 0x000fe200000000ff */
[----:B------:R-:W-:Y:S01]  /*18a30*/  VIADD R6, R16, 0x9 ;  /* 0x0000000910067836 */ /* 0x000fe20000000000 */
[----:B------:R-:W-:Y:S01]  /*18a40*/  SHF.R.S32.HI R24, RZ, 0x1f, R74 ;  /* 0x0000001fff187819 */ /* 0x000fe2000001144a */
[----:B------:R-:W-:Y:S01]  /*18a50*/  ULDC UR6, c[0x0][0x228] ;  /* 0x00008a0000067ab9 */ /* 0x000fe20000000800 */
[----:B0-----:R-:W-:Y:S01]  /*18a60*/  IADD3 R4, P6, R74, R2, RZ ;  /* 0x000000024a047210 */ /* 0x001fe20007fde0ff */
[----:B------:R0:W-:Y:S01]  /*18a70*/  @P4 STG.E.U8 desc[UR44][R72.64], R75 ;  /* 0x0000004b48004986 */ /* 0x0001e2000c10112c */
[----:B------:R-:W-:-:S02]  /*18a80*/  PRMT R79, R7, 0x7770, RZ ;  /* 0x00007770074f7816 */ /* 0x000fc400000000ff */
[----:B------:R-:W-:Y:S01]  /*18a90*/  ISETP.GE.AND P4, PT, R6, UR4, PT ;  /* 0x0000000406007c0c */ /* 0x000fe2000bf86270 */
[----:B------:R-:W-:Y:S01]  /*18aa0*/  IMAD.X R5, R24, 0x1, R0, P6 ;  /* 0x0000000118057824 */ /* 0x000fe200030e0600 */
[----:B------:R-:W-:Y:S01]  /*18ab0*/  ULDC UR4, c[0x0][0x248] ;  /* 0x0000920000047ab9 */ /* 0x000fe20000000800 */
[----:B------:R-:W-:Y:S01]  /*18ac0*/  ISETP.LT.AND P1, PT, R18, UR6, !P1 ;  /* 0x0000000612007c0c */ /* 0x000fe2000cf21270 */
[----:B------:R-:W-:Y:S01]  /*18ad0*/  ULDC UR6, c[0x0][0x228] ;  /* 0x00008a0000067ab9 */ /* 0x000fe20000000800 */
[C---:B------:R-:W-:Y:S01]  /*18ae0*/  IADD3 R26, P6, R74.reuse, R3, RZ ;  /* 0x000000034a1a7210 */ /* 0x040fe20007fde0ff */
[----:B------:R-:W-:Y:S01]  /*18af0*/  VIADD R6, R74, UR4 ;  /* 0x000000044a067c36 */ /* 0x000fe20008000000 */
[----:B------:R1:W-:Y:S01]  /*18b00*/  @P5 STG.E.U8 desc[UR44][R4.64], R79 ;  /* 0x0000004f04005986 */ /* 0x0003e2000c10112c */
[----:B------:R-:W-:Y:S01]  /*18b10*/  ISETP.LT.AND P5, PT, R17, UR6, !P2 ;  /* 0x0000000611007c0c */ /* 0x000fe2000d7a1270 */
[----:B------:R-:W-:Y:S01]  /*18b20*/  ULDC UR4, c[0x0][0x248] ;  /* 0x0000920000047ab9 */ /* 0x000fe20000000800 */
[C---:B0-----:R-:W-:Y:S01]  /*18b30*/  PRMT R73, R7.reuse, 0x7773, RZ ;  /* 0x0000777307497816 */ /* 0x041fe200000000ff */
[----:B------:R-:W-:Y:S01]  /*18b40*/  IMAD.X R27, R24, 0x1, R25, P6 ;  /* 0x00000001181b7824 */ /* 0x000fe200030e0619 */
[C---:B------:R-:W-:Y:S01]  /*18b50*/  PRMT R77, R7.reuse, 0x7771, RZ ;  /* 0x00007771074d7816 */ /* 0x040fe200000000ff */
[----:B------:R-:W-:Y:S01]  /*18b60*/  ULDC UR6, c[0x0][0x228] ;  /* 0x00008a0000067ab9 */ /* 0x000fe20000000800 */
[----:B------:R-:W-:-:S02]  /*18b70*/  PRMT R75, R7, 0x7772, RZ ;  /* 0x00007772074b7816 */ /* 0x000fc400000000ff */
[----:B------:R-:W-:Y:S02]  /*18b80*/  SHF.R.S32.HI R7, RZ, 0x1f, R6 ;  /* 0x0000001fff077819 */ /* 0x000fe40000011406 */
[CC--:B-1----:R-:W-:Y:S01]  /*18b90*/  IADD3 R4, P6, R6.reuse, R2.reuse, RZ ;  /* 0x0000000206047210 */ /* 0x0c2fe20007fde0ff */
[----:B------:R-:W-:Y:S01]  /*18ba0*/  VIADD R72, R6, UR4 ;  /* 0x0000000406487c36 */ /* 0x000fe20008000000 */
[----:B------:R-:W-:Y:S01]  /*18bb0*/  ISETP.LT.AND P2, PT, R18, UR6, !P2 ;  /* 0x0000000612007c0c */ /* 0x000fe2000d741270 */
[----:B------:R0:W-:Y:S02]  /*18bc0*/  @P1 STG.E.U8 desc[UR44][R26.64], R77 ;  /* 0x0000004d1a001986 */ /* 0x0001e4000c10112c */
[----:B------:R-:W-:Y:S01]  /*18bd0*/  IMAD.X R5, R7, 0x1, R0, P6 ;  /* 0x0000000107057824 */ /* 0x000fe200030e0600 */
[----:B------:R-:W-:Y:S01]  /*18be0*/  ISETP.LT.AND P6, PT, R17, UR8, !P3 ;  /* 0x0000000811007c0c */ /* 0x000fe2000dfc1270 */
[----:B------:R-:W-:Y:S01]  /*18bf0*/  VIADD R24, R16, 0xa ;  /* 0x0000000a10187836 */ /* 0x000fe20000000000 */
[----:B------:R-:W-:Y:S01]  /*18c00*/  IADD3 R6, P1, R6, R3, RZ ;  /* 0x0000000306067210 */ /* 0x000fe20007f3e0ff */
[----:B------:R-:W-:Y:S01]  /*18c10*/  ULDC UR4, c[0x0][0x22c] ;  /* 0x00008b0000047ab9 */ /* 0x000fe20000000800 */
[----:B------:R1:W-:Y:S01]  /*18c20*/  @P5 STG.E.U8 desc[UR44][R4.64], R75 ;  /* 0x0000004b04005986 */ /* 0x0003e2000c10112c */
[----:B------:R-:W-:Y:S01]  /*18c30*/  SHF.R.S32.HI R74, RZ, 0x1f, R72 ;  /* 0x0000001fff4a7819 */ /* 0x000fe20000011448 */
[----:B------:R-:W-:Y:S01]  /*18c40*/  ULDC UR6, c[0x0][0x228] ;  /* 0x00008a0000067ab9 */ /* 0x000fe20000000800 */
[----:B------:R-:W-:Y:S01]  /*18c50*/  IMAD.X R7, R7, 0x1, R25, P1 ;  /* 0x0000000107077824 */ /* 0x000fe200008e0619 */
[----:B------:R-:W-:Y:S01]  /*18c60*/  ULDC UR8, c[0x0][0x228] ;  /* 0x00008a0000087ab9 */ /* 0x000fe20000000800 */
[----:B0-----:R-:W-:-:S02]  /*18c70*/  IADD3 R26, P5, R72, R2, RZ ;  /* 0x00000002481a7210 */ /* 0x001fc40007fbe0ff */
[----:B------:R-:W-:Y:S01]  /*18c80*/  ISETP.GE.AND P1, PT, R24, UR4, PT ;  /* 0x0000000418007c0c */ /* 0x000fe2000bf26270 */
[----:B------:R-:W-:Y:S01]  /*18c90*/  ULDC UR4, c[0x0][0x248] ;  /* 0x0000920000047ab9 */ /* 0x000fe20000000800 */
[----:B--2---:R-:W-:Y:S01]  /*18ca0*/  PRMT R77, R8, 0x7770, RZ ;  /* 0x00007770084d7816 */ /* 0x004fe200000000ff */
[----:B------:R-:W-:Y:S01]  /*18cb0*/  IMAD.X R27, R74, 0x1, R0, P5 ;  /* 0x000000014a1b7824 */ /* 0x000fe200028e0600 */
[----:B------:R-:W-:Y:S01]  /*18cc0*/  ISETP.LT.AND P3, PT, R18, UR6, !P3 ;  /* 0x0000000612007c0c */ /* 0x000fe2000df61270 */
[C---:B------:R-:W-:Y:S01]  /*18cd0*/  VIADD R24, R72.reuse, UR4 ;  /* 0x0000000448187c36 */ /* 0x040fe20008000000 */
[----:B------:R0:W-:Y:S01]  /*18ce0*/  @P2 STG.E.U8 desc[UR44][R6.64], R73 ;  /* 0x0000004906002986 */ /* 0x0001e2000c10112c */
[----:B------:R-:W-:Y:S01]  /*18cf0*/  ISETP.LT.AND P5, PT, R17, UR8, !P4 ;  /* 0x0000000811007c0c */ /* 0x000fe2000e7a1270 */
[----:B------:R-:W-:Y:S01]  /*18d00*/  ULDC UR4, c[0x0][0x22c] ;  /* 0x00008b0000047ab9 */ /* 0x000fe20000000800 */
[----:B-1----:R-:W-:Y:S01]  /*18d10*/  IADD3 R4, P2, R72, R3, RZ ;  /* 0x0000000348047210 */ /* 0x002fe20007f5e0ff */
[----:B------:R1:W-:Y:S01]  /*18d20*/  @P6 STG.E.U8 desc[UR44][R26.64], R77 ;  /* 0x0000004d1a006986 */ /* 0x0003e2000c10112c */
[----:B------:R-:W-:Y:S01]  /*18d30*/  SHF.R.S32.HI R76, RZ, 0x1f, R24 ;  /* 0x0000001fff4c7819 */ /* 0x000fe20000011418 */
[----:B------:R-:W-:Y:S01]  /*18d40*/  ULDC UR6, c[0x0][0x228] ;  /* 0x00008a0000067ab9 */ /* 0x000fe20000000800 */
[----:B------:R-:W-:Y:S01]  /*18d50*/  PRMT R75, R8, 0x7771, RZ ;  /* 0x00007771084b7816 */ /* 0x000fe200000000ff */
[----:B------:R-:W-:Y:S01]  /*18d60*/  IMAD.X R5, R74, 0x1, R25, P2 ;  /* 0x000000014a057824 */ /* 0x000fe200010e0619 */
[----:B------:R-:W-:Y:S01]  /*18d70*/  ULDC UR8, c[0x0][0x228] ;  /* 0x00008a0000087ab9 */ /* 0x000fe20000000800 */
[----:B0-----:R-:W-:Y:S01]  /*18d80*/  IADD3 R6, P6, R24, R2, RZ ;  /* 0x0000000218067210 */ /* 0x001fe20007fde0ff */
[----:B-1----:R-:W-:Y:S01]  /*18d90*/  VIADD R26, R16, 0xb ;  /* 0x0000000b101a7836 */ /* 0x002fe20000000000 */
[----:B------:R-:W-:-:S03]  /*18da0*/  PRMT R73, R8, 0x7772, RZ ;  /* 0x0000777208497816 */ /* 0x000fc600000000ff */
[----:B------:R-:W-:Y:S01]  /*18db0*/  IMAD.X R7, R76, 0x1, R0, P6 ;  /* 0x000000014c077824 */ /* 0x000fe200030e0600 */
[----:B------:R-:W-:Y:S01]  /*18dc0*/  ISETP.LT.AND P4, PT, R18, UR6, !P4 ;  /* 0x0000000612007c0c */ /* 0x000fe2000e781270 */
[----:B------:R0:W-:Y:S01]  /*18dd0*/  @P3 STG.E.U8 desc[UR44][R4.64], R75 ;  /* 0x0000004b04003986 */ /* 0x0001e2000c10112c */
[----:B------:R-:W-:Y:S01]  /*18de0*/  ISETP.GE.AND P2, PT, R26, UR4, PT ;  /* 0x000000041a007c0c */ /* 0x000fe2000bf46270 */
[----:B------:R-:W-:Y:S01]  /*18df0*/  ULDC UR4, c[0x0][0x248] ;  /* 0x0000920000047ab9 */ /* 0x000fe20000000800 */
[C---:B------:R-:W-:Y:S01]  /*18e00*/  IADD3 R26, P3, R24.reuse, R3, RZ ;  /* 0x00000003181a7210 */ /* 0x040fe20007f7e0ff */
[----:B------:R-:W-:Y:S01]  /*18e10*/  VIADD R72, R24, UR4 ;  /* 0x0000000418487c36 */ /* 0x000fe20008000000 */
[----:B------:R1:W-:Y:S01]  /*18e20*/  @P5 STG.E.U8 desc[UR44][R6.64], R73 ;  /* 0x0000004906005986 */ /* 0x0003e2000c10112c */
[----:B------:R-:W-:Y:S01]  /*18e30*/  ISETP.LT.AND P5, PT, R17, UR8, !P1 ;  /* 0x0000000811007c0c */ /* 0x000fe2000cfa1270 */
[----:B------:R-:W-:Y:S01]  /*18e40*/  ULDC UR4, c[0x0][0x22c] ;  /* 0x00008b0000047ab9 */ /* 0x000fe20000000800 */
[----:B------:R-:W-:Y:S01]  /*18e50*/  IMAD.X R27, R76, 0x1, R25, P3 ;  /* 0x000000014c1b7824 */ /* 0x000fe200018e0619 */
[----:B------:R-:W-:Y:S01]  /*18e60*/  SHF.R.S32.HI R24, RZ, 0x1f, R72 ;  /* 0x0000001fff187819 */ /* 0x000fe20000011448 */
[----:B------:R-:W-:Y:S01]  /*18e70*/  ULDC UR6, c[0x0][0x228] ;  /* 0x00008a0000067ab9 */ /* 0x000fe20000000800 */
[----:B------:R-:W-:Y:S01]  /*18e80*/  ULDC UR8, c[0x0][0x228] ;  /* 0x00008a0000087ab9 */ /* 0x000fe20000000800 */
[----:B0-----:R-:W-:-:S02]  /*18e90*/  IADD3 R4, P6, R72, R2, RZ ;  /* 0x0000000248047210 */ /* 0x001fc40007fde0ff */
[----:B------:R-:W-:Y:S01]  /*18ea0*/  PRMT R75, R8, 0x7773, RZ ;  /* 0x00007773084b7816 */ /* 0x000fe200000000ff */
[----:B-1----:R-:W-:Y:S01]  /*18eb0*/  VIADD R6, R16, 0xc ;  /* 0x0000000c10067836 */ /* 0x002fe20000000000 */
[----:B------:R-:W-:Y:S01]  /*18ec0*/  PRMT R73, R9, 0x7770, RZ ;  /* 0x0000777009497816 */ /* 0x000fe200000000ff */
[----:B------:R-:W-:Y:S02]  /*18ed0*/  IMAD.X R5, R24, 0x1, R0, P6 ;  /* 0x0000000118057824 */ /* 0x000fe400030e0600 */
[----:B------:R0:W-:Y:S01]  /*18ee0*/  @P4 STG.E.U8 desc[UR44][R26.64], R75 ;  /* 0x0000004b1a004986 */ /* 0x0001e2000c10112c */
[----:B------:R-:W-:Y:S01]  /*18ef0*/  ISETP.LT.AND P4, PT, R18, UR6, !P1 ;  /* 0x0000000612007c0c */ /* 0x000fe2000cf81270 */
[----:B------:R-:W-:Y:S01]  /*18f00*/  ULDC UR6, c[0x0][0x228] ;  /* 0x00008a0000067ab9 */ /* 0x000fe20000000800 */
        /* <DEDUP_REMOVED lines=10> */
[----:B0-----:R-:W-:-:S02]  /*18fb0*/  IADD3 R26, P6, R8, R2, RZ ;  /* 0x00000002081a7210 */ /* 0x001fc40007fde0ff */
[C---:B------:R-:W-:Y:S01]  /*18fc0*/  PRMT R75, R9.reuse, 0x7771, RZ ;  /* 0x00007771094b7816 */ /* 0x040fe200000000ff */
        /* <DEDUP_REMOVED lines=16> */
[----:B0-----:R-:W-:Y:S01]  /*190d0*/  IADD3 R6, P6, R24, R2, RZ ;  /* 0x0000000218067210 */ /* 0x001fe20007fde0ff */
[----:B------:R-:W-:Y:S01]  /*190e0*/  ULDC UR8, c[0x0][0x228] ;  /* 0x00008a0000087ab9 */ /* 0x000fe20000000800 */
        /* <DEDUP_REMOVED lines=14> */
[----:B------:R-:W-:Y:S01]  /*191d0*/  VIADD R24, R16, 0xf ;  /* 0x0000000f10187836 */ /* 0x000fe20000000000 */
[----:B------:R-:W-:Y:S01]  /*191e0*/  ULDC UR6, c[0x0][0x22c] ;  /* 0x00008b0000067ab9 */ /* 0x000fe20000000800 */
[----:B0-----:R-:W-:Y:S01]  /*191f0*/  IADD3 R4, P6, R26, R2, RZ ;  /* 0x000000021a047210 */ /* 0x001fe20007fde0ff */
[----:B------:R-:W-:Y:S01]  /*19200*/  ULDC UR8, c[0x0][0x228] ;  /* 0x00008a0000087ab9 */ /* 0x000fe20000000800 */
[----:B-1----:R-:W-:-:S03]  /*19210*/  PRMT R27, R10, 0x7771, RZ ;  /* 0x000077710a1b7816 */ /* 0x002fc600000000ff */
[----:B------:R-:W-:Y:S01]  /*19220*/  IMAD.X R5, R72, 0x1, R0, P6 ;  /* 0x0000000148057824 */ /* 0x000fe200030e0600 */
[----:B------:R-:W-:Y:S01]  /*19230*/  PRMT R73, R10, 0x7772, RZ ;  /* 0x000077720a497816 */ /* 0x000fe200000000ff */
[----:B------:R0:W-:Y:S01]  /*19240*/  @P4 STG.E.U8 desc[UR44][R8.64], R27 ;  /* 0x0000001b08004986 */ /* 0x0001e2000c10112c */
[----:B------:R-:W-:Y:S01]  /*19250*/  ISETP.LT.AND P4, PT, R18, UR4, !P1 ;  /* 0x0000000412007c0c */ /* 0x000fe2000cf81270 */
[----:B------:R-:W-:Y:S01]  /*19260*/  ULDC UR4, c[0x0][0x248] ;  /* 0x0000920000047ab9 */ /* 0x000fe20000000800 */
[C---:B------:R-:W-:Y:S01]  /*19270*/  IADD3 R6, P1, R26.reuse, R3, RZ ;  /* 0x000000031a067210 */ /* 0x040fe20007f3e0ff */
[----:B------:R-:W-:Y:S01]  /*19280*/  VIADD R26, R26, UR4 ;  /* 0x000000041a1a7c36 */ /* 0x000fe20008000000 */
[----:B------:R1:W-:Y:S01]  /*19290*/  @P5 STG.E.U8 desc[UR44][R4.64], R73 ;  /* 0x0000004904005986 */ /* 0x0003e2000c10112c */
[----:B------:R-:W-:Y:S01]  /*192a0*/  ISETP.GE.AND P3, PT, R24, UR6, PT ;  /* 0x0000000618007c0c */ /* 0x000fe2000bf66270 */
[----:B------:R-:W-:Y:S01]  /*192b0*/  VIADD R24, R16, 0x10 ;  /* 0x0000001010187836 */ /* 0x000fe20000000000 */
[----:B------:R-:W-:Y:S01]  /*192c0*/  ISETP.LT.AND P5, PT, R17, UR8, !P2 ;  /* 0x0000000811007c0c */ /* 0x000fe2000d7a1270 */
[----:B------:R-:W-:Y:S01]  /*192d0*/  IMAD.X R7, R72, 0x1, R25, P1 ;  /* 0x0000000148077824 */ /* 0x000fe200008e0619 */
[----:B------:R-:W-:Y:S01]  /*192e0*/  ULDC UR6, c[0x0][0x22c] ;  /* 0x00008b0000067ab9 */ /* 0x000fe20000000800 */
[----:B------:R-:W-:Y:S01]  /*192f0*/  ULDC UR4, c[0x0][0x22c] ;  /* 0x00008b0000047ab9 */ /* 0x000fe20000000800 */
[----:B0-----:R-:W-:Y:S01]  /*19300*/  PRMT R27, R10, 0x7773, RZ ;  /* 0x000077730a1b7816 */ /* 0x001fe200000000ff */
[----:B------:R-:W-:Y:S01]  /*19310*/  VIADD R8, R16, 0x11 ;  /* 0x0000001110087836 */ /* 0x000fe20000000000 */
[----:B------:R-:W-:Y:S01]  /*19320*/  SHF.R.S32.HI R10, RZ, 0x1f, R26 ;  /* 0x0000001fff0a7819 */ /* 0x000fe2000001141a */
[----:B------:R-:W-:Y:S01]  /*19330*/  ULDC UR8, c[0x0][0x228] ;  /* 0x00008a0000087ab9 */ /* 0x000fe20000000800 */
[----:B-1----:R-:W-:-:S02]  /*19340*/  IADD3 R4, P6, R26, R2, RZ ;  /* 0x000000021a047210 */ /* 0x002fc40007fde0ff */
[----:B------:R-:W-:Y:S01]  /*19350*/  ISETP.GE.AND P1, PT, R24, UR6, PT ;  /* 0x0000000618007c0c */ /* 0x000fe2000bf26270 */
[----:B------:R-:W-:Y:S01]  /*19360*/  ULDC UR6, c[0x0][0x228] ;  /* 0x00008a0000067ab9 */ /* 0x000fe20000000800 */
[----:B------:R0:W-:Y:S01]  /*19370*/  @P4 STG.E.U8 desc[UR44][R6.64], R27 ;  /* 0x0000001b06004986 */ /* 0x0001e2000c10112c */
[----:B------:R-:W-:Y:S01]  /*19380*/  IMAD.X R5, R10, 0x1, R0, P6 ;  /* 0x000000010a057824 */ /* 0x000fe200030e0600 */
[----:B------:R-:W-:Y:S02]  /*19390*/  PRMT R9, R11, 0x7770, RZ ;  /* 0x000077700b097816 */ /* 0x000fe400000000ff */
[----:B------:R-:W-:Y:S01]  /*193a0*/  ISETP.GE.AND P4, PT, R8, UR4, PT ;  /* 0x0000000408007c0c */ /* 0x000fe2000bf86270 */
[----:B------:R-:W-:Y:S01]  /*193b0*/  ULDC UR4, c[0x0][0x248] ;  /* 0x0000920000047ab9 */ /* 0x000fe20000000800 */
[----:B------:R-:W-:Y:S01]  /*193c0*/  ISETP.LT.AND P2, PT, R18, UR6, !P2 ;  /* 0x0000000612007c0c */ /* 0x000fe2000d741270 */
[----:B------:R-:W-:Y:S01]  /*193d0*/  ULDC UR6, c[0x0][0x228] ;  /* 0x00008a0000067ab9 */ /* 0x000fe20000000800 */
[C---:B------:R-:W-:Y:S01]  /*193e0*/  VIADD R8, R26.reuse, UR4 ;  /* 0x000000041a087c36 */ /* 0x040fe20008000000 */
[----:B------:R1:W-:Y:S01]  /*193f0*/  @P5 STG.E.U8 desc[UR44][R4.64], R9 ;  /* 0x0000000904005986 */ /* 0x0003e2000c10112c */
[----:B0-----:R-:W-:Y:S01]  /*19400*/  IADD3 R6, P6, R26, R3, RZ ;  /* 0x000000031a067210 */ /* 0x001fe20007fde0ff */
[----:B------:R-:W-:Y:S01]  /*19410*/  ULDC UR4, c[0x0][0x248] ;  /* 0x0000920000047ab9 */ /* 0x000fe20000000800 */
[----:B------:R-:W-:Y:S01]  /*19420*/  ISETP.LT.AND P5, PT, R17, UR6, !P3 ;  /* 0x0000000611007c0c */ /* 0x000fe2000dfa1270 */
[----:B------:R-:W-:Y:S01]  /*19430*/  ULDC UR6, c[0x0][0x228] ;  /* 0x00008a0000067ab9 */ /* 0x000fe20000000800 */
[----:B------:R-:W-:Y:S01]  /*19440*/  PRMT R75, R11, 0x7771, RZ ;  /* 0x000077710b4b7816 */ /* 0x000fe200000000ff */
[----:B------:R-:W-:Y:S01]  /*19450*/  IMAD.X R7, R10, 0x1, R25, P6 ;  /* 0x000000010a077824 */ /* 0x000fe200030e0619 */
[----:B------:R-:W-:-:S02]  /*19460*/  SHF.R.S32.HI R24, RZ, 0x1f, R8 ;  /* 0x0000001fff187819 */ /* 0x000fc40000011408 */
[-C--:B-1----:R-:W-:Y:S02]  /*19470*/  IADD3 R4, P6, R8, R2.reuse, RZ ;  /* 0x0000000208047210 */ /* 0x082fe40007fde0ff */
[----:B------:R-:W-:Y:S01]  /*19480*/  ISETP.LT.AND P3, PT, R18, UR6, !P3 ;  /* 0x0000000612007c0c */ /* 0x000fe2000df61270 */
[----:B------:R0:W-:Y:S01]  /*19490*/  @P2 STG.E.U8 desc[UR44][R6.64], R75 ;  /* 0x0000004b06002986 */ /* 0x0001e2000c10112c */
[C---:B------:R-:W-:Y:S01]  /*194a0*/  PRMT R27, R11.reuse, 0x7773, RZ ;  /* 0x000077730b1b7816 */ /* 0x040fe200000000ff */
[--C-:B------:R-:W-:Y:S01]  /*194b0*/  IMAD.X R5, R24, 0x1, R0.reuse, P6 ;  /* 0x0000000118057824 */ /* 0x100fe200030e0600 */
[----:B------:R-:W-:Y:S01]  /*194c0*/  PRMT R73, R11, 0x7772, RZ ;  /* 0x000077720b497816 */ /* 0x000fe200000000ff */
[C---:B------:R-:W-:Y:S01]  /*194d0*/  VIADD R11, R8.reuse, UR4 ;  /* 0x00000004080b7c36 */ /* 0x040fe20008000000 */
[-C--:B------:R-:W-:Y:S01]  /*194e0*/  IADD3 R8, P2, R8, R3.reuse, RZ ;  /* 0x0000000308087210 */ /* 0x080fe20007f5e0ff */
[----:B------:R-:W-:Y:S01]  /*194f0*/  VIADD R10, R16, 0x12 ;  /* 0x00000012100a7836 */ /* 0x000fe20000000000 */
[----:B------:R-:W-:Y:S01]  /*19500*/  ISETP.LT.AND P6, PT, R17, UR8, !P1 ;  /* 0x0000000811007c0c */ /* 0x000fe2000cfc1270 */
[----:B------:R1:W-:Y:S01]  /*19510*/  @P5 STG.E.U8 desc[UR44][R4.64], R73 ;  /* 0x0000004904005986 */ /* 0x0003e2000c10112c */
[----:B------:R-:W-:Y:S01]  /*19520*/  SHF.R.S32.HI R26, RZ, 0x1f, R11 ;  /* 0x0000001fff1a7819 */ /* 0x000fe2000001140b */
[--C-:B------:R-:W-:Y:S01]  /*19530*/  IMAD.X R9, R24, 0x1, R25.reuse, P2 ;  /* 0x0000000118097824 */ /* 0x100fe200010e0619 */
[----:B------:R-:W-:Y:S01]  /*19540*/  ULDC UR4, c[0x0][0x22c] ;  /* 0x00008b0000047ab9 */ /* 0x000fe20000000800 */
[CC--:B0-----:R-:W-:Y:S01]  /*19550*/  IADD3 R6, P5, R11.reuse, R2.reuse, RZ ;  /* 0x000000020b067210 */ /* 0x0c1fe20007fbe0ff */
[----:B------:R-:W-:Y:S01]  /*19560*/  ULDC UR6, c[0x0][0x228] ;  /* 0x00008a0000067ab9 */ /* 0x000fe20000000800 */
[----:B------:R-:W-:Y:S01]  /*19570*/  ISETP.GE.AND P2, PT, R10, UR4, PT ;  /* 0x000000040a007c0c */ /* 0x000fe2000bf46270 */
[----:B------:R-:W-:Y:S01]  /*19580*/  ULDC UR4, c[0x0][0x248] ;  /* 0x0000920000047ab9 */ /* 0x000fe20000000800 */
[----:B---3--:R-:W-:Y:S01]  /*19590*/  PRMT R75, R12, 0x7770, RZ ;  /* 0x000077700c4b7816 */ /* 0x008fe200000000ff */
[----:B------:R-:W-:Y:S01]  /*195a0*/  IMAD.X R7, R26, 0x1, R0, P5 ;  /* 0x000000011a077824 */ /* 0x000fe200028e0600 */
[----:B------:R0:W-:Y:S01]  /*195b0*/  @P3 STG.E.U8 desc[UR44][R8.64], R27 ;  /* 0x0000001b08003986 */ /* 0x0001e2000c10112c */
[----:B------:R-:W-:Y:S01]  /*195c0*/  ULDC UR8, c[0x0][0x228] ;  /* 0x00008a0000087ab9 */ /* 0x000fe20000000800 */
[----:B------:R-:W-:Y:S01]  /*195d0*/  ISETP.LT.AND P3, PT, R18, UR6, !P1 ;  /* 0x0000000612007c0c */ /* 0x000fe2000cf61270 */
[----:B------:R-:W-:Y:S01]  /*195e0*/  VIADD R10, R11, UR4 ;  /* 0x000000040b0a7c36 */ /* 0x000fe20008000000 */
[----:B------:R-:W-:Y:S01]  /*195f0*/  ISETP.LT.AND P5, PT, R17, UR8, !P4 ;  /* 0x0000000811007c0c */ /* 0x000fe2000e7a1270 */
[----:B------:R2:W-:Y:S01]  /*19600*/  @P6 STG.E.U8 desc[UR44][R6.64], R75 ;  /* 0x0000004b06006986 */ /* 0x0005e2000c10112c */
[----:B-1----:R-:W-:Y:S01]  /*19610*/  IADD3 R4, P1, R11, R3, RZ ;  /* 0x000000030b047210 */ /* 0x002fe20007f3e0ff */
[----:B------:R-:W-:Y:S01]  /*19620*/  ULDC UR4, c[0x0][0x22c] ;  /* 0x00008b0000047ab9 */ /* 0x000fe20000000800 */
[----:B------:R-:W-:Y:S01]  /*19630*/  SHF.R.S32.HI R24, RZ, 0x1f, R10 ;  /* 0x0000001fff187819 */ /* 0x000fe2000001140a */
[----:B------:R-:W-:Y:S01]  /*19640*/  ULDC UR6, c[0x0][0x228] ;  /* 0x00008a0000067ab9 */ /* 0x000fe20000000800 */
[----:B------:R-:W-:Y:S01]  /*19650*/  PRMT R73, R12, 0x7771, RZ ;  /* 0x000077710c497816 */ /* 0x000fe200000000ff */
[----:B------:R-:W-:Y:S01]  /*19660*/  ULDC UR8, c[0x0][0x228] ;  /* 0x00008a0000087ab9 */ /* 0x000fe20000000800 */
[----:B0-----:R-:W-:Y:S01]  /*19670*/  IADD3 R8, P6, R10, R2, RZ ;  /* 0x000000020a087210 */ /* 0x001fe20007fde0ff */
[----:B------:R-:W-:-:S02]  /*19680*/  IMAD.X R5, R26, 0x1, R25, P1 ;  /* 0x000000011a057824 */ /* 0x000fc400008e0619 */
[----:B--2---:R-:W-:Y:S01]  /*19690*/  VIADD R6, R16, 0x13 ;  /* 0x0000001310067836 */ /* 0x004fe20000000000 */
[----:B------:R-:W-:Y:S01]  /*196a0*/  PRMT R27, R12, 0x7772, RZ ;  /* 0x000077720c1b7816 */ /* 0x000fe200000000ff */
        /* <DEDUP_REMOVED lines=51> */
[----:B-1----:R-:W-:Y:S01]  /*199e0*/  PRMT R27, R13, 0x7773, RZ ;  /* 0x000077730d1b7816 */ /* 0x002fe200000000ff */
[----:B------:R-:W-:Y:S01]  /*199f0*/  VIADD R6, R16, 0x16 ;  /* 0x0000001610067836 */ /* 0x000fe20000000000 */
[----:B------:R-:W-:Y:S01]  /*19a00*/  PRMT R13, R14, 0x7770, RZ ;  /* 0x000077700e0d7816 */ /* 0x000fe200000000ff */
[----:B------:R-:W-:Y:S02]  /*19a10*/  IMAD.X R9, R24, 0x1, R0, P6 ;  /* 0x0000000118097824 */ /* 0x000fe400030e0600 */
[----:B------:R0:W-:Y:S01]  /*19a20*/  @P4 STG.E.U8 desc[UR44][R4.64], R27 ;  /* 0x0000001b04004986 */ /* 0x0001e2000c10112c */
[----:B------:R-:W-:Y:S01]  /*19a30*/  ISETP.GE.AND P1, PT, R6, UR4, PT ;  /* 0x0000000406007c0c */ /* 0x000fe2000bf26270 */
[----:B------:R-:W-:Y:S01]  /*19a40*/  ULDC UR4, c[0x0][0x248] ;  /* 0x0000920000047ab9 */ /* 0x000fe20000000800 */
[----:B------:R-:W-:Y:S01]  /*19a50*/  ISETP.LT.AND P4, PT, R18, UR6, !P3 ;  /* 0x0000000612007c0c */ /* 0x000fe2000df81270 */
[C---:B------:R-:W-:Y:S01]  /*19a60*/  VIADD R12, R11.reuse, UR4 ;  /* 0x000000040b0c7c36 */ /* 0x040fe20008000000 */
[----:B------:R-:W-:Y:S01]  /*19a70*/  IADD3 R6, P3, R11, R3, RZ ;  /* 0x000000030b067210 */ /* 0x000fe20007f7e0ff */
[----:B------:R1:W-:Y:S01]  /*19a80*/  @P5 STG.E.U8 desc[UR44][R8.64], R13 ;  /* 0x0000000d08005986 */ /* 0x0003e2000c10112c */
[----:B------:R-:W-:Y:S01]  /*19a90*/  ISETP.LT.AND P5, PT, R17, UR8, !P2 ;  /* 0x0000000811007c0c */ /* 0x000fe2000d7a1270 */
[----:B------:R-:W-:Y:S01]  /*19aa0*/  VIADD R10, R16, 0x17 ;  /* 0x00000017100a7836 */ /* 0x000fe20000000000 */
[----:B------:R-:W-:Y:S01]  /*19ab0*/  SHF.R.S32.HI R26, RZ, 0x1f, R12 ;  /* 0x0000001fff1a7819 */ /* 0x000fe2000001140c */
[----:B------:R-:W-:Y:S01]  /*19ac0*/  IMAD.X R7, R24, 0x1, R25, P3 ;  /* 0x0000000118077824 */ /* 0x000fe200018e0619 */
[----:B------:R-:W-:Y:S01]  /*19ad0*/  ULDC UR4, c[0x0][0x228] ;  /* 0x00008a0000047ab9 */ /* 0x000fe20000000800 */
[----:B0-----:R-:W-:Y:S01]  /*19ae0*/  IADD3 R4, P6, R12, R2, RZ ;  /* 0x000000020c047210 */ /* 0x001fe20007fde0ff */
[----:B------:R-:W-:Y:S01]  /*19af0*/  ULDC UR6, c[0x0][0x22c] ;  /* 0x00008b0000067ab9 */ /* 0x000fe20000000800 */
[C---:B------:R-:W-:Y:S01]  /*19b00*/  PRMT R11, R14.reuse, 0x7772, RZ ;  /* 0x000077720e0b7816 */ /* 0x040fe200000000ff */
[----:B------:R-:W-:Y:S01]  /*19b10*/  ULDC UR8, c[0x0][0x228] ;  /* 0x00008a0000087ab9 */ /* 0x000fe20000000800 */
[----:B-1----:R-:W-:Y:S01]  /*19b20*/  PRMT R13, R14, 0x7771, RZ ;  /* 0x000077710e0d7816 */ /* 0x002fe200000000ff */
[----:B------:R-:W-:Y:S01]  /*19b30*/  IMAD.X R5, R26, 0x1, R0, P6 ;  /* 0x000000011a057824 */ /* 0x000fe200030e0600 */
[----:B------:R-:W-:-:S03]  /*19b40*/  ISETP.GE.AND P3, PT, R10, UR6, PT ;  /* 0x000000060a007c0c */ /* 0x000fc6000bf66270 */
[----:B------:R0:W-:Y:S01]  /*19b50*/  @P4 STG.E.U8 desc[UR44][R6.64], R13 ;  /* 0x0000000d06004986 */ /* 0x0001e2000c10112c */
[----:B------:R-:W-:Y:S01]  /*19b60*/  ISETP.LT.AND P4, PT, R18, UR4, !P2 ;  /* 0x0000000412007c0c */ /* 0x000fe2000d781270 */
[----:B------:R-:W-:Y:S01]  /*19b70*/  ULDC UR4, c[0x0][0x248] ;  /* 0x0000920000047ab9 */ /* 0x000fe20000000800 */
[----:B------:R-:W-:Y:S01]  /*19b80*/  IADD3 R8, P2, R12, R3, RZ ;  /* 0x000000030c087210 */ /* 0x000fe20007f5e0ff */
[----:B------:R-:W-:Y:S01]  /*19b90*/  VIADD R10, R16, 0x18 ;  /* 0x00000018100a7836 */ /* 0x000fe20000000000 */
[----:B------:R1:W-:Y:S01]  /*19ba0*/  @P5 STG.E.U8 desc[UR44][R4.64], R11 ;  /* 0x0000000b04005986 */ /* 0x0003e2000c10112c */
[----:B------:R-:W-:Y:S01]  /*19bb0*/  VIADD R12, R12, UR4 ;  /* 0x000000040c0c7c36 */ /* 0x000fe20008000000 */
[----:B------:R-:W-:Y:S01]  /*19bc0*/  ULDC UR6, c[0x0][0x22c] ;  /* 0x00008b0000067ab9 */ /* 0x000fe20000000800 */
[----:B------:R-:W-:Y:S01]  /*19bd0*/  ISETP.LT.AND P5, PT, R17, UR8, !P1 ;  /* 0x0000000811007c0c */ /* 0x000fe2000cfa1270 */
[----:B------:R-:W-:Y:S01]  /*19be0*/  IMAD.X R9, R26, 0x1, R25, P2 ;  /* 0x000000011a097824 */ /* 0x000fe200010e0619 */
[----:B------:R-:W-:Y:S01]  /*19bf0*/  ISETP.GE.AND P2, PT, R10, UR6, PT ;  /* 0x000000060a007c0c */ /* 0x000fe2000bf46270 */
[----:B------:R-:W-:Y:S01]  /*19c00*/  ULDC UR4, c[0x0][0x22c] ;  /* 0x00008b0000047ab9 */ /* 0x000fe20000000800 */
[----:B0-----:R-:W-:Y:S01]  /*19c10*/  PRMT R7, R14, 0x7773, RZ ;  /* 0x000077730e077816 */ /* 0x001fe200000000ff */
[----:B------:R-:W-:Y:S01]  /*19c20*/  VIADD R6, R16, 0x19 ;  /* 0x0000001910067836 */ /* 0x000fe20000000000 */
[----:B------:R-:W-:Y:S01]  /*19c30*/  SHF.R.S32.HI R10, RZ, 0x1f, R12 ;  /* 0x0000001fff0a7819 */ /* 0x000fe2000001140c */
[----:B------:R-:W-:Y:S01]  /*19c40*/  ULDC UR6, c[0x0][0x228] ;  /* 0x00008a0000067ab9 */ /* 0x000fe20000000800 */
[----:B------:R-:W-:-:S02]  /*19c50*/  PRMT R27, R15, 0x7771, RZ ;  /* 0x000077710f1b7816 */ /* 0x000fc400000000ff */
[----:B-1----:R-:W-:Y:S01]  /*19c60*/  IADD3 R4, P6, R12, R2, RZ ;  /* 0x000000020c047210 */ /* 0x002fe20007fde0ff */
[----:B------:R0:W-:Y:S01]  /*19c70*/  @P4 STG.E.U8 desc[UR44][R8.64], R7 ;  /* 0x0000000708004986 */ /* 0x0001e2000c10112c */
[----:B------:R-:W-:Y:S01]  /*19c80*/  PRMT R11, R15, 0x7770, RZ ;  /* 0x000077700f0b7816 */ /* 0x000fe200000000ff */
[----:B------:R-:W-:Y:S01]  /*19c90*/  ULDC UR8, c[0x0][0x228] ;  /* 0x00008a0000087ab9 */ /* 0x000fe20000000800 */
[----:B------:R-:W-:Y:S01]  /*19ca0*/  ISETP.GE.AND P4, PT, R6, UR4, PT ;  /* 0x0000000406007c0c */ /* 0x000fe2000bf86270 */
[----:B------:R-:W-:Y:S01]  /*19cb0*/  IMAD.X R5, R10, 0x1, R0, P6 ;  /* 0x000000010a057824 */ /* 0x000fe200030e0600 */
[----:B------:R-:W-:Y:S01]  /*19cc0*/  ISETP.LT.AND P1, PT, R18, UR6, !P1 ;  /* 0x0000000612007c0c */ /* 0x000fe2000cf21270 */
[----:B------:R-:W-:Y:S01]  /*19cd0*/  ULDC UR4, c[0x0][0x248] ;  /* 0x0000920000047ab9 */ /* 0x000fe20000000800 */
[C---:B------:R-:W-:Y:S01]  /*19ce0*/  IADD3 R6, P6, R12.reuse, R3, RZ ;  /* 0x000000030c067210 */ /* 0x040fe20007fde0ff */
[----:B------:R-:W-:Y:S01]  /*19cf0*/  ULDC UR6, c[0x0][0x228] ;  /* 0x00008a0000067ab9 */ /* 0x000fe20000000800 */
[----:B------:R1:W-:Y:S01]  /*19d00*/  @P5 STG.E.U8 desc[UR44][R4.64], R11 ;  /* 0x0000000b04005986 */ /* 0x0003e2000c10112c */
[----:B------:R-:W-:Y:S01]  /*19d10*/  ISETP.LT.AND P5, PT, R17, UR6, !P3 ;  /* 0x0000000611007c0c */ /* 0x000fe2000dfa1270 */
[----:B------:R-:W-:Y:S01]  /*19d20*/  ULDC UR6, c[0x0][0x228] ;  /* 0x00008a0000067ab9 */ /* 0x000fe20000000800 */
[----:B0-----:R-:W-:Y:S01]  /*19d30*/  VIADD R8, R12, UR4 ;  /* 0x000000040c087c36 */ /* 0x001fe20008000000 */
[----:B------:R-:W-:Y:S01]  /*19d40*/  ULDC UR4, c[0x0][0x248] ;  /* 0x0000920000047ab9 */ /* 0x000fe20000000800 */
[----:B------:R-:W-:-:S03]  /*19d50*/  IMAD.X R7, R10, 0x1, R25, P6 ;  /* 0x000000010a077824 */ /* 0x000fc600030e0619 */
[----:B------:R-:W-:Y:S02]  /*19d60*/  SHF.R.S32.HI R9, RZ, 0x1f, R8 ;  /* 0x0000001fff097819 */ /* 0x000fe40000011408 */
[-C--:B-1----:R-:W-:Y:S02]  /*19d70*/  IADD3 R4, P6, R8, R2.reuse, RZ ;  /* 0x0000000208047210 */ /* 0x082fe40007fde0ff */
[----:B------:R-:W-:Y:S01]  /*19d80*/  ISETP.LT.AND P3, PT, R18, UR6, !P3 ;  /* 0x0000000612007c0c */ /* 0x000fe2000df61270 */
[----:B------:R0:W-:Y:S01]  /*19d90*/  @P1 STG.E.U8 desc[UR44][R6.64], R27 ;  /* 0x0000001b06001986 */ /* 0x0001e2000c10112c */
[----:B------:R-:W-:Y:S01]  /*19da0*/  PRMT R13, R15, 0x7773, RZ ;  /* 0x000077730f0d7816 */ /* 0x000fe200000000ff */
        /* <DEDUP_REMOVED lines=14> */
[----:B----4-:R-:W-:Y:S01]  /*19e90*/  PRMT R27, R20, 0x7770, RZ ;  /* 0x00007770141b7816 */ /* 0x010fe200000000ff */
        /* <DEDUP_REMOVED lines=74> */
[----:B------:R-:W-:Y:S01]  /*1a340*/  VIADD R10, R16, 0x1f ;  /* 0x0000001f100a7836 */ /* 0x000fe20000000000 */
        /* <DEDUP_REMOVED lines=18> */
[----:B------:R-:W-:Y:S01]  /*1a470*/  ISETP.GE.AND P3, PT, R10, UR6, PT ;  /* 0x000000060a007c0c */ /* 0x000fe2000bf66270 */
[----:B------:R-:W-:Y:S01]  /*1a480*/  VIADD R10, R16, 0x20 ;  /* 0x00000020100a7836 */ /* 0x000fe20000000000 */
[C---:B------:R-:W-:Y:S01]  /*1a490*/  IADD3 R8, P1, R12.reuse, R3, RZ ;  /* 0x000000030c087210 */ /* 0x040fe20007f3e0ff */
[----:B------:R-:W-:Y:S01]  /*1a4a0*/  VIADD R12, R12, UR4 ;  /* 0x000000040c0c7c36 */ /* 0x000fe20008000000 */
[----:B------:R1:W-:Y:S01]  /*1a4b0*/  @P5 STG.E.U8 desc[UR44][R4.64], R11 ;  /* 0x0000000b04005986 */ /* 0x0003e2000c10112c */
[----:B------:R-:W-:Y:S01]  /*1a4c0*/  ULDC UR6, c[0x0][0x22c] ;  /* 0x00008b0000067ab9 */ /* 0x000fe20000000800 */
[----:B------:R-:W-:Y:S01]  /*1a4d0*/  ISETP.LT.AND P5, PT, R17, UR8, !P2 ;  /* 0x0000000811007c0c */ /* 0x000fe2000d7a1270 */
[----:B------:R-:W-:Y:S01]  /*1a4e0*/  IMAD.X R9, R14, 0x1, R25, P1 ;  /* 0x000000010e097824 */ /* 0x000fe200008e0619 */
[----:B------:R-:W-:Y:S01]  /*1a4f0*/  ISETP.GE.AND P1, PT, R10, UR6, PT ;  /* 0x000000060a007c0c */ /* 0x000fe2000bf26270 */
[----:B0-----:R-:W-:Y:S01]  /*1a500*/  VIADD R6, R16, 0x21 ;  /* 0x0000002110067836 */ /* 0x001fe20000000000 */
[----:B------:R-:W-:Y:S01]  /*1a510*/  PRMT R7, R22, 0x7773, RZ ;  /* 0x0000777316077816 */ /* 0x000fe200000000ff */
[----:B------:R-:W-:Y:S01]  /*1a520*/  ULDC UR4, c[0x0][0x22c] ;  /* 0x00008b0000047ab9 */ /* 0x000fe20000000800 */
        /* <DEDUP_REMOVED lines=38> */
[----:B------:R-:W-:Y:S01]  /*1a790*/  PRMT R15, R28, 0x7770, RZ ;  /* 0x000077701c0f7816 */ /* 0x000fe200000000ff */
        /* <DEDUP_REMOVED lines=11> */
[----:B------:R-:W-:Y:S01]  /*1a850*/  ULDC UR8, c[0x0][0x228] ;  /* 0x00008a0000087ab9 */ /* 0x000fe20000000800 */
[----:B0-----:R-:W-:Y:S01]  /*1a860*/  IADD3 R8, P6, R10, R2, RZ ;  /* 0x000000020a087210 */ /* 0x001fe20007fde0ff */
[----:B------:R-:W-:-:S02]  /*1a870*/  IMAD.X R5, R12, 0x1, R25, P1 ;  /* 0x000000010c057824 */ /* 0x000fc400008e0619 */
[----:B--2---:R-:W-:Y:S01]  /*1a880*/  VIADD R6, R16, 0x23 ;  /* 0x0000002310067836 */ /* 0x004fe20000000000 */
[----:B------:R-:W-:Y:S01]  /*1a890*/  PRMT R15, R28, 0x7771, RZ ;  /* 0x000077711c0f7816 */ /* 0x000fe200000000ff */
[----:B------:R-:W-:Y:S01]  /*1a8a0*/  IMAD.X R9, R14, 0x1, R0, P6 ;  /* 0x000000010e097824 */ /* 0x000fe200030e0600 */
[----:B------:R-:W-:Y:S02]  /*1a8b0*/  PRMT R13, R28, 0x7772, RZ ;  /* 0x000077721c0d7816 */ /* 0x000fe400000000ff */
[----:B------:R-:W-:Y:S01]  /*1a8c0*/  ISETP.GE.AND P1, PT, R6, UR4, PT ;  /* 0x0000000406007c0c */ /* 0x000fe2000bf26270 */
[----:B------:R-:W-:Y:S01]  /*1a8d0*/  ULDC UR4, c[0x0][0x248] ;  /* 0x0000920000047ab9 */ /* 0x000fe20000000800 */
[----:B------:R-:W-:Y:S01]  /*1a8e0*/  ISETP.LT.AND P4, PT, R18, UR6, !P4 ;  /* 0x0000000612007c0c */ /* 0x000fe2000e781270 */
[----:B------:R0:W-:Y:S01]  /*1a8f0*/  @P3 STG.E.U8 desc[UR44][R4.64], R15 ;  /* 0x0000000f04003986 */ /* 0x0001e2000c10112c */
[C---:B------:R-:W-:Y:S01]  /*1a900*/  VIADD R11, R10.reuse, UR4 ;  /* 0x000000040a0b7c36 */ /* 0x040fe20008000000 */
[----:B------:R-:W-:Y:S01]  /*1a910*/  IADD3 R6, P3, R10, R3, RZ ;  /* 0x000000030a067210 */ /* 0x000fe20007f7e0ff */
[----:B------:R-:W-:Y:S01]  /*1a920*/  ULDC UR4, c[0x0][0x22c] ;  /* 0x00008b0000047ab9 */ /* 0x000fe20000000800 */
[----:B------:R1:W-:Y:S01]  /*1a930*/  @P5 STG.E.U8 desc[UR44][R8.64], R13 ;  /* 0x0000000d08005986 */ /* 0x0003e2000c10112c */
[----:B------:R-:W-:Y:S01]  /*1a940*/  ISETP.LT.AND P5, PT, R17, UR8, !P2 ;  /* 0x0000000811007c0c */ /* 0x000fe2000d7a1270 */
[----:B------:R-:W-:Y:S01]  /*1a950*/  ULDC UR6, c[0x0][0x228] ;  /* 0x00008a0000067ab9 */ /* 0x000fe20000000800 */
[----:B------:R-:W-:Y:S01]  /*1a960*/  SHF.R.S32.HI R12, RZ, 0x1f, R11 ;  /* 0x0000001fff0c7819 */ /* 0x000fe2000001140b */
[----:B------:R-:W-:Y:S01]  /*1a970*/  IMAD.X R7, R14, 0x1, R25, P3 ;  /* 0x000000010e077824 */ /* 0x000fe200018e0619 */
        /* <DEDUP_REMOVED lines=1244> */
[----:B------:R-:W-:Y:S01]  /*1f740*/  PRMT R13, R59, 0x7773, RZ ;  /* 0x000077733b0d7816 */ /* 0x000fe200000000ff */
[----:B------:R-:W-:Y:S01]  /*1f750*/  IMAD.X R7, R10, 0x1, R25, P6 ;  /* 0x000000010a077824 */ /* 0x000fe200030e0619 */
[----:B------:R-:W-:-:S02]  /*1f760*/  ULDC UR4, c[0x0][0x248] ;  /* 0x0000920000047ab9 */ /* 0x000fc40000000800 */
[----:B------:R-:W-:Y:S02]  /*1f770*/  SHF.R.S32.HI R9, RZ, 0x1f, R8 ;  /* 0x0000001fff097819 */ /* 0x000fe40000011408 */
[-C--:B-1----:R-:W-:Y:S02]  /*1f780*/  IADD3 R4, P6, R8, R2.reuse, RZ ;  /* 0x0000000208047210 */ /* 0x082fe40007fde0ff */
[----:B------:R-:W-:Y:S01]  /*1f790*/  ISETP.LT.AND P3, PT, R18, UR6, !P3 ;  /* 0x0000000612007c0c */ /* 0x000fe2000df61270 */
[----:B------:R0:W-:Y:S01]  /*1f7a0*/  @P1 STG.E.U8 desc[UR44][R6.64], R15 ;  /* 0x0000000f06001986 */ /* 0x0001e2000c10112c */
[----:B------:R-:W-:Y:S01]  /*1f7b0*/  PRMT R59, R59, 0x7772, RZ ;  /* 0x000077723b3b7816 */ /* 0x000fe200000000ff */
[--C-:B------:R-:W-:Y:S02]  /*1f7c0*/  IMAD.X R5, R9, 0x1, R0.reuse, P6 ;  /* 0x0000000109057824 */ /* 0x100fe400030e0600 */
        /* <DEDUP_REMOVED lines=16> */
[----:B------:R-:W-:Y:S01]  /*1f8d0*/  VIADD R10, R11, UR4 ;  /* 0x000000040b0a7c36 */ /* 0x000fe20008000000 */
[----:B------:R-:W-:Y:S01]  /*1f8e0*/  ISETP.LT.AND P3, PT, R18, UR6, !P2 ;  /* 0x0000000612007c0c */ /* 0x000fe2000d761270 */
[----:B------:R2:W-:Y:S01]  /*1f8f0*/  @P6 STG.E.U8 desc[UR44][R6.64], R15 ;  /* 0x0000000f06006986 */ /* 0x0005e2000c10112c */
[----:B------:R-:W-:Y:S01]  /*1f900*/  ISETP.LT.AND P5, PT, R17, UR8, !P4 ;  /* 0x0000000811007c0c */ /* 0x000fe2000e7a1270 */
[----:B------:R-:W-:Y:S01]  /*1f910*/  ULDC UR4, c[0x0][0x22c] ;  /* 0x00008b0000047ab9 */ /* 0x000fe20000000800 */
[----:B-1----:R-:W-:Y:S01]  /*1f920*/  IADD3 R4, P2, R11, R3, RZ ;  /* 0x000000030b047210 */ /* 0x002fe20007f5e0ff */
[----:B------:R-:W-:Y:S01]  /*1f930*/  ULDC UR6, c[0x0][0x228] ;  /* 0x00008a0000067ab9 */ /* 0x000fe20000000800 */
[----:B------:R-:W-:Y:S01]  /*1f940*/  SHF.R.S32.HI R14, RZ, 0x1f, R10 ;  /* 0x0000001fff0e7819 */ /* 0x000fe2000001140a */
        /* <DEDUP_REMOVED lines=9> */
[----:B------:R0:W-:Y:S01]  /*1f9e0*/  @P3 STG.E.U8 desc[UR44][R4.64], R15 ;  /* 0x0000000f04003986 */ /* 0x0001e2000c10112c */
[----:B------:R-:W-:Y:S01]  /*1f9f0*/  VIADD R11, R10, UR4 ;  /* 0x000000040a0b7c36 */ /* 0x000fe20008000000 */
[----:B------:R-:W-:Y:S01]  /*1fa00*/  ISETP.LT.AND P4, PT, R18, UR6, !P4 ;  /* 0x0000000612007c0c */ /* 0x000fe2000e781270 */
[----:B------:R-:W-:Y:S01]  /*1fa10*/  ULDC UR4, c[0x0][0x22c] ;  /* 0x00008b0000047ab9 */ /* 0x000fe20000000800 */
[----:B------:R1:W-:Y:S01]  /*1fa20*/  @P5 STG.E.U8 desc[UR44][R8.64], R13 ;  /* 0x0000000d08005986 */ /* 0x0003e2000c10112c */
[----:B------:R-:W-:Y:S01]  /*1fa30*/  ISETP.LT.AND P5, PT, R17, UR8, !P1 ;  /* 0x0000000811007c0c */ /* 0x000fe2000cfa1270 */
[----:B------:R-:W-:Y:S01]  /*1fa40*/  ULDC UR6, c[0x0][0x228] ;  /* 0x00008a0000067ab9 */ /* 0x000fe20000000800 */
[----:B------:R-:W-:Y:S01]  /*1fa50*/  IADD3 R6, P3, R10, R3, RZ ;  /* 0x000000030a067210 */ /* 0x000fe20007f7e0ff */
[----:B------:R-:W-:Y:S01]  /*1fa60*/  ULDC UR8, c[0x0][0x228] ;  /* 0x00008a0000087ab9 */ /* 0x000fe20000000800 */
[----:B------:R-:W-:-:S02]  /*1fa70*/  SHF.R.S32.HI R12, RZ, 0x1f, R11 ;  /* 0x0000001fff0c7819 */ /* 0x000fc4000001140b */
[----:B0-----:R-:W-:Y:S01]  /*1fa80*/  IADD3 R4, P6, R11, R2, RZ ;  /* 0x000000020b047210 */ /* 0x001fe20007fde0ff */
[----:B------:R-:W-:Y:S02]  /*1fa90*/  IMAD.X R7, R14, 0x1, R25, P3 ;  /* 0x000000010e077824 */ /* 0x000fe400018e0619 */
[----:B-1----:R-:W-:Y:S01]  /*1faa0*/  VIADD R8, R16, 0x6c ;  /* 0x0000006c10087836 */ /* 0x002fe20000000000 */
        /* <DEDUP_REMOVED lines=18> */
[C---:B------:R-:W-:Y:S01]  /*1fbd0*/  PRMT R15, R65.reuse, 0x7771, RZ ;  /* 0x00007771410f7816 */ /* 0x040fe200000000ff */
        /* <DEDUP_REMOVED lines=33> */
[----:B-1----:R-:W-:Y:S01]  /*1fdf0*/  VIADD R8, R16, 0x6f ;  /* 0x0000006f10087836 */ /* 0x002fe20000000000 */
[----:B------:R-:W-:Y:S01]  /*1fe00*/  PRMT R15, R66, 0x7771, RZ ;  /* 0x00007771420f7816 */ /* 0x000fe200000000ff */
[----:B------:R-:W-:Y:S01]  /*1fe10*/  IMAD.X R7, R12, 0x1, R25, P4 ;  /* 0x000000010c077824 */ /* 0x000fe200020e0619 */
[----:B------:R-:W-:Y:S01]  /*1fe20*/  PRMT R13, R66, 0x7772, RZ ;  /* 0x00007772420d7816 */ /* 0x000fe200000000ff */
[----:B------:R-:W-:Y:S01]  /*1fe30*/  IMAD.X R5, R14, 0x1, R0, P6 ;  /* 0x000000010e057824 */ /* 0x000fe200030e0600 */
[----:B------:R-:W-:Y:S01]  /*1fe40*/  ISETP.GE.AND P4, PT, R8, UR4, PT ;  /* 0x0000000408007c0c */ /* 0x000fe2000bf86270 */
[----:B------:R-:W-:Y:S01]  /*1fe50*/  ULDC UR4, c[0x0][0x248] ;  /* 0x0000920000047ab9 */ /* 0x000fe20000000800 */
[----:B------:R-:W-:Y:S01]  /*1fe60*/  ISETP.LT.AND P1, PT, R18, UR6, !P1 ;  /* 0x0000000612007c0c */ /* 0x000fe2000cf21270 */
[C---:B------:R-:W-:Y:S01]  /*1fe70*/  VIADD R11, R10.reuse, UR4 ;  /* 0x000000040a0b7c36 */ /* 0x040fe20008000000 */
[----:B------:R0:W-:Y:S01]  /*1fe80*/  @P3 STG.E.U8 desc[UR44][R6.64], R15 ;  /* 0x0000000f06003986 */ /* 0x0001e2000c10112c */
[----:B------:R-:W-:Y:S01]  /*1fe90*/  ISETP.LT.AND P3, PT, R17, UR8, !P2 ;  /* 0x0000000811007c0c */ /* 0x000fe2000d761270 */
[----:B------:R-:W-:Y:S01]  /*1fea0*/  ULDC UR4, c[0x0][0x22c] ;  /* 0x00008b0000047ab9 */ /* 0x000fe20000000800 */
[----:B------:R-:W-:Y:S01]  /*1feb0*/  ULDC UR6, c[0x0][0x228] ;  /* 0x00008a0000067ab9 */ /* 0x000fe20000000800 */
[----:B------:R1:W-:Y:S01]  /*1fec0*/  @P5 STG.E.U8 desc[UR44][R4.64], R13 ;  /* 0x0000000d04005986 */ /* 0x0003e2000c10112c */
[----:B------:R-:W-:Y:S01]  /*1fed0*/  IADD3 R8, P5, R10, R3, RZ ;  /* 0x000000030a087210 */ /* 0x000fe20007fbe0ff */
[----:B------:R-:W-:Y:S01]  /*1fee0*/  ULDC UR8, c[0x0][0x228] ;  /* 0x00008a0000087ab9 */ /* 0x000fe20000000800 */
[----:B------:R-:W-:-:S02]  /*1fef0*/  SHF.R.S32.HI R12, RZ, 0x1f, R11 ;  /* 0x0000001fff0c7819 */ /* 0x000fc4000001140b */
[-C--:B0-----:R-:W-:Y:S01]  /*1ff00*/  IADD3 R6, P6, R11, R2.reuse, RZ ;  /* 0x000000020b067210 */ /* 0x081fe20007fde0ff */
[----:B-1----:R-:W-:Y:S01]  /*1ff10*/  VIADD R4, R16, 0x70 ;  /* 0x0000007010047836 */ /* 0x002fe20000000000 */
[----:B------:R-:W-:Y:S01]  /*1ff20*/  PRMT R15, R66, 0x7773, RZ ;  /* 0x00007773420f7816 */ /* 0x000fe200000000ff */
[--C-:B------:R-:W-:Y:S01]  /*1ff30*/  IMAD.X R9, R14, 0x1, R25.reuse, P5 ;  /* 0x000000010e097824 */ /* 0x100fe200028e0619 */
[----:B------:R-:W-:Y:S01]  /*1ff40*/  PRMT R13, R67, 0x7770, RZ ;  /* 0x00007770430d7816 */ /* 0x000fe200000000ff */
[----:B------:R-:W-:Y:S01]  /*1ff50*/  IMAD.X R7, R12, 0x1, R0, P6 ;  /* 0x000000010c077824 */ /* 0x000fe200030e0600 */
[----:B------:R-:W-:Y:S01]  /*1ff60*/  ISETP.GE.AND P5, PT, R4, UR4, PT ;  /* 0x0000000404007c0c */ /* 0x000fe2000bfa6270 */
[----:B------:R-:W-:Y:S01]  /*1ff70*/  ULDC UR4, c[0x0][0x248] ;  /* 0x0000920000047ab9 */ /* 0x000fe20000000800 */
[----:B------:R0:W-:Y:S01]  /*1ff80*/  @P1 STG.E.U8 desc[UR44][R8.64], R15 ;  /* 0x0000000f08001986 */ /* 0x0001e2000c10112c */
[----:B------:R-:W-:Y:S01]  /*1ff90*/  VIADD R10, R11, UR4 ;  /* 0x000000040b0a7c36 */ /* 0x000fe20008000000 */
[----:B------:R-:W-:Y:S01]  /*1ffa0*/  ISETP.LT.AND P2, PT, R18, UR6, !P2 ;  /* 0x0000000612007c0c */ /* 0x000fe2000d741270 */
[----:B------:R-:W-:Y:S01]  /*1ffb0*/  ULDC UR4, c[0x0][0x22c] ;  /* 0x00008b0000047ab9 */ /* 0x000fe20000000800 */
[----:B------:R-:W-:Y:S01]  /*1ffc0*/  ISETP.LT.AND P1, PT, R17, UR8, !P4 ;  /* 0x0000000811007c0c */ /* 0x000fe2000e721270 */
[----:B------:R1:W-:Y:S01]  /*1ffd0*/  @P3 STG.E.U8 desc[UR44][R6.64], R13 ;  /* 0x0000000d06003986 */ /* 0x0003e2000c10112c */
[----:B------:R-:W-:Y:S01]  /*1ffe0*/  IADD3 R4, P3, R11, R3, RZ ;  /* 0x000000030b047210 */ /* 0x000fe20007f7e0ff */
[----:B------:R-:W-:Y:S01]  /*1fff0*/  ULDC UR8, c[0x0][0x228] ;  /* 0x00008a0000087ab9 */ /* 0x000fe20000000800 */
[----:B------:R-:W-:Y:S01]  /*20000*/  SHF.R.S32.HI R14, RZ, 0x1f, R10 ;  /* 0x0000001fff0e7819 */ /* 0x000fe2000001140a */
[----:B------:R-:W-:Y:S01]  /*20010*/  ULDC UR6, c[0x0][0x22c] ;  /* 0x00008b0000067ab9 */ /* 0x000fe20000000800 */
[----:B0-----:R-:W-:Y:S01]  /*20020*/  IADD3 R8, P6, R10, R2, RZ ;  /* 0x000000020a087210 */ /* 0x001fe20007fde0ff */
[----:B------:R-:W-:Y:S01]  /*20030*/  IMAD.X R5, R12, 0x1, R25, P3 ;  /* 0x000000010c057824 */ /* 0x000fe200018e0619 */
[C---:B------:R-:W-:Y:S01]  /*20040*/  PRMT R15, R67.reuse, 0x7771, RZ ;  /* 0x00007771430f7816 */ /* 0x040fe200000000ff */
[----:B-1----:R-:W-:Y:S01]  /*20050*/  VIADD R6, R16, 0x71 ;  /* 0x0000007110067836 */ /* 0x002fe20000000000 */
[----:B------:R-:W-:Y:S01]  /*20060*/  PRMT R13, R67, 0x7772, RZ ;  /* 0x00007772430d7816 */ /* 0x000fe200000000ff */
[----:B------:R-:W-:-:S02]  /*20070*/  IMAD.X R9, R14, 0x1, R0, P6 ;  /* 0x000000010e097824 */ /* 0x000fc400030e0600 */
[----:B------:R0:W-:Y:S01]  /*20080*/  @P2 STG.E.U8 desc[UR44][R4.64], R15 ;  /* 0x0000000f04002986 */ /* 0x0001e2000c10112c */
[----:B------:R-:W-:Y:S01]  /*20090*/  VIADD R7, R16, 0x72 ;  /* 0x0000007210077836 */ /* 0x000fe20000000000 */
[----:B------:R-:W-:Y:S01]  /*200a0*/  ISETP.GE.AND P3, PT, R6, UR4, PT ;  /* 0x0000000406007c0c */ /* 0x000fe2000bf66270 */
[----:B------:R-:W-:Y:S01]  /*200b0*/  ULDC UR4, c[0x0][0x248] ;  /* 0x0000920000047ab9 */ /* 0x000fe20000000800 */
[----:B------:R1:W-:Y:S01]  /*200c0*/  @P1 STG.E.U8 desc[UR44][R8.64], R13 ;  /* 0x0000000d08001986 */ /* 0x0003e2000c10112c */
[----:B------:R-:W-:Y:S01]  /*200d0*/  ISETP.LT.AND P4, PT, R18, UR8, !P4 ;  /* 0x0000000812007c0c */ /* 0x000fe2000e781270 */
[C---:B------:R-:W-:Y:S01]  /*200e0*/  VIADD R11, R10.reuse, UR4 ;  /* 0x000000040a0b7c36 */ /* 0x040fe20008000000 */
[-C--:B------:R-:W-:Y:S01]  /*200f0*/  IADD3 R6, P1, R10, R3.reuse, RZ ;  /* 0x000000030a067210 */ /* 0x080fe20007f3e0ff */
[----:B------:R-:W-:Y:S01]  /*20100*/  ULDC UR4, c[0x0][0x22c] ;  /* 0x00008b0000047ab9 */ /* 0x000fe20000000800 */
[----:B------:R-:W-:Y:S01]  /*20110*/  ISETP.LT.AND P6, PT, R17, UR10, !P5 ;  /* 0x0000000a11007c0c */ /* 0x000fe2000efc1270 */
[----:B------:R-:W-:Y:S01]  /*20120*/  ULDC UR8, c[0x0][0x228] ;  /* 0x00008a0000087ab9 */ /* 0x000fe20000000800 */
[----:B------:R-:W-:Y:S01]  /*20130*/  ISETP.GE.AND P2, PT, R7, UR6, PT ;  /* 0x0000000607007c0c */ /* 0x000fe2000bf46270 */
[----:B------:R-:W-:Y:S01]  /*20140*/  IMAD.X R7, R14, 0x1, R25, P1 ;  /* 0x000000010e077824 */ /* 0x000fe200008e0619 */
[----:B0-----:R-:W-:Y:S01]  /*20150*/  IADD3 R4, P1, R11, R2, RZ ;  /* 0x000000020b047210 */ /* 0x001fe20007f3e0ff */
[----:B------:R-:W-:Y:S01]  /*20160*/  ULDC UR6, c[0x0][0x228] ;  /* 0x00008a0000067ab9 */ /* 0x000fe20000000800 */
[----:B------:R-:W-:Y:S01]  /*20170*/  PRMT R67, R67, 0x7773, RZ ;  /* 0x0000777343437816 */ /* 0x000fe200000000ff */
[----:B-1----:R-:W-:Y:S01]  /*20180*/  VIADD R8, R16, 0x73 ;  /* 0x0000007310087836 */ /* 0x002fe20000000000 */
[----:B------:R-:W-:Y:S01]  /*20190*/  SHF.R.S32.HI R9, RZ, 0x1f, R11 ;  /* 0x0000001fff097819 */ /* 0x000fe2000001140b */
[----:B------:R-:W-:Y:S01]  /*201a0*/  ULDC UR10, c[0x0][0x228] ;  /* 0x00008a00000a7ab9 */ /* 0x000fe20000000800 */
[----:B------:R-:W-:Y:S01]  /*201b0*/  PRMT R13, R68, 0x7770, RZ ;  /* 0x00007770440d7816 */ /* 0x000fe200000000ff */
[----:B------:R0:W-:Y:S02]  /*201c0*/  @P4 STG.E.U8 desc[UR44][R6.64], R67 ;  /* 0x0000004306004986 */ /* 0x0001e4000c10112c */
[----:B------:R-:W-:Y:S01]  /*201d0*/  IMAD.X R5, R9, 0x1, R0, P1 ;  /* 0x0000000109057824 */ /* 0x000fe200008e0600 */
[----:B------:R-:W-:Y:S01]  /*201e0*/  ISETP.LT.AND P4, PT, R18, UR6, !P5 ;  /* 0x0000000612007c0c */ /* 0x000fe2000ef81270 */
[----:B------:R-:W-:Y:S01]  /*201f0*/  ULDC UR6, c[0x0][0x22c] ;  /* 0x00008b0000067ab9 */ /* 0x000fe20000000800 */
[----:B------:R-:W-:Y:S01]  /*20200*/  ISETP.GE.AND P1, PT, R8, UR4, PT ;  /* 0x0000000408007c0c */ /* 0x000fe2000bf26270 */
[----:B------:R-:W-:Y:S01]  /*20210*/  ULDC UR4, c[0x0][0x248] ;  /* 0x0000920000047ab9 */ /* 0x000fe20000000800 */
[----:B------:R1:W-:Y:S01]  /*20220*/  @P6 STG.E.U8 desc[UR44][R4.64], R13 ;  /* 0x0000000d04006986 */ /* 0x0003e2000c10112c */
[C---:B------:R-:W-:Y:S01]  /*20230*/  IADD3 R8, P6, R11.reuse, R3, RZ ;  /* 0x000000030b087210 */ /* 0x040fe20007fde0ff */
[----:B------:R-:W-:Y:S01]  /*20240*/  VIADD R10, R11, UR4 ;  /* 0x000000040b0a7c36 */ /* 0x000fe20008000000 */
[----:B------:R-:W-:Y:S01]  /*20250*/  PRMT R15, R68, 0x7771, RZ ;  /* 0x00007771440f7816 */ /* 0x000fe200000000ff */
[----:B------:R-:W-:Y:S01]  /*20260*/  ULDC UR4, c[0x0][0x248] ;  /* 0x0000920000047ab9 */ /* 0x000fe20000000800 */
[----:B0-----:R-:W-:-:S02]  /*20270*/  VIADD R6, R16, 0x74 ;  /* 0x0000007410067836 */ /* 0x001fc40000000000 */
[----:B------:R-:W-:Y:S01]  /*20280*/  IMAD.X R9, R9, 0x1, R25, P6 ;  /* 0x0000000109097824 */ /* 0x000fe200030e0619 */
[----:B------:R-:W-:Y:S02]  /*20290*/  SHF.R.S32.HI R7, RZ, 0x1f, R10 ;  /* 0x0000001fff077819 */ /* 0x000fe4000001140a */
[----:B------:R-:W-:Y:S01]  /*202a0*/  ISETP.LT.AND P5, PT, R17, UR8, !P3 ;  /* 0x0000000811007c0c */ /* 0x000fe2000dfa1270 */
[----:B------:R-:W-:Y:S01]  /*202b0*/  ULDC UR8, c[0x0][0x228] ;  /* 0x00008a0000087ab9 */ /* 0x000fe20000000800 */
[----:B-1----:R-:W-:Y:S01]  /*202c0*/  IADD3 R4, P6, R10, R2, RZ ;  /* 0x000000020a047210 */ /* 0x002fe20007fde0ff */
[----:B------:R0:W-:Y:S01]  /*202d0*/  @P4 STG.E.U8 desc[UR44][R8.64], R15 ;  /* 0x0000000f08004986 */ /* 0x0001e2000c10112c */
[----:B------:R-:W-:Y:S02]  /*202e0*/  ISETP.LT.AND P3, PT, R18, UR10, !P3 ;  /* 0x0000000a12007c0c */ /* 0x000fe4000df61270 */
[----:B------:R-:W-:Y:S01]  /*202f0*/  ISETP.GE.AND P4, PT, R6, UR6, PT ;  /* 0x0000000606007c0c */ /* 0x000fe2000bf86270 */
[----:B------:R-:W-:Y:S01]  /*20300*/  IMAD.X R5, R7, 0x1, R0, P6 ;  /* 0x0000000107057824 */ /* 0x000fe200030e0600 */
[----:B------:R-:W-:-:S02]  /*20310*/  IADD3 R6, P6, R10, R3, RZ ;  /* 0x000000030a067210 */ /* 0x000fc40007fde0ff */
[----:B------:R-:W-:Y:S01]  /*20320*/  PRMT R11, R68, 0x7772, RZ ;  /* 0x00007772440b7816 */ /* 0x000fe200000000ff */
[----:B------:R-:W-:Y:S01]  /*20330*/  VIADD R10, R10, UR4 ;  /* 0x000000040a0a7c36 */ /* 0x000fe20008000000 */
[----:B------:R-:W-:Y:S01]  /*20340*/  PRMT R13, R68, 0x7773, RZ ;  /* 0x00007773440d7816 */ /* 0x000fe200000000ff */
[----:B------:R-:W-:Y:S01]  /*20350*/  IMAD.X R7, R7, 0x1, R25, P6 ;  /* 0x0000000107077824 */ /* 0x000fe200030e0619 */
[----:B------:R-:W-:Y:S01]  /*20360*/  ULDC UR6, c[0x0][0x228] ;  /* 0x00008a0000067ab9 */ /* 0x000fe20000000800 */
[----:B------:R1:W-:Y:S01]  /*20370*/  @P5 STG.E.U8 desc[UR44][R4.64], R11 ;  /* 0x0000000b04005986 */ /* 0x0003e2000c10112c */
[----:B------:R-:W-:Y:S01]  /*20380*/  ISETP.LT.AND P5, PT, R17, UR6, !P2 ;  /* 0x0000000611007c0c */ /* 0x000fe2000d7a1270 */
[----:B------:R-:W-:Y:S01]  /*20390*/  ULDC UR6, c[0x0][0x228] ;  /* 0x00008a0000067ab9 */ /* 0x000fe20000000800 */
[----:B------:R-:W-:Y:S01]  /*203a0*/  SHF.R.S32.HI R12, RZ, 0x1f, R10 ;  /* 0x0000001fff0c7819 */ /* 0x000fe2000001140a */
[----:B------:R2:W-:Y:S01]  /*203b0*/  @P3 STG.E.U8 desc[UR44][R6.64], R13 ;  /* 0x0000000d06003986 */ /* 0x0005e2000c10112c */
[----:B0-----:R-:W-:Y:S01]  /*203c0*/  IADD3 R8, P3, R10, R2, RZ ;  /* 0x000000020a087210 */ /* 0x001fe20007f7e0ff */
[----:B------:R-:W-:Y:S01]  /*203d0*/  ULDC UR4, c[0x0][0x248] ;  /* 0x0000920000047ab9 */ /* 0x000fe20000000800 */
[----:B------:R-:W-:Y:S01]  /*203e0*/  ISETP.LT.AND P2, PT, R18, UR6, !P2 ;  /* 0x0000000612007c0c */ /* 0x000fe2000d741270 */
[----:B------:R-:W-:Y:S01]  /*203f0*/  ULDC UR6, c[0x0][0x228] ;  /* 0x00008a0000067ab9 */ /* 0x000fe20000000800 */
[----:B------:R-:W-:Y:S01]  /*20400*/  PRMT R21, R69, 0x7770, RZ ;  /* 0x0000777045157816 */ /* 0x000fe200000000ff */
[----:B------:R-:W-:Y:S01]  /*20410*/  IMAD.X R9, R12, 0x1, R0, P3 ;  /* 0x000000010c097824 */ /* 0x000fe200018e0600 */
[C---:B-1----:R-:W-:Y:S01]  /*20420*/  IADD3 R4, P3, R10.reuse, R3, RZ ;  /* 0x000000030a047210 */ /* 0x042fe20007f7e0ff */
[----:B------:R-:W-:Y:S01]  /*20430*/  VIADD R11, R10, UR4 ;  /* 0x000000040a0b7c36 */ /* 0x000fe20008000000 */
[----:B------:R-:W-:-:S02]  /*20440*/  ISETP.LT.AND P6, PT, R17, UR8, !P1 ;  /* 0x0000000811007c0c */ /* 0x000fc4000cfc1270 */
[----:B------:R0:W-:Y:S01]  /*20450*/  @P5 STG.E.U8 desc[UR44][R8.64], R21 ;  /* 0x0000001508005986 */ /* 0x0001e2000c10112c */
[----:B------:R-:W-:Y:S01]  /*20460*/  PRMT R15, R69, 0x7771, RZ ;  /* 0x00007771450f7816 */ /* 0x000fe200000000ff */
[----:B------:R-:W-:Y:S01]  /*20470*/  IMAD.X R5, R12, 0x1, R25, P3 ;  /* 0x000000010c057824 */ /* 0x000fe200018e0619 */
[----:B------:R-:W-:Y:S01]  /*20480*/  SHF.R.S32.HI R14, RZ, 0x1f, R11 ;  /* 0x0000001fff0e7819 */ /* 0x000fe2000001140b */
[----:B------:R-:W-:Y:S01]  /*20490*/  VIADD R10, R16, 0x75 ;  /* 0x00000075100a7836 */ /* 0x000fe20000000000 */
[-C--:B--2---:R-:W-:Y:S01]  /*204a0*/  IADD3 R6, P5, R11, R2.reuse, RZ ;  /* 0x000000020b067210 */ /* 0x084fe20007fbe0ff */
[----:B------:R-:W-:Y:S01]  /*204b0*/  ULDC UR4, c[0x0][0x248] ;  /* 0x0000920000047ab9 */ /* 0x000fe20000000800 */
[----:B------:R-:W-:Y:S01]  /*204c0*/  ISETP.LT.AND P1, PT, R18, UR6, !P1 ;  /* 0x0000000612007c0c */ /* 0x000fe2000cf21270 */
[----:B------:R1:W-:Y:S01]  /*204d0*/  @P2 STG.E.U8 desc[UR44][R4.64], R15 ;  /* 0x0000000f04002986 */ /* 0x0003e2000c10112c */
[----:B------:R-:W-:Y:S01]  /*204e0*/  PRMT R13, R69, 0x7772, RZ ;  /* 0x00007772450d7816 */ /* 0x000fe200000000ff */
[----:B------:R-:W-:Y:S01]  /*204f0*/  IMAD.X R7, R14, 0x1, R0, P5 ;  /* 0x000000010e077824 */ /* 0x000fe200028e0600 */
[----:B------:R-:W-:Y:S01]  /*20500*/  ISETP.GE.AND P3, PT, R10, UR7, PT ;  /* 0x000000070a007c0c */ /* 0x000fe2000bf66270 */
[----:B------:R-:W-:Y:S01]  /*20510*/  ULDC UR7, c[0x0][0x228] ;  /* 0x00008a0000077ab9 */ /* 0x000fe20000000800 */
[CC--:B0-----:R-:W-:Y:S01]  /*20520*/  IADD3 R8, P2, R11.reuse, R3.reuse, RZ ;  /* 0x000000030b087210 */ /* 0x0c1fe20007f5e0ff */
[----:B------:R-:W-:Y:S01]  /*20530*/  VIADD R12, R11, UR4 ;  /* 0x000000040b0c7c36 */ /* 0x000fe20008000000 */
[----:B------:R-:W-:Y:S01]  /*20540*/  ULDC UR6, c[0x0][0x228] ;  /* 0x00008a0000067ab9 */ /* 0x000fe20000000800 */
[----:B------:R-:W-:Y:S01]  /*20550*/  VIADD R10, R16, 0x76 ;  /* 0x00000076100a7836 */ /* 0x000fe20000000000 */
[----:B------:R-:W-:Y:S01]  /*20560*/  ISETP.LT.AND P5, PT, R17, UR7, !P4 ;  /* 0x0000000711007c0c */ /* 0x000fe2000e7a1270 */
[----:B------:R0:W-:Y:S01]  /*20570*/  @P6 STG.E.U8 desc[UR44][R6.64], R13 ;  /* 0x0000000d06006986 */ /* 0x0001e2000c10112c */
[----:B------:R-:W-:Y:S01]  /*20580*/  IMAD.X R9, R14, 0x1, R25, P2 ;  /* 0x000000010e097824 */ /* 0x000fe200010e0619 */
[----:B------:R-:W-:Y:S01]  /*20590*/  PRMT R69, R69, 0x7773, RZ ;  /* 0x0000777345457816 */ /* 0x000fe200000000ff */
[----:B------:R-:W-:Y:S01]  /*205a0*/  ULDC UR4, c[0x0][0x248] ;  /* 0x0000920000047ab9 */ /* 0x000fe20000000800 */
[----:B------:R-:W-:Y:S01]  /*205b0*/  SHF.R.S32.HI R20, RZ, 0x1f, R12 ;  /* 0x0000001fff147819 */ /* 0x000fe2000001140c */
[----:B------:R-:W-:Y:S01]  /*205c0*/  ULDC UR7, c[0x0][0x228] ;  /* 0x00008a0000077ab9 */ /* 0x000fe20000000800 */
[-C--:B-1----:R-:W-:Y:S01]  /*205d0*/  IADD3 R4, P6, R12, R2.reuse, RZ ;  /* 0x000000020c047210 */ /* 0x082fe20007fde0ff */
[----:B------:R-:W-:Y:S01]  /*205e0*/  ULDC UR8, c[0x0][0x228] ;  /* 0x00008a0000087ab9 */ /* 0x000fe20000000800 */
[----:B------:R-:W-:Y:S01]  /*205f0*/  ISETP.GE.AND P2, PT, R10, UR5, PT ;  /* 0x000000050a007c0c */ /* 0x000fe2000bf46270 */
[----:B------:R-:W-:Y:S01]  /*20600*/  ULDC UR5, c[0x0][0x228] ;  /* 0x00008a0000057ab9 */ /* 0x000fe20000000800 */
[----:B0-----:R-:W-:Y:S01]  /*20610*/  VIADD R6, R16, 0x77 ;  /* 0x0000007710067836 */ /* 0x001fe20000000000 */
[----:B------:R-:W-:Y:S01]  /*20620*/  ISETP.LT.AND P4, PT, R18, UR5, !P4 ;  /* 0x0000000512007c0c */ /* 0x000fe2000e781270 */
[----:B------:R0:W-:Y:S01]  /*20630*/  @P1 STG.E.U8 desc[UR44][R8.64], R69 ;  /* 0x0000004508001986 */ /* 0x0001e2000c10112c */
[----:B------:R-:W-:Y:S01]  /*20640*/  IMAD.X R5, R20, 0x1, R0, P6 ;  /* 0x0000000114057824 */ /* 0x000fe200030e0600 */
[----:B------:R-:W-:Y:S01]  /*20650*/  PRMT R11, R70, 0x7770, RZ ;  /* 0x00007770460b7816 */ /* 0x000fe200000000ff */
[----:B------:R-:W-:Y:S01]  /*20660*/  VIADD R13, R12, UR4 ;  /* 0x000000040c0d7c36 */ /* 0x000fe20008000000 */
[----:B------:R-:W-:Y:S01]  /*20670*/  ISETP.GE.AND P1, PT, R6, UR11, PT ;  /* 0x0000000b06007c0c */ /* 0x000fe2000bf26270 */
[----:B------:R-:W-:Y:S01]  /*20680*/  VIADD R10, R16, 0x78 ;  /* 0x00000078100a7836 */ /* 0x000fe20000000000 */
[----:B------:R-:W-:Y:S01]  /*20690*/  IADD3 R6, P6, R12, R3, RZ ;  /* 0x000000030c067210 */ /* 0x000fe20007fde0ff */
[----:B------:R1:W-:Y:S01]  /*206a0*/  @P5 STG.E.U8 desc[UR44][R4.64], R11 ;  /* 0x0000000b04005986 */ /* 0x0003e2000c10112c */
[----:B------:R-:W-:Y:S01]  /*206b0*/  SHF.R.S32.HI R12, RZ, 0x1f, R13 ;  /* 0x0000001fff0c7819 */ /* 0x000fe2000001140d */
[----:B------:R-:W-:Y:S01]  /*206c0*/  ULDC UR5, c[0x0][0x228] ;  /* 0x00008a0000057ab9 */ /* 0x000fe20000000800 */
[----:B------:R-:W-:Y:S01]  /*206d0*/  PRMT R21, R70, 0x7772, RZ ;  /* 0x0000777246157816 */ /* 0x000fe200000000ff */
[----:B------:R-:W-:Y:S01]  /*206e0*/  IMAD.X R7, R20, 0x1, R25, P6 ;  /* 0x0000000114077824 */ /* 0x000fe200030e0619 */
[----:B0-----:R-:W-:Y:S01]  /*206f0*/  IADD3 R8, P6, R13, R2, RZ ;  /* 0x000000020d087210 */ /* 0x001fe20007fde0ff */
[----:B------:R-:W-:Y:S01]  /*20700*/  ULDC UR4, c[0x0][0x248] ;  /* 0x0000920000047ab9 */ /* 0x000fe20000000800 */
[----:B------:R-:W-:-:S02]  /*20710*/  ISETP.LT.AND P5, PT, R17, UR6, !P3 ;  /* 0x0000000611007c0c */ /* 0x000fc4000dfa1270 */
[----:B-1----:R-:W-:Y:S01]  /*20720*/  PRMT R5, R70, 0x7771, RZ ;  /* 0x0000777146057816 */ /* 0x002fe200000000ff */
[----:B------:R-:W-:Y:S01]  /*20730*/  IMAD.X R9, R12, 0x1, R0, P6 ;  /* 0x000000010c097824 */ /* 0x000fe200030e0600 */
[----:B------:R-:W-:Y:S01]  /*20740*/  ISETP.LT.AND P3, PT, R18, UR5, !P3 ;  /* 0x0000000512007c0c */ /* 0x000fe2000df61270 */
[C---:B------:R-:W-:Y:S01]  /*20750*/  VIADD R14, R13.reuse, UR4 ;  /* 0x000000040d0e7c36 */ /* 0x040fe20008000000 */
[----:B------:R-:W-:Y:S01]  /*20760*/  PRMT R15, R70, 0x7773, RZ ;  /* 0x00007773460f7816 */ /* 0x000fe200000000ff */
[----:B------:R-:W-:Y:S01]  /*20770*/  @P4 STG.E.U8 desc[UR44][R6.64], R5 ;  /* 0x0000000506004986 */ /* 0x000fe2000c10112c */
[----:B------:R-:W-:Y:S01]  /*20780*/  ISETP.GE.AND P4, PT, R10, UR9, PT ;  /* 0x000000090a007c0c */ /* 0x000fe2000bf86270 */
[----:B------:R-:W-:Y:S01]  /*20790*/  ULDC UR5, c[0x0][0x228] ;  /* 0x00008a0000057ab9 */ /* 0x000fe20000000800 */
[----:B------:R-:W-:Y:S01]  /*207a0*/  IADD3 R10, P6, R13, R3, RZ ;  /* 0x000000030d0a7210 */ /* 0x000fe20007fde0ff */
[----:B------:R-:W0:Y:S01]  /*207b0*/  LDS.128 R4, [R19] ;  /* 0x0000000013047984 */ /* 0x000e220000000c00 */
[----:B------:R-:W-:Y:S01]  /*207c0*/  ULDC UR4, c[0x0][0x248] ;  /* 0x0000920000047ab9 */ /* 0x000fe20000000800 */
[----:B------:R-:W-:Y:S01]  /*207d0*/  PRMT R27, R71, 0x7770, RZ ;  /* 0x00007770471b7816 */ /* 0x000fe200000000ff */
[----:B------:R-:W-:Y:S01]  /*207e0*/  ULDC UR6, c[0x0][0x228] ;  /* 0x00008a0000067ab9 */ /* 0x000fe20000000800 */
[----:B------:R-:W-:Y:S01]  /*207f0*/  IMAD.X R11, R12, 0x1, R25, P6 ;  /* 0x000000010c0b7824 */ /* 0x000fe200030e0619 */
[----:B------:R1:W-:Y:S01]  /*20800*/  @P5 STG.E.U8 desc[UR44][R8.64], R21 ;  /* 0x0000001508005986 */ /* 0x0003e2000c10112c */
[----:B------:R-:W-:Y:S01]  /*20810*/  ISETP.LT.AND P5, PT, R17, UR5, !P2 ;  /* 0x0000000511007c0c */ /* 0x000fe2000d7a1270 */
[----:B------:R-:W-:Y:S01]  /*20820*/  ULDC UR5, c[0x0][0x228] ;  /* 0x00008a0000057ab9 */ /* 0x000fe20000000800 */
[----:B------:R-:W-:Y:S01]  /*20830*/  SHF.R.S32.HI R20, RZ, 0x1f, R14 ;  /* 0x0000001fff147819 */ /* 0x000fe2000001140e */
[----:B------:R2:W-:Y:S01]  /*20840*/  @P3 STG.E.U8 desc[UR44][R10.64], R15 ;  /* 0x0000000f0a003986 */ /* 0x0005e2000c10112c */
[----:B------:R-:W-:-:S02]  /*20850*/  IADD3 R12, P3, R14, R2, RZ ;  /* 0x000000020e0c7210 */ /* 0x000fc40007f7e0ff */
[----:B------:R-:W-:Y:S01]  /*20860*/  ISETP.LT.AND P2, PT, R18, UR5, !P2 ;  /* 0x0000000512007c0c */ /* 0x000fe2000d741270 */
[----:B------:R-:W-:Y:S02]  /*20870*/  ULDC UR5, c[0x0][0x228] ;  /* 0x00008a0000057ab9 */ /* 0x000fe40000000800 */
[----:B------:R-:W-:Y:S01]  /*20880*/  IMAD.X R13, R20, 0x1, R0, P3 ;  /* 0x00000001140d7824 */ /* 0x000fe200018e0600 */
[C---:B-1----:R-:W-:Y:S02]  /*20890*/  IADD3 R8, P3, R14.reuse, R3, RZ ;  /* 0x000000030e087210 */ /* 0x042fe40007f7e0ff */
[----:B------:R-:W-:Y:S01]  /*208a0*/  ISETP.LT.AND P6, PT, R17, UR6, !P1 ;  /* 0x0000000611007c0c */ /* 0x000fe2000cfc1270 */
[----:B--2---:R-:W-:Y:S01]  /*208b0*/  VIADD R15, R14, UR4 ;  /* 0x000000040e0f7c36 */ /* 0x004fe20008000000 */
[----:B------:R1:W-:Y:S01]  /*208c0*/  @P5 STG.E.U8 desc[UR44][R12.64], R27 ;  /* 0x0000001b0c005986 */ /* 0x0003e2000c10112c */
[----:B------:R-:W-:Y:S01]  /*208d0*/  IMAD.X R9, R20, 0x1, R25, P3 ;  /* 0x0000000114097824 */ /* 0x000fe200018e0619 */
[----:B------:R-:W-:Y:S01]  /*208e0*/  PRMT R23, R71, 0x7771, RZ ;  /* 0x0000777147177816 */ /* 0x000fe200000000ff */
[----:B------:R-:W-:Y:S01]  /*208f0*/  ULDC UR4, c[0x0][0x248] ;  /* 0x0000920000047ab9 */ /* 0x000fe20000000800 */
[----:B------:R-:W-:Y:S01]  /*20900*/  SHF.R.S32.HI R22, RZ, 0x1f, R15 ;  /* 0x0000001fff167819 */ /* 0x000fe2000001140f */
[----:B------:R-:W-:Y:S01]  /*20910*/  ULDC UR6, c[0x0][0x228] ;  /* 0x00008a0000067ab9 */ /* 0x000fe20000000800 */
[----:B------:R-:W-:-:S02]  /*20920*/  IADD3 R10, P5, R15, R2, RZ ;  /* 0x000000020f0a7210 */ /* 0x000fc40007fbe0ff */
[----:B------:R-:W-:Y:S01]  /*20930*/  ISETP.LT.AND P1, PT, R18, UR5, !P1 ;  /* 0x0000000512007c0c */ /* 0x000fe2000cf21270 */
[----:B------:R2:W-:Y:S01]  /*20940*/  @P2 STG.E.U8 desc[UR44][R8.64], R23 ;  /* 0x0000001708002986 */ /* 0x0005e2000c10112c */
[----:B------:R-:W-:Y:S01]  /*20950*/  PRMT R21, R71, 0x7772, RZ ;  /* 0x0000777247157816 */ /* 0x000fe200000000ff */
[--C-:B------:R-:W-:Y:S01]  /*20960*/  IMAD.X R11, R22, 0x1, R0.reuse, P5 ;  /* 0x00000001160b7824 */ /* 0x100fe200028e0600 */
[CC--:B-1----:R-:W-:Y:S01]  /*20970*/  IADD3 R12, P2, R15.reuse, R3.reuse, RZ ;  /* 0x000000030f0c7210 */ /* 0x0c2fe20007f5e0ff */
[----:B------:R-:W-:Y:S02]  /*20980*/  VIADD R14, R16, 0x79 ;  /* 0x00000079100e7836 */ /* 0x000fe40000000000 */
[----:B------:R-:W-:Y:S01]  /*20990*/  VIADD R19, R15, UR4 ;  /* 0x000000040f137c36 */ /* 0x000fe20008000000 */
[----:B------:R-:W-:Y:S01]  /*209a0*/  ISETP.LT.AND P5, PT, R17, UR6, !P4 ;  /* 0x0000000611007c0c */ /* 0x000fe2000e7a1270 */
[----:B------:R1:W-:Y:S01]  /*209b0*/  @P6 STG.E.U8 desc[UR44][R10.64], R21 ;  /* 0x000000150a006986 */ /* 0x0003e2000c10112c */
[----:B------:R-:W-:Y:S01]  /*209c0*/  IMAD.X R13, R22, 0x1, R25, P2 ;  /* 0x00000001160d7824 */ /* 0x000fe200010e0619 */
[----:B------:R-:W-:Y:S01]  /*209d0*/  PRMT R71, R71, 0x7773, RZ ;  /* 0x0000777347477816 */ /* 0x000fe200000000ff */
[----:B------:R-:W-:Y:S01]  /*209e0*/  ULDC UR5, c[0x0][0x228] ;  /* 0x00008a0000057ab9 */ /* 0x000fe20000000800 */
[----:B------:R-:W-:Y:S01]  /*209f0*/  ISETP.GE.AND P3, PT, R14, UR15, PT ;  /* 0x0000000f0e007c0c */ /* 0x000fe2000bf66270 */
[C---:B------:R-:W-:Y:S01]  /*20a00*/  VIADD R14, R16.reuse, 0x7a ;  /* 0x0000007a100e7836 */ /* 0x040fe20000000000 */
[----:B------:R-:W-:Y:S01]  /*20a10*/  SHF.R.S32.HI R20, RZ, 0x1f, R19 ;  /* 0x0000001fff147819 */ /* 0x000fe20000011413 */
[----:B------:R-:W-:Y:S01]  /*20a20*/  ULDC UR4, c[0x0][0x248] ;  /* 0x0000920000047ab9 */ /* 0x000fe20000000800 */
[C---:B--2---:R-:W-:Y:S01]  /*20a30*/  IADD3 R8, P6, R19.reuse, R2, RZ ;  /* 0x0000000213087210 */ /* 0x044fe20007fde0ff */
[----:B------:R-:W-:Y:S01]  /*20a40*/  ULDC UR6, c[0x0][0x228] ;  /* 0x00008a0000067ab9 */ /* 0x000fe20000000800 */
[----:B-1----:R-:W-:Y:S01]  /*20a50*/  VIADD R10, R16, 0x7b ;  /* 0x0000007b100a7836 */ /* 0x002fe20000000000 */
[----:B------:R-:W-:Y:S01]  /*20a60*/  ISETP.LT.AND P4, PT, R18, UR5, !P4 ;  /* 0x0000000512007c0c */ /* 0x000fe2000e781270 */
[----:B------:R1:W-:Y:S01]  /*20a70*/  @P1 STG.E.U8 desc[UR44][R12.64], R71 ;  /* 0x000000470c001986 */ /* 0x0003e2000c10112c */
[----:B------:R-:W-:Y:S01]  /*20a80*/  IMAD.X R9, R20, 0x1, R0, P6 ;  /* 0x0000000114097824 */ /* 0x000fe200030e0600 */
[----:B------:R-:W-:Y:S01]  /*20a90*/  ISETP.GE.AND P2, PT, R14, UR13, PT ;  /* 0x0000000d0e007c0c */ /* 0x000fe2000bf46270 */
[----:B------:R-:W-:Y:S01]  /*20aa0*/  ULDC UR5, c[0x0][0x228] ;  /* 0x00008a0000057ab9 */ /* 0x000fe20000000800 */
[----:B------:R-:W-:Y:S01]  /*20ab0*/  ISETP.GE.AND P1, PT, R10, UR19, PT ;  /* 0x000000130a007c0c */ /* 0x000fe2000bf26270 */
[C---:B------:R-:W-:Y:S01]  /*20ac0*/  VIADD R14, R19.reuse, UR4 ;  /* 0x00000004130e7c36 */ /* 0x040fe20008000000 */
[----:B0-----:R-:W-:Y:S01]  /*20ad0*/  PRMT R15, R4, 0x7770, RZ ;  /* 0x00007770040f7816 */ /* 0x001fe200000000ff */
[----:B------:R-:W-:Y:S01]  /*20ae0*/  ULDC UR4, c[0x0][0x248] ;  /* 0x0000920000047ab9 */ /* 0x000fe20000000800 */
[----:B------:R-:W-:-:S02]  /*20af0*/  IADD3 R10, P6, R19, R3, RZ ;  /* 0x00000003130a7210 */ /* 0x000fc40007fde0ff */
[----:B------:R-:W-:Y:S01]  /*20b00*/  PRMT R21, R4, 0x7771, RZ ;  /* 0x0000777104157816 */ /* 0x000fe200000000ff */
[----:B------:R0:W-:Y:S01]  /*20b10*/  @P5 STG.E.U8 desc[UR44][R8.64], R15 ;  /* 0x0000000f08005986 */ /* 0x0001e2000c10112c */
[----:B------:R-:W-:Y:S01]  /*20b20*/  ISETP.LT.AND P5, PT, R17, UR6, !P3 ;  /* 0x0000000611007c0c */ /* 0x000fe2000dfa1270 */
[----:B------:R-:W-:Y:S01]  /*20b30*/  IMAD.X R11, R20, 0x1, R25, P6 ;  /* 0x00000001140b7824 */ /* 0x000fe200030e0619 */
[----:B-1----:R-:W-:Y:S01]  /*20b40*/  SHF.R.S32.HI R13, RZ, 0x1f, R14 ;  /* 0x0000001fff0d7819 */ /* 0x002fe2000001140e */
[----:B------:R-:W-:Y:S01]  /*20b50*/  VIADD R12, R16, 0x7c ;  /* 0x0000007c100c7836 */ /* 0x000fe20000000000 */
[----:B------:R-:W-:Y:S01]  /*20b60*/  ISETP.LT.AND P3, PT, R18, UR5, !P3 ;  /* 0x0000000512007c0c */ /* 0x000fe2000df61270 */
[----:B------:R-:W-:Y:S01]  /*20b70*/  ULDC UR5, c[0x0][0x228] ;  /* 0x00008a0000057ab9 */ /* 0x000fe20000000800 */
[----:B------:R1:W-:Y:S01]  /*20b80*/  @P4 STG.E.U8 desc[UR44][R10.64], R21 ;  /* 0x000000150a004986 */ /* 0x0003e2000c10112c */
[----:B------:R-:W-:Y:S01]  /*20b90*/  PRMT R19, R4, 0x7773, RZ ;  /* 0x0000777304137816 */ /* 0x000fe200000000ff */
[----:B------:R-:W-:Y:S01]  /*20ba0*/  ULDC UR6, c[0x0][0x228] ;  /* 0x00008a0000067ab9 */ /* 0x000fe20000000800 */
[----:B0-----:R-:W-:-:S02]  /*20bb0*/  IADD3 R8, P6, R14, R2, RZ ;  /* 0x000000020e087210 */ /* 0x001fc40007fde0ff */
[----:B------:R-:W-:-:S03]  /*20bc0*/  ISETP.GE.AND P4, PT, R12, UR17, PT ;  /* 0x000000110c007c0c */ /* 0x000fc6000bf86270 */
[C---:B------:R-:W-:Y:S01]  /*20bd0*/  IMAD.X R9, R13.reuse, 0x1, R0, P6 ;  /* 0x000000010d097824 */ /* 0x040fe200030e0600 */
[----:B------:R-:W-:Y:S02]  /*20be0*/  IADD3 R12, P6, R14, R3, RZ ;  /* 0x000000030e0c7210 */ /* 0x000fe40007fde0ff */
[----:B------:R-:W-:Y:S01]  /*20bf0*/  PRMT R15, R4, 0x7772, RZ ;  /* 0x00007772040f7816 */ /* 0x000fe200000000ff */
[----:B------:R-:W-:Y:S01]  /*20c00*/  VIADD R14, R14, UR4 ;  /* 0x000000040e0e7c36 */ /* 0x000fe20008000000 */
[----:B------:R-:W-:Y:S01]  /*20c10*/  ULDC UR4, c[0x0][0x248] ;  /* 0x0000920000047ab9 */ /* 0x000fe20000000800 */
[----:B------:R-:W-:Y:S02]  /*20c20*/  IMAD.X R13, R13, 0x1, R25, P6 ;  /* 0x000000010d0d7824 */ /* 0x000fe400030e0619 */
[----:B------:R0:W-:Y:S01]  /*20c30*/  @P5 STG.E.U8 desc[UR44][R8.64], R15 ;  /* 0x0000000f08005986 */ /* 0x0001e2000c10112c */
[----:B------:R-:W-:Y:S01]  /*20c40*/  ISETP.LT.AND P5, PT, R17, UR5, !P2 ;  /* 0x0000000511007c0c */ /* 0x000fe2000d7a1270 */
[----:B------:R-:W-:Y:S01]  /*20c50*/  ULDC UR5, c[0x0][0x228] ;  /* 0x00008a0000057ab9 */ /* 0x000fe20000000800 */
[----:B------:R-:W-:Y:S01]  /*20c60*/  SHF.R.S32.HI R20, RZ, 0x1f, R14 ;  /* 0x0000001fff147819 */ /* 0x000fe2000001140e */
[----:B------:R2:W-:Y:S01]  /*20c70*/  @P3 STG.E.U8 desc[UR44][R12.64], R19 ;  /* 0x000000130c003986 */ /* 0x0005e2000c10112c */
[----:B-1----:R-:W-:-:S02]  /*20c80*/  IADD3 R10, P3, R14, R2, RZ ;  /* 0x000000020e0a7210 */ /* 0x002fc40007f7e0ff */
[----:B------:R-:W-:-:S03]  /*20c90*/  PRMT R23, R5, 0x7770, RZ ;  /* 0x0000777005177816 */ /* 0x000fc600000000ff */
[--C-:B------:R-:W-:Y:S01]  /*20ca0*/  IMAD.X R11, R20, 0x1, R0.reuse, P3 ;  /* 0x00000001140b7824 */ /* 0x100fe200018e0600 */
[----:B------:R-:W-:Y:S01]  /*20cb0*/  ISETP.LT.AND P3, PT, R18, UR5, !P2 ;  /* 0x0000000512007c0c */ /* 0x000fe2000d761270 */
[C---:B0-----:R-:W-:Y:S01]  /*20cc0*/  VIADD R15, R14.reuse, UR4 ;  /* 0x000000040e0f7c36 */ /* 0x041fe20008000000 */
[----:B------:R-:W-:Y:S01]  /*20cd0*/  ISETP.LT.AND P6, PT, R17, UR6, !P1 ;  /* 0x0000000611007c0c */ /* 0x000fe2000cfc1270 */
[----:B------:R-:W-:Y:S01]  /*20ce0*/  ULDC UR4, c[0x0][0x248] ;  /* 0x0000920000047ab9 */ /* 0x000fe20000000800 */
[-C--:B------:R-:W-:Y:S01]  /*20cf0*/  IADD3 R8, P2, R14, R3.reuse, RZ ;  /* 0x000000030e087210 */ /* 0x080fe20007f5e0ff */
[----:B------:R0:W-:Y:S01]  /*20d00*/  @P5 STG.E.U8 desc[UR44][R10.64], R23 ;  /* 0x000000170a005986 */ /* 0x0001e2000c10112c */
[----:B------:R-:W-:Y:S01]  /*20d10*/  SHF.R.S32.HI R22, RZ, 0x1f, R15 ;  /* 0x0000001fff167819 */ /* 0x000fe2000001140f */
[----:B------:R-:W-:Y:S01]  /*20d20*/  ULDC UR5, c[0x0][0x228] ;  /* 0x00008a0000057ab9 */ /* 0x000fe20000000800 */
[----:B--2---:R-:W-:Y:S01]  /*20d30*/  IADD3 R12, P5, R15, R2, RZ ;  /* 0x000000020f0c7210 */ /* 0x004fe20007fbe0ff */
[----:B------:R-:W-:Y:S01]  /*20d40*/  IMAD.X R9, R20, 0x1, R25, P2 ;  /* 0x0000000114097824 */ /* 0x000fe200010e0619 */
[----:B------:R-:W-:Y:S01]  /*20d50*/  PRMT R21, R5, 0x7771, RZ ;  /* 0x0000777105157816 */ /* 0x000fe200000000ff */
[----:B------:R-:W-:Y:S01]  /*20d60*/  VIADD R14, R15, UR4 ;  /* 0x000000040f0e7c36 */ /* 0x000fe20008000000 */
[----:B------:R-:W-:Y:S01]  /*20d70*/  PRMT R19, R5, 0x7772, RZ ;  /* 0x0000777205137816 */ /* 0x000fe200000000ff */
[----:B------:R-:W-:Y:S01]  /*20d80*/  IMAD.X R13, R22, 0x1, R0, P5 ;  /* 0x00000001160d7824 */ /* 0x000fe200028e0600 */
[----:B------:R-:W-:Y:S01]  /*20d90*/  ISETP.LT.AND P1, PT, R18, UR5, !P1 ;  /* 0x0000000512007c0c */ /* 0x000fe2000cf21270 */
[----:B------:R1:W-:Y:S01]  /*20da0*/  @P3 STG.E.U8 desc[UR44][R8.64], R21 ;  /* 0x0000001508003986 */ /* 0x0003e2000c10112c */
[----:B------:R-:W-:Y:S01]  /*20db0*/  VIADD R4, R16, 0x7d ;  /* 0x0000007d10047836 */ /* 0x000fe20000000000 */
[----:B------:R-:W-:Y:S01]  /*20dc0*/  ULDC UR6, c[0x0][0x228] ;  /* 0x00008a0000067ab9 */ /* 0x000fe20000000800 */
[----:B------:R-:W-:Y:S01]  /*20dd0*/  SHF.R.S32.HI R20, RZ, 0x1f, R14 ;  /* 0x0000001fff147819 */ /* 0x000fe2000001140e */
[----:B------:R2:W-:Y:S01]  /*20de0*/  @P6 STG.E.U8 desc[UR44][R12.64], R19 ;  /* 0x000000130c006986 */ /* 0x0005e2000c10112c */
[----:B------:R-:W-:Y:S01]  /*20df0*/  ISETP.LT.AND P5, PT, R17, UR6, !P4 ;  /* 0x0000000611007c0c */ /* 0x000fe2000e7a1270 */
[----:B------:R-:W-:Y:S01]  /*20e00*/  ULDC UR4, c[0x0][0x248] ;  /* 0x0000920000047ab9 */ /* 0x000fe20000000800 */
[----:B0-----:R-:W-:Y:S01]  /*20e10*/  IADD3 R10, P6, R15, R3, RZ ;  /* 0x000000030f0a7210 */ /* 0x001fe20007fde0ff */
[----:B------:R-:W-:Y:S01]  /*20e20*/  ULDC UR5, c[0x0][0x248] ;  /* 0x0000920000057ab9 */ /* 0x000fe20000000800 */
[----:B------:R-:W-:-:S02]  /*20e30*/  ISETP.LT.AND P4, PT, R18, UR7, !P4 ;  /* 0x0000000712007c0c */ /* 0x000fc4000e781270 */
[-C--:B-1----:R-:W-:Y:S02]  /*20e40*/  IADD3 R8, P3, R14, R2.reuse, RZ ;  /* 0x000000020e087210 */ /* 0x082fe40007f7e0ff */
[----:B------:R-:W-:Y:S01]  /*20e50*/  ISETP.GE.AND P2, PT, R4, UR23, PT ;  /* 0x0000001704007c0c */ /* 0x000fe2000bf46270 */
[--C-:B------:R-:W-:Y:S01]  /*20e60*/  IMAD.X R11, R22, 0x1, R25.reuse, P6 ;  /* 0x00000001160b7824 */ /* 0x100fe200030e0619 */
[----:B--2---:R-:W-:Y:S01]  /*20e70*/  PRMT R19, R5, 0x7773, RZ ;  /* 0x0000777305137816 */ /* 0x004fe200000000ff */
[----:B------:R-:W-:Y:S01]  /*20e80*/  IMAD.X R9, R20, 0x1, R0, P3 ;  /* 0x0000000114097824 */ /* 0x000fe200018e0600 */
[----:B------:R-:W-:Y:S01]  /*20e90*/  IADD3 R4, P3, R14, R3, RZ ;  /* 0x000000030e047210 */ /* 0x000fe20007f7e0ff */
[----:B------:R-:W-:Y:S01]  /*20ea0*/  VIADD R16, R16, 0x7e ;  /* 0x0000007e10107836 */ /* 0x000fe20000000000 */
[----:B------:R-:W-:Y:S01]  /*20eb0*/  PRMT R15, R6, 0x7770, RZ ;  /* 0x00007770060f7816 */ /* 0x000fe200000000ff */
[----:B------:R-:W-:Y:S01]  /*20ec0*/  VIADD R14, R14, UR4 ;  /* 0x000000040e0e7c36 */ /* 0x000fe20008000000 */
[----:B------:R-:W-:Y:S01]  /*20ed0*/  PRMT R13, R6, 0x7771, RZ ;  /* 0x00007771060d7816 */ /* 0x000fe200000000ff */
[----:B------:R-:W-:Y:S01]  /*20ee0*/  IMAD.X R5, R20, 0x1, R25, P3 ;  /* 0x0000000114057824 */ /* 0x000fe200018e0619 */
[----:B------:R0:W-:Y:S01]  /*20ef0*/  @P1 STG.E.U8 desc[UR44][R10.64], R19 ;  /* 0x000000130a001986 */ /* 0x0001e2000c10112c */
[----:B------:R-:W-:Y:S01]  /*20f00*/  ULDC UR4, c[0x0][0x248] ;  /* 0x0000920000047ab9 */ /* 0x000fe20000000800 */
[----:B------:R-:W-:Y:S01]  /*20f10*/  ISETP.GE.AND P6, PT, R16, UR21, PT ;  /* 0x0000001510007c0c */ /* 0x000fe2000bfc6270 */
[C---:B------:R-:W-:Y:S01]  /*20f20*/  VIADD R16, R14.reuse, UR4 ;  /* 0x000000040e107c36 */ /* 0x040fe20008000000 */
[----:B------:R-:W-:Y:S01]  /*20f30*/  SHF.R.S32.HI R12, RZ, 0x1f, R14 ;  /* 0x0000001fff0c7819 */ /* 0x000fe2000001140e */
[----:B------:R1:W-:Y:S01]  /*20f40*/  @P5 STG.E.U8 desc[UR44][R8.64], R15 ;  /* 0x0000000f08005986 */ /* 0x0003e2000c10112c */
[----:B------:R-:W-:Y:S01]  /*20f50*/  ULDC UR6, c[0x0][0x228] ;  /* 0x00008a0000067ab9 */ /* 0x000fe20000000800 */
[----:B------:R-:W-:Y:S01]  /*20f60*/  ULDC UR4, c[0x0][0x228] ;  /* 0x00008a0000047ab9 */ /* 0x000fe20000000800 */
[----:B------:R-:W-:Y:S01]  /*20f70*/  ULDC UR7, c[0x0][0x228] ;  /* 0x00008a0000077ab9 */ /* 0x000fe20000000800 */
[----:B------:R2:W-:Y:S01]  /*20f80*/  @P4 STG.E.U8 desc[UR44][R4.64], R13 ;  /* 0x0000000d04004986 */ /* 0x0005e2000c10112c */
[----:B0-----:R-:W-:-:S02]  /*20f90*/  IADD3 R10, P3, R14, R2, RZ ;  /* 0x000000020e0a7210 */ /* 0x001fc40007f7e0ff */
[----:B------:R-:W-:-:S03]  /*20fa0*/  SHF.R.S32.HI R19, RZ, 0x1f, R16 ;  /* 0x0000001fff137819 */ /* 0x000fc60000011410 */
[--C-:B------:R-:W-:Y:S01]  /*20fb0*/  IMAD.X R11, R12, 0x1, R0.reuse, P3 ;  /* 0x000000010c0b7824 */ /* 0x100fe200018e0600 */
[-C--:B-1----:R-:W-:Y:S02]  /*20fc0*/  IADD3 R8, P3, R16, R2.reuse, RZ ;  /* 0x0000000210087210 */ /* 0x082fe40007f7e0ff */
[----:B--2---:R-:W-:Y:S01]  /*20fd0*/  IADD3 R4, P4, R14, R3, RZ ;  /* 0x000000030e047210 */ /* 0x004fe20007f9e0ff */
[----:B------:R-:W-:Y:S01]  /*20fe0*/  VIADD R14, R16, UR5 ;  /* 0x00000005100e7c36 */ /* 0x000fe20008000000 */
[----:B------:R-:W-:Y:S01]  /*20ff0*/  ISETP.LT.AND P5, PT, R17, UR6, !P2 ;  /* 0x0000000611007c0c */ /* 0x000fe2000d7a1270 */
[----:B------:R-:W-:Y:S02]  /*21000*/  IMAD.X R9, R19, 0x1, R0, P3 ;  /* 0x0000000113097824 */ /* 0x000fe400018e0600 */
[----:B------:R-:W-:Y:S01]  /*21010*/  IMAD.X R5, R12, 0x1, R25, P4 ;  /* 0x000000010c057824 */ /* 0x000fe200020e0619 */
[----:B------:R-:W-:Y:S01]  /*21020*/  IADD3 R12, P4, R14, R2, RZ ;  /* 0x000000020e0c7210 */ /* 0x000fe20007f9e0ff */
[----:B------:R-:W-:Y:S01]  /*21030*/  ULDC UR5, c[0x0][0x228] ;  /* 0x00008a0000057ab9 */ /* 0x000fe20000000800 */
[----:B------:R-:W-:-:S02]  /*21040*/  SHF.R.S32.HI R2, RZ, 0x1f, R14 ;  /* 0x0000001fff027819 */ /* 0x000fc4000001140e */
[-C--:B------:R-:W-:Y:S02]  /*21050*/  IADD3 R14, P3, R14, R3.reuse, RZ ;  /* 0x000000030e0e7210 */ /* 0x080fe40007f7e0ff */
[----:B------:R-:W-:Y:S01]  /*21060*/  ISETP.LT.AND P2, PT, R18, UR4, !P2 ;  /* 0x0000000412007c0c */ /* 0x000fe2000d741270 */
[C---:B------:R-:W-:Y:S01]  /*21070*/  IMAD.X R13, R2.reuse, 0x1, R0, P4 ;  /* 0x00000001020d7824 */ /* 0x040fe200020e0600 */
[----:B------:R-:W-:Y:S01]  /*21080*/  ULDC UR4, c[0x0][0x228] ;  /* 0x00008a0000047ab9 */ /* 0x000fe20000000800 */
[----:B------:R-:W-:Y:S01]  /*21090*/  IMAD.X R15, R2, 0x1, R25, P3 ;  /* 0x00000001020f7824 */ /* 0x000fe200018e0619 */
[----:B------:R-:W-:Y:S02]  /*210a0*/  ISETP.LT.AND P4, PT, R17, UR7, !P6 ;  /* 0x0000000711007c0c */ /* 0x000fe4000f781270 */
[----:B------:R-:W-:Y:S02]  /*210b0*/  IADD3 R2, P3, R16, R3, RZ ;  /* 0x0000000310027210 */ /* 0x000fe40007f7e0ff */
[----:B------:R-:W-:-:S02]  /*210c0*/  ISETP.LT.AND P6, PT, R18, UR4, !P6 ;  /* 0x0000000412007c0c */ /* 0x000fc4000f7c1270 */
[----:B------:R-:W-:Y:S02]  /*210d0*/  ISETP.LT.AND P1, PT, R17, UR8, !P0 ;  /* 0x0000000811007c0c */ /* 0x000fe4000c721270 */
[----:B------:R-:W-:Y:S01]  /*210e0*/  ISETP.LT.AND P0, PT, R18, UR5, !P0 ;  /* 0x0000000512007c0c */ /* 0x000fe2000c701270 */
[----:B------:R-:W-:Y:S01]  /*210f0*/  IMAD.X R3, R19, 0x1, R25, P3 ;  /* 0x0000000113037824 */ /* 0x000fe200018e0619 */
[C---:B------:R-:W-:Y:S02]  /*21100*/  PRMT R25, R6.reuse, 0x7772, RZ ;  /* 0x0000777206197816 */ /* 0x040fe400000000ff */
[----:B------:R-:W-:Y:S02]  /*21110*/  PRMT R23, R6, 0x7773, RZ ;  /* 0x0000777306177816 */ /* 0x000fe400000000ff */
[C---:B------:R-:W-:Y:S02]  /*21120*/  PRMT R17, R7.reuse, 0x7773, RZ ;  /* 0x0000777307117816 */ /* 0x040fe400000000ff */
[----:B------:R-:W-:-:S02]  /*21130*/  PRMT R19, R7, 0x7772, RZ ;  /* 0x0000777207137816 */ /* 0x000fc400000000ff */
[C---:B------:R-:W-:Y:S02]  /*21140*/  PRMT R21, R7.reuse, 0x7771, RZ ;  /* 0x0000777107157816 */ /* 0x040fe400000000ff */
[----:B------:R-:W-:Y:S01]  /*21150*/  PRMT R7, R7, 0x7770, RZ ;  /* 0x0000777007077816 */ /* 0x000fe200000000ff */
[----:B------:R0:W-:Y:S04]  /*21160*/  @P5 STG.E.U8 desc[UR44][R10.64], R25 ;  /* 0x000000190a005986 */ /* 0x0001e8000c10112c */
[----:B------:R0:W-:Y:S04]  /*21170*/  @P2 STG.E.U8 desc[UR44][R4.64], R23 ;  /* 0x0000001704002986 */ /* 0x0001e8000c10112c */
[----:B------:R0:W-:Y:S04]  /*21180*/  @P4 STG.E.U8 desc[UR44][R8.64], R7 ;  /* 0x0000000708004986 */ /* 0x0001e8000c10112c */
[----:B------:R0:W-:Y:S04]  /*21190*/  @P6 STG.E.U8 desc[UR44][R2.64], R21 ;  /* 0x0000001502006986 */ /* 0x0001e8000c10112c */
[----:B------:R0:W-:Y:S01]  /*211a0*/  @P1 STG.E.U8 desc[UR44][R12.64], R19 ;  /* 0x000000130c001986 */ /* 0x0001e2000c10112c */
[----:B------:R-:W-:Y:S05]  /*211b0*/  @!P0 EXIT ;  /* 0x000000000000894d */ /* 0x000fea0003800000 */
[----:B------:R-:W-:Y:S01]  /*211c0*/  STG.E.U8 desc[UR44][R14.64], R17 ;  /* 0x000000110e007986 */ /* 0x000fe2000c10112c */
[----:B------:R-:W-:Y:S05]  /*211d0*/  EXIT ;  /* 0x000000000000794d */ /* 0x000fea0003800000 */
.L_x_3:
[----:B------:R-:W-:-:S00]  /*211e0*/  BRA `(.L_x_3) ;  /* 0xfffffffc00fc7947 */ /* 0x000fc0000383ffff */
[----:B------:R-:W-:-:S00]  /*211f0*/  NOP ;  /* 0x0000000000007918 */ /* 0x000fc00000000000 */
        /* <DEDUP_REMOVED lines=8> */
.L_x_4:


//--------------------- .nv.shared.matmul_kernel  --------------------------
	.section	.nv.shared.matmul_kernel,"aw",@nobits
	.sectionflags	@""
	.align	16
	.zero		1024


//--------------------- .nv.shared.reserved.0     --------------------------
	.section	.nv.shared.reserved.0,"aw",@nobits
	.weak		__nv_reservedSMEM_offset_0_alias
	.size		__nv_reservedSMEM_offset_0_alias, 0, 0
	.other		__nv_reservedSMEM_offset_0_alias,@"STO_CUDA_RESERVED_SHARED STV_DEFAULT"
__nv_reservedSMEM_offset_0_alias:
	.zero		0


//--------------------- .nv.constant0.matmul_kernel --------------------------
	.section	.nv.constant0.matmul_kernel,"a",@progbits
	.sectionflags	@""
	.align	4
.nv.constant0.matmul_kernel:
	.zero		608


//--------------------- SYMBOLS --------------------------

	.type		.nv.reservedSmem.offset0,@object
	.size		.nv.reservedSmem.offset0,0x4
